	.target	sm_90a

	.elftype	@"ET_EXEC"


//--------------------- .note.nv.tkinfo           --------------------------
	.section	.note.nv.tkinfo,"",@"SHT_NOTE"
	.sectionflags	@"SHF_NOTE_NV_TKINFO"
	.tkinfo
        /*0018*/ 	.word	0x00000002
        /*0030*/ 	.string	""
        /*0030*/ 	.string	"ptxas"
        /*0030*/ 	.string	"Cuda compilation tools, release 13.0, V13.0.88"
        /*0030*/ 	.string	"Build cuda_13.0.r13.0/compiler.36424714_0"
        /*0030*/ 	.string	"-arch sm_90a -m 64 "



//--------------------- .note.nv.cuinfo           --------------------------
	.section	.note.nv.cuinfo,"",@"SHT_NOTE"
	.sectionflags	@"SHF_NOTE_NV_CUINFO"
        /*0018*/ 	.short	0x0002
        /*001a*/ 	.short	0x005a
        /*001c*/ 	.short	0x0082
	.zero		2


//--------------------- .nv.info                  --------------------------
	.section	.nv.info,"",@"SHT_CUDA_INFO"
	.align	4


	//----- nvinfo : EIATTR_REGCOUNT
	.align		4
        /*0000*/ 	.byte	0x04, 0x2f
        /*0002*/ 	.short	(.L_16 - .L_15)
	.align		4
.L_15:
        /*0004*/ 	.word	index@(_ZN7cutlass13device_kernelINS_4gemm6kernel13GemmUniversalIN4cute5tupleIJiiiiEEENS1_10collective13CollectiveMmaINS1_37MainloopSm90TmaGmmaWarpSpecializedFP8ILi8ENS5_IJNS4_1CILi1EEESB_SB_EEENS1_35KernelTmaWarpSpecializedCooperativeEEENS5_IJNSA_ILi256EEENSA_ILi128EEENSA_ILi64EEEEEENS_12float_e4m3_tENS5_IJlSB_lEEESJ_SK_NS4_8TiledMMAINS4_8MMA_AtomIJNS4_4SM904GMMA31MMA_64x128x32_F32E4M3E4M3_SS_TNILNSO_7ScaleInE1ELSQ_1EEEEEENS4_6LayoutINS5_IJNSA_ILi2EEESB_SB_EEENS5_IJSB_NSA_ILi0EEESW_EEEEENS5_IJNS4_10UnderscoreESZ_SZ_EEEEENS4_13SM90_TMA_LOADENS4_14ComposedLayoutINS4_7SwizzleILi2ELi4ELi3EEENS4_18smem_ptr_flag_bitsILi8EEENST_INS5_IJNSA_ILi8EEESH_EEENS5_IJSH_SB_EEEEEEEvNS4_8identityES12_S1C_vS1D_EENS_8epilogue10collective18CollectiveEpilogueINS1F_22Sm90TmaWarpSpecializedILi4ELi2ELi16ELb0ELb0EEEJSI_NS5_IJSG_NSA_ILi32EEEEEESJ_SK_SJ_SK_NS1F_6fusion15FusionCallbacksIS1J_NS1M_17LinCombPerRowBiasISJ_fSJ_SJ_fLi16ELNS_15FloatRoundStyleE2EEESI_S1L_JEEES12_NS13_INS14_ILi1ELi4ELi3EEES17_NST_INS5_IJS18_S1K_EEENS5_IJS1K_SB_EEEEEEENS4_39AutoVectorizingCopyWithAssumedAlignmentILi128EEENS4_14SM90_TMA_STOREES1W_S1Y_NS4_9Copy_AtomIJNS4_17SM90_U32x4_STSM_NENS_6half_tEEEEvEEEvvEEEEvNT_6ParamsE)
        /*0008*/ 	.word	0x000000a8


	//----- nvinfo : EIATTR_FRAME_SIZE
	.align		4
.L_16:
        /*000c*/ 	.byte	0x04, 0x11
        /*000e*/ 	.short	(.L_18 - .L_17)
	.align		4
.L_17:
        /*0010*/ 	.word	index@(_ZN7cutlass13device_kernelINS_4gemm6kernel13GemmUniversalIN4cute5tupleIJiiiiEEENS1_10collective13CollectiveMmaINS1_37MainloopSm90TmaGmmaWarpSpecializedFP8ILi8ENS5_IJNS4_1CILi1EEESB_SB_EEENS1_35KernelTmaWarpSpecializedCooperativeEEENS5_IJNSA_ILi256EEENSA_ILi128EEENSA_ILi64EEEEEENS_12float_e4m3_tENS5_IJlSB_lEEESJ_SK_NS4_8TiledMMAINS4_8MMA_AtomIJNS4_4SM904GMMA31MMA_64x128x32_F32E4M3E4M3_SS_TNILNSO_7ScaleInE1ELSQ_1EEEEEENS4_6LayoutINS5_IJNSA_ILi2EEESB_SB_EEENS5_IJSB_NSA_ILi0EEESW_EEEEENS5_IJNS4_10UnderscoreESZ_SZ_EEEEENS4_13SM90_TMA_LOADENS4_14ComposedLayoutINS4_7SwizzleILi2ELi4ELi3EEENS4_18smem_ptr_flag_bitsILi8EEENST_INS5_IJNSA_ILi8EEESH_EEENS5_IJSH_SB_EEEEEEEvNS4_8identityES12_S1C_vS1D_EENS_8epilogue10collective18CollectiveEpilogueINS1F_22Sm90TmaWarpSpecializedILi4ELi2ELi16ELb0ELb0EEEJSI_NS5_IJSG_NSA_ILi32EEEEEESJ_SK_SJ_SK_NS1F_6fusion15FusionCallbacksIS1J_NS1M_17LinCombPerRowBiasISJ_fSJ_SJ_fLi16ELNS_15FloatRoundStyleE2EEESI_S1L_JEEES12_NS13_INS14_ILi1ELi4ELi3EEES17_NST_INS5_IJS18_S1K_EEENS5_IJS1K_SB_EEEEEEENS4_39AutoVectorizingCopyWithAssumedAlignmentILi128EEENS4_14SM90_TMA_STOREES1W_S1Y_NS4_9Copy_AtomIJNS4_17SM90_U32x4_STSM_NENS_6half_tEEEEvEEEvvEEEEvNT_6ParamsE)
        /*0014*/ 	.word	0x000000e8


	//----- nvinfo : EIATTR_MIN_STACK_SIZE
	.align		4
.L_18:
        /*0018*/ 	.byte	0x04, 0x12
        /*001a*/ 	.short	(.L_20 - .L_19)
	.align		4
.L_19:
        /*001c*/ 	.word	index@(_ZN7cutlass13device_kernelINS_4gemm6kernel13GemmUniversalIN4cute5tupleIJiiiiEEENS1_10collective13CollectiveMmaINS1_37MainloopSm90TmaGmmaWarpSpecializedFP8ILi8ENS5_IJNS4_1CILi1EEESB_SB_EEENS1_35KernelTmaWarpSpecializedCooperativeEEENS5_IJNSA_ILi256EEENSA_ILi128EEENSA_ILi64EEEEEENS_12float_e4m3_tENS5_IJlSB_lEEESJ_SK_NS4_8TiledMMAINS4_8MMA_AtomIJNS4_4SM904GMMA31MMA_64x128x32_F32E4M3E4M3_SS_TNILNSO_7ScaleInE1ELSQ_1EEEEEENS4_6LayoutINS5_IJNSA_ILi2EEESB_SB_EEENS5_IJSB_NSA_ILi0EEESW_EEEEENS5_IJNS4_10UnderscoreESZ_SZ_EEEEENS4_13SM90_TMA_LOADENS4_14ComposedLayoutINS4_7SwizzleILi2ELi4ELi3EEENS4_18smem_ptr_flag_bitsILi8EEENST_INS5_IJNSA_ILi8EEESH_EEENS5_IJSH_SB_EEEEEEEvNS4_8identityES12_S1C_vS1D_EENS_8epilogue10collective18CollectiveEpilogueINS1F_22Sm90TmaWarpSpecializedILi4ELi2ELi16ELb0ELb0EEEJSI_NS5_IJSG_NSA_ILi32EEEEEESJ_SK_SJ_SK_NS1F_6fusion15FusionCallbacksIS1J_NS1M_17LinCombPerRowBiasISJ_fSJ_SJ_fLi16ELNS_15FloatRoundStyleE2EEESI_S1L_JEEES12_NS13_INS14_ILi1ELi4ELi3EEES17_NST_INS5_IJS18_S1K_EEENS5_IJS1K_SB_EEEEEEENS4_39AutoVectorizingCopyWithAssumedAlignmentILi128EEENS4_14SM90_TMA_STOREES1W_S1Y_NS4_9Copy_AtomIJNS4_17SM90_U32x4_STSM_NENS_6half_tEEEEvEEEvvEEEEvNT_6ParamsE)
        /*0020*/ 	.word	0x000000e8
.L_20:


//--------------------- .nv.compat                --------------------------
	.section	.nv.compat,"",@"SHT_CUDA_COMPAT_INFO"
	.align	4
        /*0000*/ 	.byte	0x02, 0x09, 0x01, 0x00, 0x02, 0x02, 0x04, 0x00, 0x02, 0x05, 0x05, 0x00, 0x03, 0x07, 0x01, 0x01
        /*0010*/ 	.byte	0x02, 0x03, 0x01, 0x00, 0x02, 0x06, 0x01, 0x00, 0x04, 0x0b, 0x08, 0x00, 0x00, 0x00, 0x00, 0x00
        /*0020*/ 	.byte	0x00, 0x00, 0x00, 0x00


//--------------------- .nv.info._ZN7cutlass13device_kernelINS_4gemm6kernel13GemmUniversalIN4cute5tupleIJiiiiEEENS1_10collective13CollectiveMmaINS1_37MainloopSm90TmaGmmaWarpSpecializedFP8ILi8ENS5_IJNS4_1CILi1EEESB_SB_EEENS1_35KernelTmaWarpSpecializedCooperativeEEENS5_IJNSA_ILi256EEENSA_ILi128EEENSA_ILi64EEEEEENS_12float_e4m3_tENS5_IJlSB_lEEESJ_SK_NS4_8TiledMMAINS4_8MMA_AtomIJNS4_4SM904GMMA31MMA_64x128x32_F32E4M3E4M3_SS_TNILNSO_7ScaleInE1ELSQ_1EEEEEENS4_6LayoutINS5_IJNSA_ILi2EEESB_SB_EEENS5_IJSB_NSA_ILi0EEESW_EEEEENS5_IJNS4_10UnderscoreESZ_SZ_EEEEENS4_13SM90_TMA_LOADENS4_14ComposedLayoutINS4_7SwizzleILi2ELi4ELi3EEENS4_18smem_ptr_flag_bitsILi8EEENST_INS5_IJNSA_ILi8EEESH_EEENS5_IJSH_SB_EEEEEEEvNS4_8identityES12_S1C_vS1D_EENS_8epilogue10collective18CollectiveEpilogueINS1F_22Sm90TmaWarpSpecializedILi4ELi2ELi16ELb0ELb0EEEJSI_NS5_IJSG_NSA_ILi32EEEEEESJ_SK_SJ_SK_NS1F_6fusion15FusionCallbacksIS1J_NS1M_17LinCombPerRowBiasISJ_fSJ_SJ_fLi16ELNS_15FloatRoundStyleE2EEESI_S1L_JEEES12_NS13_INS14_ILi1ELi4ELi3EEES17_NST_INS5_IJS18_S1K_EEENS5_IJS1K_SB_EEEEEEENS4_39AutoVectorizingCopyWithAssumedAlignmentILi128EEENS4_14SM90_TMA_STOREES1W_S1Y_NS4_9Copy_AtomIJNS4_17SM90_U32x4_STSM_NENS_6half_tEEEEvEEEvvEEEEvNT_6ParamsE --------------------------
	.section	.nv.info._ZN7cutlass13device_kernelINS_4gemm6kernel13GemmUniversalIN4cute5tupleIJiiiiEEENS1_10collective13CollectiveMmaINS1_37MainloopSm90TmaGmmaWarpSpecializedFP8ILi8ENS5_IJNS4_1CILi1EEESB_SB_EEENS1_35KernelTmaWarpSpecializedCooperativeEEENS5_IJNSA_ILi256EEENSA_ILi128EEENSA_ILi64EEEEEENS_12float_e4m3_tENS5_IJlSB_lEEESJ_SK_NS4_8TiledMMAINS4_8MMA_AtomIJNS4_4SM904GMMA31MMA_64x128x32_F32E4M3E4M3_SS_TNILNSO_7ScaleInE1ELSQ_1EEEEEENS4_6LayoutINS5_IJNSA_ILi2EEESB_SB_EEENS5_IJSB_NSA_ILi0EEESW_EEEEENS5_IJNS4_10UnderscoreESZ_SZ_EEEEENS4_13SM90_TMA_LOADENS4_14ComposedLayoutINS4_7SwizzleILi2ELi4ELi3EEENS4_18smem_ptr_flag_bitsILi8EEENST_INS5_IJNSA_ILi8EEESH_EEENS5_IJSH_SB_EEEEEEEvNS4_8identityES12_S1C_vS1D_EENS_8epilogue10collective18CollectiveEpilogueINS1F_22Sm90TmaWarpSpecializedILi4ELi2ELi16ELb0ELb0EEEJSI_NS5_IJSG_NSA_ILi32EEEEEESJ_SK_SJ_SK_NS1F_6fusion15FusionCallbacksIS1J_NS1M_17LinCombPerRowBiasISJ_fSJ_SJ_fLi16ELNS_15FloatRoundStyleE2EEESI_S1L_JEEES12_NS13_INS14_ILi1ELi4ELi3EEES17_NST_INS5_IJS18_S1K_EEENS5_IJS1K_SB_EEEEEEENS4_39AutoVectorizingCopyWithAssumedAlignmentILi128EEENS4_14SM90_TMA_STOREES1W_S1Y_NS4_9Copy_AtomIJNS4_17SM90_U32x4_STSM_NENS_6half_tEEEEvEEEvvEEEEvNT_6ParamsE,"",@"SHT_CUDA_INFO"
	.sectionflags	@""
	.align	4


	//----- nvinfo : EIATTR_CUDA_API_VERSION
	.align		4
        /*0000*/ 	.byte	0x04, 0x37
        /*0002*/ 	.short	(.L_22 - .L_21)
.L_21:
        /*0004*/ 	.word	0x00000082


	//----- nvinfo : EIATTR_KPARAM_INFO
	.align		4
.L_22:
        /*0008*/ 	.byte	0x04, 0x17
        /*000a*/ 	.short	(.L_24 - .L_23)
.L_23:
        /*000c*/ 	.word	0x00000000
        /*0010*/ 	.short	0x0000
        /*0012*/ 	.short	0x0070
        /*0014*/ 	.byte	0x00, 0xf0, 0x01, 0x1c


	//----- nvinfo : EIATTR_SPARSE_MMA_MASK
	.align		4
.L_24:
        /*0018*/ 	.byte	0x03, 0x50
        /*001a*/ 	.short	0x0000


	//----- nvinfo : EIATTR_MAXREG_COUNT
	.align		4
        /*001c*/ 	.byte	0x03, 0x1b
        /*001e*/ 	.short	0x00a8


	//----- nvinfo : EIATTR_NUM_BARRIERS
	.align		4
        /*0020*/ 	.byte	0x02, 0x4c
        /*0022*/ 	.byte	0x02
	.zero		1


	//----- nvinfo : EIATTR_EXTERNS
	.align		4
        /*0024*/ 	.byte	0x04, 0x0f
        /*0026*/ 	.short	(.L_26 - .L_25)


	//   ....[0]....
	.align		4
.L_25:
        /*0028*/ 	.word	index@(__assertfail)


	//----- nvinfo : EIATTR_ANNOTATIONS
	.align		4
.L_26:
        /*002c*/ 	.byte	0x04, 0x55
        /*002e*/ 	.short	(.L_28 - .L_27)


	//   ....[0]....
.L_27:
        /*0030*/ 	.word	0x00000001
        /*0034*/ 	.byte	0x50, 0x0b, 0x00, 0x00, 0x01, 0x00, 0x00, 0x00, 0x70, 0x0b, 0x00, 0x00, 0x01, 0x00, 0x00, 0x00
        /* <DEDUP_REMOVED lines=236> */
        /*0f04*/ 	.byte	0x90, 0xe4, 0x00, 0x00, 0x01, 0x00, 0x00, 0x00, 0xb0, 0xe4, 0x00, 0x00


	//----- nvinfo : EIATTR_MERCURY_ISA_VERSION
	.align		4
.L_28:
        /*0f10*/ 	.byte	0x03, 0x5f
        /*0f12*/ 	.short	0x0101


	//----- nvinfo : EIATTR_INT_WARP_WIDE_INSTR_OFFSETS
	.align		4
        /*0f14*/ 	.byte	0x04, 0x31
        /*0f16*/ 	.short	(.L_30 - .L_29)


	//   ....[0]....
.L_29:
        /*0f18*/ 	.word	0x000009f0


	//   ....[1]....
        /*0f1c*/ 	.word	0x00000a10


	//   ....[2]....
        /*0f20*/ 	.word	0x00000a80


	//----- nvinfo : EIATTR_COOP_GROUP_MASK_REGIDS
	.align		4
.L_30:
        /*0f24*/ 	.byte	0x04, 0x29
        /*0f26*/ 	.short	(.L_32 - .L_31)


	//   ....[0]....
.L_31:
        /*0f28*/ 	.word	0xffffffff


	//   ....[1]....
        /*0f2c*/ 	.word	0xffffffff


	//   ....[2]....
        /*0f30*/ 	.word	0xffffffff


	//   ....[3]....
        /*0f34*/ 	.word	0xffffffff


	//   ....[4]....
        /*0f38*/ 	.word	0xffffffff


	//   ....[5]....
        /*0f3c*/ 	.word	0xffffffff


	//----- nvinfo : EIATTR_COOP_GROUP_INSTR_OFFSETS
	.align		4
.L_32:
        /*0f40*/ 	.byte	0x04, 0x28
        /*0f42*/ 	.short	(.L_34 - .L_33)


	//   ....[0]....
.L_33:
        /*0f44*/ 	.word	0x00000070


	//   ....[1]....
        /*0f48*/ 	.word	0x000000a0


	//   ....[2]....
        /*0f4c*/ 	.word	0x00000460


	//   ....[3]....
        /*0f50*/ 	.word	0x00000730


	//   ....[4]....
        /*0f54*/ 	.word	0x00000910


	//   ....[5]....
        /*0f58*/ 	.word	0x00001900


	//----- nvinfo : EIATTR_REG_RECONFIG
	.align		4
.L_34:
        /*0f5c*/ 	.byte	0x01, 0x54
	.zero		2


	//----- nvinfo : EIATTR_SYSCALL_OFFSETS
	.align		4
        /*0f60*/ 	.byte	0x04, 0x46
        /*0f62*/ 	.short	(.L_36 - .L_35)


	//   ....[0]....
.L_35:
        /*0f64*/ 	.word	0x00005880


	//   ....[1]....
        /*0f68*/ 	.word	0x000059c0


	//----- nvinfo : EIATTR_MBARRIER_INSTR_OFFSETS
	.align		4
.L_36:
        /*0f6c*/ 	.byte	0x04, 0x39
        /*0f6e*/ 	.short	(.L_38 - .L_37)


	//   ....[0]....
.L_37:
        /*0f70*/ 	.word	0x00000610
        /*0f74*/ 	.word	0x000000ff
        /*0f78*/ 	.word	0x00000000
        /*0f7c*/ 	.short	0x0100
        /*0f7e*/ 	.byte	0x08
	.zero		1


	//   ....[1]....
        /*0f80*/ 	.word	0x00000620
        /*0f84*/ 	.word	0x000000ff
        /*0f88*/ 	.word	0x00000040
        /*0f8c*/ 	.short	0x0100
        /*0f8e*/ 	.byte	0x08
	.zero		1


	//   ....[2]....
        /*0f90*/ 	.word	0x00000630
        /*0f94*/ 	.word	0x000000ff
        /*0f98*/ 	.word	0x00000008
        /*0f9c*/ 	.short	0x0100
        /*0f9e*/ 	.byte	0x08
	.zero		1


	//   ....[3]....
        /*0fa0*/ 	.word	0x00000640
        /*0fa4*/ 	.word	0x000000ff
        /*0fa8*/ 	.word	0x00000048
        /*0fac*/ 	.short	0x0100
        /*0fae*/ 	.byte	0x08
	.zero		1


	//   ....[4]....
        /*0fb0*/ 	.word	0x00000650
        /*0fb4*/ 	.word	0x000000ff
        /*0fb8*/ 	.word	0x00000010
        /*0fbc*/ 	.short	0x0100
        /*0fbe*/ 	.byte	0x08
	.zero		1


	//   ....[5]....
        /*0fc0*/ 	.word	0x00000660
        /*0fc4*/ 	.word	0x000000ff
        /*0fc8*/ 	.word	0x00000050
        /*0fcc*/ 	.short	0x0100
        /*0fce*/ 	.byte	0x08
	.zero		1


	//   ....[6]....
        /*0fd0*/ 	.word	0x00000670
        /*0fd4*/ 	.word	0x000000ff
        /*0fd8*/ 	.word	0x00000018
        /*0fdc*/ 	.short	0x0100
        /*0fde*/ 	.byte	0x08
	.zero		1


	//   ....[7]....
        /*0fe0*/ 	.word	0x00000680
        /*0fe4*/ 	.word	0x000000ff
        /*0fe8*/ 	.word	0x00000058
        /*0fec*/ 	.short	0x0100
        /*0fee*/ 	.byte	0x08
	.zero		1


	//   ....[8]....
        /*0ff0*/ 	.word	0x00000690
        /*0ff4*/ 	.word	0x000000ff
        /*0ff8*/ 	.word	0x00000020
        /*0ffc*/ 	.short	0x0100
        /*0ffe*/ 	.byte	0x08
	.zero		1


	//   ....[9]....
        /*1000*/ 	.word	0x000006a0
        /*1004*/ 	.word	0x000000ff
        /*1008*/ 	.word	0x00000060
        /*100c*/ 	.short	0x0100
        /*100e*/ 	.byte	0x08
	.zero		1


	//   ....[10]....
        /*1010*/ 	.word	0x000006b0
        /*1014*/ 	.word	0x000000ff
        /*1018*/ 	.word	0x00000028
        /*101c*/ 	.short	0x0100
        /*101e*/ 	.byte	0x08
	.zero		1


	//   ....[11]....
        /*1020*/ 	.word	0x000006c0
        /*1024*/ 	.word	0x000000ff
        /*1028*/ 	.word	0x00000068
        /*102c*/ 	.short	0x0100
        /*102e*/ 	.byte	0x08
	.zero		1


	//   ....[12]....
        /*1030*/ 	.word	0x000006d0
        /*1034*/ 	.word	0x000000ff
        /*1038*/ 	.word	0x00000030
        /*103c*/ 	.short	0x0100
        /*103e*/ 	.byte	0x08
	.zero		1


	//   ....[13]....
        /*1040*/ 	.word	0x000006e0
        /*1044*/ 	.word	0x000000ff
        /*1048*/ 	.word	0x00000070
        /*104c*/ 	.short	0x0100
        /*104e*/ 	.byte	0x08
	.zero		1


	//   ....[14]....
        /*1050*/ 	.word	0x000006f0
        /*1054*/ 	.word	0x000000ff
        /*1058*/ 	.word	0x00000038
        /*105c*/ 	.short	0x0100
        /*105e*/ 	.byte	0x08
	.zero		1


	//   ....[15]....
        /*1060*/ 	.word	0x00000700
        /*1064*/ 	.word	0x000000ff
        /*1068*/ 	.word	0x00000078
        /*106c*/ 	.short	0x0100
        /*106e*/ 	.byte	0x08
	.zero		1


	//   ....[16]....
        /*1070*/ 	.word	0x00000870
        /*1074*/ 	.word	0x000000ff
        /*1078*/ 	.word	0x00000080
        /*107c*/ 	.short	0x0100
        /*107e*/ 	.byte	0x08
	.zero		1


	//   ....[17]....
        /*1080*/ 	.word	0x00000880
        /*1084*/ 	.word	0x000000ff
        /*1088*/ 	.word	0x000000a0
        /*108c*/ 	.short	0x0100
        /*108e*/ 	.byte	0x08
	.zero		1


	//   ....[18]....
        /*1090*/ 	.word	0x00000890
        /*1094*/ 	.word	0x000000ff
        /*1098*/ 	.word	0x00000088
        /*109c*/ 	.short	0x0100
        /*109e*/ 	.byte	0x08
	.zero		1


	//   ....[19]....
        /*10a0*/ 	.word	0x000008a0
        /*10a4*/ 	.word	0x000000ff
        /*10a8*/ 	.word	0x000000a8
        /*10ac*/ 	.short	0x0100
        /*10ae*/ 	.byte	0x08
	.zero		1


	//   ....[20]....
        /*10b0*/ 	.word	0x000008b0
        /*10b4*/ 	.word	0x000000ff
        /*10b8*/ 	.word	0x00000090
        /*10bc*/ 	.short	0x0100
        /*10be*/ 	.byte	0x08
	.zero		1


	//   ....[21]....
        /*10c0*/ 	.word	0x000008c0
        /*10c4*/ 	.word	0x000000ff
        /*10c8*/ 	.word	0x000000b0
        /*10cc*/ 	.short	0x0100
        /*10ce*/ 	.byte	0x08
	.zero		1


	//   ....[22]....
        /*10d0*/ 	.word	0x000008d0
        /*10d4*/ 	.word	0x000000ff
        /*10d8*/ 	.word	0x00000098
        /*10dc*/ 	.short	0x0100
        /*10de*/ 	.byte	0x08
	.zero		1


	//   ....[23]....
        /*10e0*/ 	.word	0x000008e0
        /*10e4*/ 	.word	0x000000ff
        /*10e8*/ 	.word	0x000000b8
        /*10ec*/ 	.short	0x0100
        /*10ee*/ 	.byte	0x08
	.zero		1


	//   ....[24]....
        /*10f0*/ 	.word	0x00000ae0
        /*10f4*/ 	.word	0x000000ff
        /*10f8*/ 	.word	0x000000c0
        /*10fc*/ 	.short	0x0100
        /*10fe*/ 	.byte	0x08
	.zero		1


	//   ....[25]....
        /*1100*/ 	.word	0x00000b40
        /*1104*/ 	.word	0x000000ff
        /*1108*/ 	.word	0x000000c8
        /*110c*/ 	.short	0x0100
        /*110e*/ 	.byte	0x08
	.zero		1


	//   ....[26]....
        /*1110*/ 	.word	0x00002180
        /*1114*/ 	.word	0x000000ff
        /*1118*/ 	.word	0x00000000
        /*111c*/ 	.short	0x010a
        /*111e*/ 	.byte	0x04
	.zero		1


	//   ....[27]....
        /*1120*/ 	.word	0x000021c0
        /*1124*/ 	.word	0x000000ff
        /*1128*/ 	.word	0x00000000
        /*112c*/ 	.short	0x010a
        /*112e*/ 	.byte	0x04
	.zero		1


	//   ....[28]....
        /*1130*/ 	.word	0x000035d0
        /*1134*/ 	.word	0x000000ff
        /*1138*/ 	.word	0x00000000
        /*113c*/ 	.short	0x010a
        /*113e*/ 	.byte	0x06
	.zero		1


	//   ....[29]....
        /*1140*/ 	.word	0x00003610
        /*1144*/ 	.word	0x000000ff
        /*1148*/ 	.word	0x00000000
        /*114c*/ 	.short	0x010a
        /*114e*/ 	.byte	0x06
	.zero		1


	//   ....[30]....
        /*1150*/ 	.word	0x00004700
        /*1154*/ 	.word	0x000000ff
        /*1158*/ 	.word	0x00000000
        /*115c*/ 	.short	0x0101
        /*115e*/ 	.byte	0x05
	.zero		1


	//   ....[31]....
        /*1160*/ 	.word	0x000056e0
        /*1164*/ 	.word	0x000000ff
        /*1168*/ 	.word	0x00000000
        /*116c*/ 	.short	0x0101
        /*116e*/ 	.byte	0x04
	.zero		1


	//   ....[32]....
        /*1170*/ 	.word	0x00006570
        /*1174*/ 	.word	0x0000001b
        /*1178*/ 	.word	0x00000080
        /*117c*/ 	.short	0x010a
        /*117e*/ 	.byte	0x3f
	.zero		1


	//   ....[33]....
        /*1180*/ 	.word	0x00006890
        /*1184*/ 	.word	0x00000008
        /*1188*/ 	.word	0x00000000
        /*118c*/ 	.short	0x0101
        /*118e*/ 	.byte	0x3f
	.zero		1


	//   ....[34]....
        /*1190*/ 	.word	0x000070b0
        /*1194*/ 	.word	0x0000001a
        /*1198*/ 	.word	0x00000080
        /*119c*/ 	.short	0x010a
        /*119e*/ 	.byte	0x3f
	.zero		1


	//   ....[35]....
        /*11a0*/ 	.word	0x000072e0
        /*11a4*/ 	.word	0x0000000f
        /*11a8*/ 	.word	0x00000000
        /*11ac*/ 	.short	0x0101
        /*11ae*/ 	.byte	0x3f
	.zero		1


	//   ....[36]....
        /*11b0*/ 	.word	0x00007a20
        /*11b4*/ 	.word	0x00000014
        /*11b8*/ 	.word	0x00000080
        /*11bc*/ 	.short	0x010a
        /*11be*/ 	.byte	0x3f
	.zero		1


	//   ....[37]....
        /*11c0*/ 	.word	0x00007c50
        /*11c4*/ 	.word	0x0000000f
        /*11c8*/ 	.word	0x00000000
        /*11cc*/ 	.short	0x0101
        /*11ce*/ 	.byte	0x3f
	.zero		1


	//   ....[38]....
        /*11d0*/ 	.word	0x00008370
        /*11d4*/ 	.word	0x00000013
        /*11d8*/ 	.word	0x00000080
        /*11dc*/ 	.short	0x010a
        /*11de*/ 	.byte	0x3f
	.zero		1


	//   ....[39]....
        /*11e0*/ 	.word	0x000085f0
        /*11e4*/ 	.word	0x00000013
        /*11e8*/ 	.word	0x00000000
        /*11ec*/ 	.short	0x0101
        /*11ee*/ 	.byte	0x3f
	.zero		1


	//   ....[40]....
        /*11f0*/ 	.word	0x00008df0
        /*11f4*/ 	.word	0x00000011
        /*11f8*/ 	.word	0x00000080
        /*11fc*/ 	.short	0x010a
        /*11fe*/ 	.byte	0x3f
	.zero		1


	//   ....[41]....
        /*1200*/ 	.word	0x00009070
        /*1204*/ 	.word	0x00000011
        /*1208*/ 	.word	0x00000000
        /*120c*/ 	.short	0x0101
        /*120e*/ 	.byte	0x3f
	.zero		1


	//   ....[42]....
        /*1210*/ 	.word	0x000097a0
        /*1214*/ 	.word	0x00000011
        /*1218*/ 	.word	0x00000080
        /*121c*/ 	.short	0x010a
        /*121e*/ 	.byte	0x3f
	.zero		1


	//   ....[43]....
        /*1220*/ 	.word	0x00009a20
        /*1224*/ 	.word	0x00000011
        /*1228*/ 	.word	0x00000000
        /*122c*/ 	.short	0x0101
        /*122e*/ 	.byte	0x3f
	.zero		1


	//   ....[44]....
        /*1230*/ 	.word	0x0000a250
        /*1234*/ 	.word	0x00000011
        /*1238*/ 	.word	0x00000080
        /*123c*/ 	.short	0x010a
        /*123e*/ 	.byte	0x3f
	.zero		1


	//   ....[45]....
        /*1240*/ 	.word	0x0000a4d0
        /*1244*/ 	.word	0x00000011
        /*1248*/ 	.word	0x00000000
        /*124c*/ 	.short	0x0101
        /*124e*/ 	.byte	0x3f
	.zero		1


	//   ....[46]....
        /*1250*/ 	.word	0x0000ac00
        /*1254*/ 	.word	0x00000014
        /*1258*/ 	.word	0x00000080
        /*125c*/ 	.short	0x010a
        /*125e*/ 	.byte	0x3f
	.zero		1


	//   ....[47]....
        /*1260*/ 	.word	0x0000ae60
        /*1264*/ 	.word	0x00000009
        /*1268*/ 	.word	0x00000000
        /*126c*/ 	.short	0x0101
        /*126e*/ 	.byte	0x3f
	.zero		1


	//   ....[48]....
        /*1270*/ 	.word	0x0000c4e0
        /*1274*/ 	.word	0x000000ff
        /*1278*/ 	.word	0x000000c8
        /*127c*/ 	.short	0x010a
        /*127e*/ 	.byte	0x04
	.zero		1


	//   ....[49]....
        /*1280*/ 	.word	0x0000c8e0
        /*1284*/ 	.word	0x000000ff
        /*1288*/ 	.word	0x000000a0
        /*128c*/ 	.short	0x010a
        /*128e*/ 	.byte	0x0d
	.zero		1


	//   ....[50]....
        /*1290*/ 	.word	0x0000c9d0
        /*1294*/ 	.word	0x000000ff
        /*1298*/ 	.word	0x00000080
        /*129c*/ 	.short	0x010b
        /*129e*/ 	.byte	0x0d
	.zero		1


	//   ....[51]....
        /*12a0*/ 	.word	0x0000ca30
        /*12a4*/ 	.word	0x000000ff
        /*12a8*/ 	.word	0x00000000
        /*12ac*/ 	.short	0x0101
        /*12ae*/ 	.byte	0x10
	.zero		1


	//   ....[52]....
        /*12b0*/ 	.word	0x0000ca60
        /*12b4*/ 	.word	0x000000ff
        /*12b8*/ 	.word	0x000000a8
        /*12bc*/ 	.short	0x010a
        /*12be*/ 	.byte	0x0d
	.zero		1


	//   ....[53]....
        /*12c0*/ 	.word	0x0000cb70
        /*12c4*/ 	.word	0x000000ff
        /*12c8*/ 	.word	0x00000088
        /*12cc*/ 	.short	0x010b
        /*12ce*/ 	.byte	0x0d
	.zero		1


	//   ....[54]....
        /*12d0*/ 	.word	0x0000cbe0
        /*12d4*/ 	.word	0x000000ff
        /*12d8*/ 	.word	0x00000000
        /*12dc*/ 	.short	0x0101
        /*12de*/ 	.byte	0x14
	.zero		1


	//   ....[55]....
        /*12e0*/ 	.word	0x0000cc10
        /*12e4*/ 	.word	0x000000ff
        /*12e8*/ 	.word	0x000000b0
        /*12ec*/ 	.short	0x010a
        /*12ee*/ 	.byte	0x0d
	.zero		1


	//   ....[56]....
        /*12f0*/ 	.word	0x0000cd10
        /*12f4*/ 	.word	0x000000ff
        /*12f8*/ 	.word	0x00000090
        /*12fc*/ 	.short	0x010b
        /*12fe*/ 	.byte	0x0d
	.zero		1


	//   ....[57]....
        /*1300*/ 	.word	0x0000cd70
        /*1304*/ 	.word	0x000000ff
        /*1308*/ 	.word	0x00000000
        /*130c*/ 	.short	0x0101
        /*130e*/ 	.byte	0x17
	.zero		1


	//   ....[58]....
        /*1310*/ 	.word	0x0000cda0
        /*1314*/ 	.word	0x000000ff
        /*1318*/ 	.word	0x000000b8
        /*131c*/ 	.short	0x010a
        /*131e*/ 	.byte	0x0d
	.zero		1


	//   ....[59]....
        /*1320*/ 	.word	0x0000cea0
        /*1324*/ 	.word	0x000000ff
        /*1328*/ 	.word	0x00000098
        /*132c*/ 	.short	0x010b
        /*132e*/ 	.byte	0x0d
	.zero		1


	//   ....[60]....
        /*1330*/ 	.word	0x0000cf10
        /*1334*/ 	.word	0x000000ff
        /*1338*/ 	.word	0x00000000
        /*133c*/ 	.short	0x0101
        /*133e*/ 	.byte	0x1d
	.zero		1


	//   ....[61]....
        /*1340*/ 	.word	0x0000cf50
        /*1344*/ 	.word	0x000000ff
        /*1348*/ 	.word	0x000000a0
        /*134c*/ 	.short	0x010a
        /*134e*/ 	.byte	0x0d
	.zero		1


	//   ....[62]....
        /*1350*/ 	.word	0x0000d040
        /*1354*/ 	.word	0x000000ff
        /*1358*/ 	.word	0x00000080
        /*135c*/ 	.short	0x010b
        /*135e*/ 	.byte	0x0d
	.zero		1


	//   ....[63]....
        /*1360*/ 	.word	0x0000d080
        /*1364*/ 	.word	0x000000ff
        /*1368*/ 	.word	0x00000000
        /*136c*/ 	.short	0x0101
        /*136e*/ 	.byte	0x10
	.zero		1


	//   ....[64]....
        /*1370*/ 	.word	0x0000d0b0
        /*1374*/ 	.word	0x000000ff
        /*1378*/ 	.word	0x000000a8
        /*137c*/ 	.short	0x010a
        /*137e*/ 	.byte	0x0d
	.zero		1


	//   ....[65]....
        /*1380*/ 	.word	0x0000d1b0
        /*1384*/ 	.word	0x000000ff
        /*1388*/ 	.word	0x00000088
        /*138c*/ 	.short	0x010b
        /*138e*/ 	.byte	0x0d
	.zero		1


	//   ....[66]....
        /*1390*/ 	.word	0x0000d1f0
        /*1394*/ 	.word	0x000000ff
        /*1398*/ 	.word	0x00000000
        /*139c*/ 	.short	0x0101
        /*139e*/ 	.byte	0x14
	.zero		1


	//   ....[67]....
        /*13a0*/ 	.word	0x0000d230
        /*13a4*/ 	.word	0x000000ff
        /*13a8*/ 	.word	0x000000b0
        /*13ac*/ 	.short	0x010a
        /*13ae*/ 	.byte	0x0d
	.zero		1


	//   ....[68]....
        /*13b0*/ 	.word	0x0000d310
        /*13b4*/ 	.word	0x000000ff
        /*13b8*/ 	.word	0x00000090
        /*13bc*/ 	.short	0x010b
        /*13be*/ 	.byte	0x0d
	.zero		1


	//   ....[69]....
        /*13c0*/ 	.word	0x0000d350
        /*13c4*/ 	.word	0x000000ff
        /*13c8*/ 	.word	0x00000000
        /*13cc*/ 	.short	0x0101
        /*13ce*/ 	.byte	0x17
	.zero		1


	//   ....[70]....
        /*13d0*/ 	.word	0x0000d380
        /*13d4*/ 	.word	0x000000ff
        /*13d8*/ 	.word	0x000000b8
        /*13dc*/ 	.short	0x010a
        /*13de*/ 	.byte	0x0d
	.zero		1


	//   ....[71]....
        /*13e0*/ 	.word	0x0000d480
        /*13e4*/ 	.word	0x000000ff
        /*13e8*/ 	.word	0x00000098
        /*13ec*/ 	.short	0x010b
        /*13ee*/ 	.byte	0x0d
	.zero		1


	//   ....[72]....
        /*13f0*/ 	.word	0x0000d4d0
        /*13f4*/ 	.word	0x000000ff
        /*13f8*/ 	.word	0x00000000
        /*13fc*/ 	.short	0x0101
        /*13fe*/ 	.byte	0x1d
	.zero		1


	//   ....[73]....
        /*1400*/ 	.word	0x0000dc00
        /*1404*/ 	.word	0x00000000
        /*1408*/ 	.word	0x000000a0
        /*140c*/ 	.short	0x010a
        /*140e*/ 	.byte	0x3f
	.zero		1


	//   ....[74]....
        /*1410*/ 	.word	0x0000dc40
        /*1414*/ 	.word	0x00000000
        /*1418*/ 	.word	0x000000a8
        /*141c*/ 	.short	0x010a
        /*141e*/ 	.byte	0x3f
	.zero		1


	//   ....[75]....
        /*1420*/ 	.word	0x0000dc80
        /*1424*/ 	.word	0x00000000
        /*1428*/ 	.word	0x000000b0
        /*142c*/ 	.short	0x010a
        /*142e*/ 	.byte	0x3f
	.zero		1


	//   ....[76]....
        /*1430*/ 	.word	0x0000dce0
        /*1434*/ 	.word	0x00000000
        /*1438*/ 	.word	0x000000b8
        /*143c*/ 	.short	0x010a
        /*143e*/ 	.byte	0x3f
	.zero		1


	//   ....[77]....
        /*1440*/ 	.word	0x0000e020
        /*1444*/ 	.word	0x0000000a
        /*1448*/ 	.word	0x00000040
        /*144c*/ 	.short	0x010a
        /*144e*/ 	.byte	0x3f
	.zero		1


	//   ....[78]....
        /*1450*/ 	.word	0x0000e430
        /*1454*/ 	.word	0x00000003
        /*1458*/ 	.word	0x000000c8
        /*145c*/ 	.short	0x0101
        /*145e*/ 	.byte	0x3f
	.zero		1


	//   ....[79]....
        /*1460*/ 	.word	0x0000eb90
        /*1464*/ 	.word	0x00000007
        /*1468*/ 	.word	0x00000000
        /*146c*/ 	.short	0x010a
        /*146e*/ 	.byte	0x3f
	.zero		1


	//   ....[80]....
        /*1470*/ 	.word	0x0000ec10
        /*1474*/ 	.word	0x00000009
        /*1478*/ 	.word	0x00000000
        /*147c*/ 	.short	0x010a
        /*147e*/ 	.byte	0x3f
	.zero		1


	//   ....[81]....
        /*1480*/ 	.word	0x0000eca0
        /*1484*/ 	.word	0x00000006
        /*1488*/ 	.word	0x00000000
        /*148c*/ 	.short	0x010a
        /*148e*/ 	.byte	0x3f
	.zero		1


	//   ....[82]....
        /*1490*/ 	.word	0x0000ed30
        /*1494*/ 	.word	0x00000009
        /*1498*/ 	.word	0x00000000
        /*149c*/ 	.short	0x010a
        /*149e*/ 	.byte	0x3f
	.zero		1


	//   ....[83]....
        /*14a0*/ 	.word	0x0000edc0
        /*14a4*/ 	.word	0x00000006
        /*14a8*/ 	.word	0x00000000
        /*14ac*/ 	.short	0x010a
        /*14ae*/ 	.byte	0x3f
	.zero		1


	//   ....[84]....
        /*14b0*/ 	.word	0x0000ee50
        /*14b4*/ 	.word	0x00000009
        /*14b8*/ 	.word	0x00000000
        /*14bc*/ 	.short	0x010a
        /*14be*/ 	.byte	0x3f
	.zero		1


	//   ....[85]....
        /*14c0*/ 	.word	0x0000eee0
        /*14c4*/ 	.word	0x00000006
        /*14c8*/ 	.word	0x00000000
        /*14cc*/ 	.short	0x010a
        /*14ce*/ 	.byte	0x3f
	.zero		1


	//   ....[86]....
        /*14d0*/ 	.word	0x0000ef70
        /*14d4*/ 	.word	0x00000003
        /*14d8*/ 	.word	0x00000000
        /*14dc*/ 	.short	0x010a
        /*14de*/ 	.byte	0x3f
	.zero		1


	//   ....[87]....
        /*14e0*/ 	.word	0x0000efe0
        /*14e4*/ 	.word	0x00000003
        /*14e8*/ 	.word	0x00000000
        /*14ec*/ 	.short	0x010a
        /*14ee*/ 	.byte	0x3f
	.zero		1


	//   ....[88]....
        /*14f0*/ 	.word	0x0000f040
        /*14f4*/ 	.word	0x00000004
        /*14f8*/ 	.word	0x00000000
        /*14fc*/ 	.short	0x010a
        /*14fe*/ 	.byte	0x3f
	.zero		1


	//   ....[89]....
        /*1500*/ 	.word	0x0000f090
        /*1504*/ 	.word	0x0000001b
        /*1508*/ 	.word	0x00000080
        /*150c*/ 	.short	0x010a
        /*150e*/ 	.byte	0x3f
	.zero		1


	//   ....[90]....
        /*1510*/ 	.word	0x0000f0e0
        /*1514*/ 	.word	0x0000001a
        /*1518*/ 	.word	0x00000080
        /*151c*/ 	.short	0x010a
        /*151e*/ 	.byte	0x3f
	.zero		1


	//   ....[91]....
        /*1520*/ 	.word	0x0000f130
        /*1524*/ 	.word	0x00000014
        /*1528*/ 	.word	0x00000080
        /*152c*/ 	.short	0x010a
        /*152e*/ 	.byte	0x3f
	.zero		1


	//   ....[92]....
        /*1530*/ 	.word	0x0000f180
        /*1534*/ 	.word	0x00000013
        /*1538*/ 	.word	0x00000080
        /*153c*/ 	.short	0x010a
        /*153e*/ 	.byte	0x3f
	.zero		1


	//   ....[93]....
        /*1540*/ 	.word	0x0000f1d0
        /*1544*/ 	.word	0x00000011
        /*1548*/ 	.word	0x00000080
        /*154c*/ 	.short	0x010a
        /*154e*/ 	.byte	0x3f
	.zero		1


	//   ....[94]....
        /*1550*/ 	.word	0x0000f220
        /*1554*/ 	.word	0x00000011
        /*1558*/ 	.word	0x00000080
        /*155c*/ 	.short	0x010a
        /*155e*/ 	.byte	0x3f
	.zero		1


	//   ....[95]....
        /*1560*/ 	.word	0x0000f270
        /*1564*/ 	.word	0x00000011
        /*1568*/ 	.word	0x00000080
        /*156c*/ 	.short	0x010a
        /*156e*/ 	.byte	0x3f
	.zero		1


	//   ....[96]....
        /*1570*/ 	.word	0x0000f2c0
        /*1574*/ 	.word	0x00000014
        /*1578*/ 	.word	0x00000080
        /*157c*/ 	.short	0x010a
        /*157e*/ 	.byte	0x3f
	.zero		1


	//   ....[97]....
        /*1580*/ 	.word	0x0000f320
        /*1584*/ 	.word	0x00000005
        /*1588*/ 	.word	0x000000c8
        /*158c*/ 	.short	0x010a
        /*158e*/ 	.byte	0x3f
	.zero		1


	//   ....[98]....
        /*1590*/ 	.word	0x0000f380
        /*1594*/ 	.word	0x00000003
        /*1598*/ 	.word	0x000000a0
        /*159c*/ 	.short	0x010a
        /*159e*/ 	.byte	0x3f
	.zero		1


	//   ....[99]....
        /*15a0*/ 	.word	0x0000f3e0
        /*15a4*/ 	.word	0x00000003
        /*15a8*/ 	.word	0x000000a8
        /*15ac*/ 	.short	0x010a
        /*15ae*/ 	.byte	0x3f
	.zero		1


	//   ....[100]....
        /*15b0*/ 	.word	0x0000f440
        /*15b4*/ 	.word	0x00000003
        /*15b8*/ 	.word	0x000000b0
        /*15bc*/ 	.short	0x010a
        /*15be*/ 	.byte	0x3f
	.zero		1


	//   ....[101]....
        /*15c0*/ 	.word	0x0000f4a0
        /*15c4*/ 	.word	0x00000003
        /*15c8*/ 	.word	0x000000b8
        /*15cc*/ 	.short	0x010a
        /*15ce*/ 	.byte	0x3f
	.zero		1


	//   ....[102]....
        /*15d0*/ 	.word	0x0000f500
        /*15d4*/ 	.word	0x00000003
        /*15d8*/ 	.word	0x000000a0
        /*15dc*/ 	.short	0x010a
        /*15de*/ 	.byte	0x3f
	.zero		1


	//   ....[103]....
        /*15e0*/ 	.word	0x0000f560
        /*15e4*/ 	.word	0x00000003
        /*15e8*/ 	.word	0x000000a8
        /*15ec*/ 	.short	0x010a
        /*15ee*/ 	.byte	0x3f
	.zero		1


	//   ....[104]....
        /*15f0*/ 	.word	0x0000f5c0
        /*15f4*/ 	.word	0x00000003
        /*15f8*/ 	.word	0x000000b0
        /*15fc*/ 	.short	0x010a
        /*15fe*/ 	.byte	0x3f
	.zero		1


	//   ....[105]....
        /*1600*/ 	.word	0x0000f620
        /*1604*/ 	.word	0x00000003
        /*1608*/ 	.word	0x000000b8
        /*160c*/ 	.short	0x010a
        /*160e*/ 	.byte	0x3f
	.zero		1


	//   ....[106]....
        /*1610*/ 	.word	0x0000f670
        /*1614*/ 	.word	0x00000000
        /*1618*/ 	.word	0x000000a0
        /*161c*/ 	.short	0x010a
        /*161e*/ 	.byte	0x3f
	.zero		1


	//   ....[107]....
        /*1620*/ 	.word	0x0000f6c0
        /*1624*/ 	.word	0x00000000
        /*1628*/ 	.word	0x000000a8
        /*162c*/ 	.short	0x010a
        /*162e*/ 	.byte	0x3f
	.zero		1


	//   ....[108]....
        /*1630*/ 	.word	0x0000f710
        /*1634*/ 	.word	0x00000000
        /*1638*/ 	.word	0x000000b0
        /*163c*/ 	.short	0x010a
        /*163e*/ 	.byte	0x3f
	.zero		1


	//   ....[109]....
        /*1640*/ 	.word	0x0000f7e0
        /*1644*/ 	.word	0x0000000a
        /*1648*/ 	.word	0x00000040
        /*164c*/ 	.short	0x010a
        /*164e*/ 	.byte	0x3f
	.zero		1


	//   ....[110]....
        /*1650*/ 	.word	0x0000f8b0
        /*1654*/ 	.word	0x00000007
        /*1658*/ 	.word	0x00000000
        /*165c*/ 	.short	0x010a
        /*165e*/ 	.byte	0x3f
	.zero		1


	//   ....[111]....
        /*1660*/ 	.word	0x0000f900
        /*1664*/ 	.word	0x00000009
        /*1668*/ 	.word	0x00000000
        /*166c*/ 	.short	0x010a
        /*166e*/ 	.byte	0x3f
	.zero		1


	//   ....[112]....
        /*1670*/ 	.word	0x0000f950
        /*1674*/ 	.word	0x00000006
        /*1678*/ 	.word	0x00000000
        /*167c*/ 	.short	0x010a
        /*167e*/ 	.byte	0x3f
	.zero		1


	//   ....[113]....
        /*1680*/ 	.word	0x0000f9a0
        /*1684*/ 	.word	0x00000009
        /*1688*/ 	.word	0x00000000
        /*168c*/ 	.short	0x010a
        /*168e*/ 	.byte	0x3f
	.zero		1


	//   ....[114]....
        /*1690*/ 	.word	0x0000f9f0
        /*1694*/ 	.word	0x00000006
        /*1698*/ 	.word	0x00000000
        /*169c*/ 	.short	0x010a
        /*169e*/ 	.byte	0x3f
	.zero		1


	//   ....[115]....
        /*16a0*/ 	.word	0x0000fa40
        /*16a4*/ 	.word	0x00000009
        /*16a8*/ 	.word	0x00000000
        /*16ac*/ 	.short	0x010a
        /*16ae*/ 	.byte	0x3f
	.zero		1


	//   ....[116]....
        /*16b0*/ 	.word	0x0000fa90
        /*16b4*/ 	.word	0x00000006
        /*16b8*/ 	.word	0x00000000
        /*16bc*/ 	.short	0x010a
        /*16be*/ 	.byte	0x3f
	.zero		1


	//----- nvinfo : EIATTR_NUM_MBARRIERS
	.align		4
.L_38:
        /*16c0*/ 	.byte	0x03, 0x38
        /*16c2*/ 	.short	0x001a


	//----- nvinfo : EIATTR_EXIT_INSTR_OFFSETS
	.align		4
        /*16c4*/ 	.byte	0x04, 0x1c
        /*16c6*/ 	.short	(.L_40 - .L_39)


	//   ....[0]....
.L_39:
        /*16c8*/ 	.word	0x00000c10


	//   ....[1]....
        /*16cc*/ 	.word	0x000014f0


	//   ....[2]....
        /*16d0*/ 	.word	0x0000bd60


	//   ....[3]....
        /*16d4*/ 	.word	0x0000c3e0


	//   ....[4]....
        /*16d8*/ 	.word	0x0000c470


	//   ....[5]....
        /*16dc*/ 	.word	0x0000dd30


	//   ....[6]....
        /*16e0*/ 	.word	0x0000efc0


	//----- nvinfo : EIATTR_MAX_THREADS
	.align		4
.L_40:
        /*16e4*/ 	.byte	0x04, 0x05
        /*16e6*/ 	.short	(.L_42 - .L_41)
.L_41:
        /*16e8*/ 	.word	0x00000180
        /*16ec*/ 	.word	0x00000001
        /*16f0*/ 	.word	0x00000001


	//----- nvinfo : EIATTR_CRS_STACK_SIZE
	.align		4
.L_42:
        /*16f4*/ 	.byte	0x04, 0x1e
        /*16f6*/ 	.short	(.L_44 - .L_43)
.L_43:
        /*16f8*/ 	.word	0x00000000


	//----- nvinfo : EIATTR_CBANK_PARAM_SIZE
	.align		4
.L_44:
        /*16fc*/ 	.byte	0x03, 0x19
        /*16fe*/ 	.short	0x0770


	//----- nvinfo : EIATTR_PARAM_CBANK
	.align		4
        /*1700*/ 	.byte	0x04, 0x0a
        /*1702*/ 	.short	(.L_46 - .L_45)
	.align		4
.L_45:
        /*1704*/ 	.word	index@(.nv.constant0._ZN7cutlass13device_kernelINS_4gemm6kernel13GemmUniversalIN4cute5tupleIJiiiiEEENS1_10collective13CollectiveMmaINS1_37MainloopSm90TmaGmmaWarpSpecializedFP8ILi8ENS5_IJNS4_1CILi1EEESB_SB_EEENS1_35KernelTmaWarpSpecializedCooperativeEEENS5_IJNSA_ILi256EEENSA_ILi128EEENSA_ILi64EEEEEENS_12float_e4m3_tENS5_IJlSB_lEEESJ_SK_NS4_8TiledMMAINS4_8MMA_AtomIJNS4_4SM904GMMA31MMA_64x128x32_F32E4M3E4M3_SS_TNILNSO_7ScaleInE1ELSQ_1EEEEEENS4_6LayoutINS5_IJNSA_ILi2EEESB_SB_EEENS5_IJSB_NSA_ILi0EEESW_EEEEENS5_IJNS4_10UnderscoreESZ_SZ_EEEEENS4_13SM90_TMA_LOADENS4_14ComposedLayoutINS4_7SwizzleILi2ELi4ELi3EEENS4_18smem_ptr_flag_bitsILi8EEENST_INS5_IJNSA_ILi8EEESH_EEENS5_IJSH_SB_EEEEEEEvNS4_8identityES12_S1C_vS1D_EENS_8epilogue10collective18CollectiveEpilogueINS1F_22Sm90TmaWarpSpecializedILi4ELi2ELi16ELb0ELb0EEEJSI_NS5_IJSG_NSA_ILi32EEEEEESJ_SK_SJ_SK_NS1F_6fusion15FusionCallbacksIS1J_NS1M_17LinCombPerRowBiasISJ_fSJ_SJ_fLi16ELNS_15FloatRoundStyleE2EEESI_S1L_JEEES12_NS13_INS14_ILi1ELi4ELi3EEES17_NST_INS5_IJS18_S1K_EEENS5_IJS1K_SB_EEEEEEENS4_39AutoVectorizingCopyWithAssumedAlignmentILi128EEENS4_14SM90_TMA_STOREES1W_S1Y_NS4_9Copy_AtomIJNS4_17SM90_U32x4_STSM_NENS_6half_tEEEEvEEEvvEEEEvNT_6ParamsE)
        /*1708*/ 	.short	0x0210
        /*170a*/ 	.short	0x0770


	//----- nvinfo : EIATTR_SW_WAR
	.align		4
.L_46:
        /*170c*/ 	.byte	0x04, 0x36
        /*170e*/ 	.short	(.L_48 - .L_47)
.L_47:
        /*1710*/ 	.word	0x00000008
.L_48:


//--------------------- .nv.callgraph             --------------------------
	.section	.nv.callgraph,"",@"SHT_CUDA_CALLGRAPH"
	.align	4
	.sectionentsize	8
	.align		4
        /*0000*/ 	.word	0x00000000
	.align		4
        /*0004*/ 	.word	0xffffffff
	.align		4
        /*0008*/ 	.word	index@(_ZN7cutlass13device_kernelINS_4gemm6kernel13GemmUniversalIN4cute5tupleIJiiiiEEENS1_10collective13CollectiveMmaINS1_37MainloopSm90TmaGmmaWarpSpecializedFP8ILi8ENS5_IJNS4_1CILi1EEESB_SB_EEENS1_35KernelTmaWarpSpecializedCooperativeEEENS5_IJNSA_ILi256EEENSA_ILi128EEENSA_ILi64EEEEEENS_12float_e4m3_tENS5_IJlSB_lEEESJ_SK_NS4_8TiledMMAINS4_8MMA_AtomIJNS4_4SM904GMMA31MMA_64x128x32_F32E4M3E4M3_SS_TNILNSO_7ScaleInE1ELSQ_1EEEEEENS4_6LayoutINS5_IJNSA_ILi2EEESB_SB_EEENS5_IJSB_NSA_ILi0EEESW_EEEEENS5_IJNS4_10UnderscoreESZ_SZ_EEEEENS4_13SM90_TMA_LOADENS4_14ComposedLayoutINS4_7SwizzleILi2ELi4ELi3EEENS4_18smem_ptr_flag_bitsILi8EEENST_INS5_IJNSA_ILi8EEESH_EEENS5_IJSH_SB_EEEEEEEvNS4_8identityES12_S1C_vS1D_EENS_8epilogue10collective18CollectiveEpilogueINS1F_22Sm90TmaWarpSpecializedILi4ELi2ELi16ELb0ELb0EEEJSI_NS5_IJSG_NSA_ILi32EEEEEESJ_SK_SJ_SK_NS1F_6fusion15FusionCallbacksIS1J_NS1M_17LinCombPerRowBiasISJ_fSJ_SJ_fLi16ELNS_15FloatRoundStyleE2EEESI_S1L_JEEES12_NS13_INS14_ILi1ELi4ELi3EEES17_NST_INS5_IJS18_S1K_EEENS5_IJS1K_SB_EEEEEEENS4_39AutoVectorizingCopyWithAssumedAlignmentILi128EEENS4_14SM90_TMA_STOREES1W_S1Y_NS4_9Copy_AtomIJNS4_17SM90_U32x4_STSM_NENS_6half_tEEEEvEEEvvEEEEvNT_6ParamsE)
	.align		4
        /*000c*/ 	.word	index@(__assertfail)
	.align		4
        /*0010*/ 	.word	0x00000000
	.align		4
        /*0014*/ 	.word	0xfffffffe
	.align		4
        /*0018*/ 	.word	0x00000000
	.align		4
        /*001c*/ 	.word	0xfffffffd
	.align		4
        /*0020*/ 	.word	0x00000000
	.align		4
        /*0024*/ 	.word	0xfffffffc


//--------------------- .nv.constant4             --------------------------
	.section	.nv.constant4,"a",@progbits
	.align	8
	.align		8
.nv.constant4:
        /*0000*/ 	.dword	__assertfail
	.align		8
        /*0008*/ 	.dword	__unnamed_1
	.align		8
        /*0010*/ 	.dword	__unnamed_2
	.align		8
        /*0018*/ 	.dword	_ZN39_INTERNAL_251fcbf3_4_k_cu_35395ce4_27504cuda3std3__45__cpo5beginE
	.align		8
        /*0020*/ 	.dword	_ZN39_INTERNAL_251fcbf3_4_k_cu_35395ce4_27504cuda3std3__45__cpo3endE
	.align		8
        /*0028*/ 	.dword	_ZN39_INTERNAL_251fcbf3_4_k_cu_35395ce4_27504cuda3std3__45__cpo6cbeginE
	.align		8
        /*0030*/ 	.dword	_ZN39_INTERNAL_251fcbf3_4_k_cu_35395ce4_27504cuda3std3__45__cpo4cendE
	.align		8
        /*0038*/ 	.dword	_ZN39_INTERNAL_251fcbf3_4_k_cu_35395ce4_27504cuda3std3__441_GLOBAL__N__251fcbf3_4_k_cu_35395ce4_27506ignoreE
	.align		8
        /*0040*/ 	.dword	_ZN39_INTERNAL_251fcbf3_4_k_cu_35395ce4_27504cuda3std3__419piecewise_constructE
	.align		8
        /*0048*/ 	.dword	_ZN39_INTERNAL_251fcbf3_4_k_cu_35395ce4_27504cuda3std3__48in_placeE
	.align		8
        /*0050*/ 	.dword	_ZN39_INTERNAL_251fcbf3_4_k_cu_35395ce4_27504cuda3std6ranges3__45__cpo4swapE
	.align		8
        /*0058*/ 	.dword	_ZN39_INTERNAL_251fcbf3_4_k_cu_35395ce4_27504cuda3std6ranges3__45__cpo9iter_moveE
	.align		8
        /*0060*/ 	.dword	_ZN39_INTERNAL_251fcbf3_4_k_cu_35395ce4_27504cute7productE
	.align		8
        /*0068*/ 	.dword	_ZN39_INTERNAL_251fcbf3_4_k_cu_35395ce4_27504cute1_E
	.align		8
        /*0070*/ 	.dword	$str$24
	.align		8
        /*0078*/ 	.dword	$str$25


//--------------------- .text._ZN7cutlass13device_kernelINS_4gemm6kernel13GemmUniversalIN4cute5tupleIJiiiiEEENS1_10collective13CollectiveMmaINS1_37MainloopSm90TmaGmmaWarpSpecializedFP8ILi8ENS5_IJNS4_1CILi1EEESB_SB_EEENS1_35KernelTmaWarpSpecializedCooperativeEEENS5_IJNSA_ILi256EEENSA_ILi128EEENSA_ILi64EEEEEENS_12float_e4m3_tENS5_IJlSB_lEEESJ_SK_NS4_8TiledMMAINS4_8MMA_AtomIJNS4_4SM904GMMA31MMA_64x128x32_F32E4M3E4M3_SS_TNILNSO_7ScaleInE1ELSQ_1EEEEEENS4_6LayoutINS5_IJNSA_ILi2EEESB_SB_EEENS5_IJSB_NSA_ILi0EEESW_EEEEENS5_IJNS4_10UnderscoreESZ_SZ_EEEEENS4_13SM90_TMA_LOADENS4_14ComposedLayoutINS4_7SwizzleILi2ELi4ELi3EEENS4_18smem_ptr_flag_bitsILi8EEENST_INS5_IJNSA_ILi8EEESH_EEENS5_IJSH_SB_EEEEEEEvNS4_8identityES12_S1C_vS1D_EENS_8epilogue10collective18CollectiveEpilogueINS1F_22Sm90TmaWarpSpecializedILi4ELi2ELi16ELb0ELb0EEEJSI_NS5_IJSG_NSA_ILi32EEEEEESJ_SK_SJ_SK_NS1F_6fusion15FusionCallbacksIS1J_NS1M_17LinCombPerRowBiasISJ_fSJ_SJ_fLi16ELNS_15FloatRoundStyleE2EEESI_S1L_JEEES12_NS13_INS14_ILi1ELi4ELi3EEES17_NST_INS5_IJS18_S1K_EEENS5_IJS1K_SB_EEEEEEENS4_39AutoVectorizingCopyWithAssumedAlignmentILi128EEENS4_14SM90_TMA_STOREES1W_S1Y_NS4_9Copy_AtomIJNS4_17SM90_U32x4_STSM_NENS_6half_tEEEEvEEEvvEEEEvNT_6ParamsE --------------------------
	.section	.text._ZN7cutlass13device_kernelINS_4gemm6kernel13GemmUniversalIN4cute5tupleIJiiiiEEENS1_10collective13CollectiveMmaINS1_37MainloopSm90TmaGmmaWarpSpecializedFP8ILi8ENS5_IJNS4_1CILi1EEESB_SB_EEENS1_35KernelTmaWarpSpecializedCooperativeEEENS5_IJNSA_ILi256EEENSA_ILi128EEENSA_ILi64EEEEEENS_12float_e4m3_tENS5_IJlSB_lEEESJ_SK_NS4_8TiledMMAINS4_8MMA_AtomIJNS4_4SM904GMMA31MMA_64x128x32_F32E4M3E4M3_SS_TNILNSO_7ScaleInE1ELSQ_1EEEEEENS4_6LayoutINS5_IJNSA_ILi2EEESB_SB_EEENS5_IJSB_NSA_ILi0EEESW_EEEEENS5_IJNS4_10UnderscoreESZ_SZ_EEEEENS4_13SM90_TMA_LOADENS4_14ComposedLayoutINS4_7SwizzleILi2ELi4ELi3EEENS4_18smem_ptr_flag_bitsILi8EEENST_INS5_IJNSA_ILi8EEESH_EEENS5_IJSH_SB_EEEEEEEvNS4_8identityES12_S1C_vS1D_EENS_8epilogue10collective18CollectiveEpilogueINS1F_22Sm90TmaWarpSpecializedILi4ELi2ELi16ELb0ELb0EEEJSI_NS5_IJSG_NSA_ILi32EEEEEESJ_SK_SJ_SK_NS1F_6fusion15FusionCallbacksIS1J_NS1M_17LinCombPerRowBiasISJ_fSJ_SJ_fLi16ELNS_15FloatRoundStyleE2EEESI_S1L_JEEES12_NS13_INS14_ILi1ELi4ELi3EEES17_NST_INS5_IJS18_S1K_EEENS5_IJS1K_SB_EEEEEEENS4_39AutoVectorizingCopyWithAssumedAlignmentILi128EEENS4_14SM90_TMA_STOREES1W_S1Y_NS4_9Copy_AtomIJNS4_17SM90_U32x4_STSM_NENS_6half_tEEEEvEEEvvEEEEvNT_6ParamsE,"ax",@progbits
	.align	128
.text._ZN7cutlass13device_kernelINS_4gemm6kernel13GemmUniversalIN4cute5tupleIJiiiiEEENS1_10collective13CollectiveMmaINS1_37MainloopSm90TmaGmmaWarpSpecializedFP8ILi8ENS5_IJNS4_1CILi1EEESB_SB_EEENS1_35KernelTmaWarpSpecializedCooperativeEEENS5_IJNSA_ILi256EEENSA_ILi128EEENSA_ILi64EEEEEENS_12float_e4m3_tENS5_IJlSB_lEEESJ_SK_NS4_8TiledMMAINS4_8MMA_AtomIJNS4_4SM904GMMA31MMA_64x128x32_F32E4M3E4M3_SS_TNILNSO_7ScaleInE1ELSQ_1EEEEEENS4_6LayoutINS5_IJNSA_ILi2EEESB_SB_EEENS5_IJSB_NSA_ILi0EEESW_EEEEENS5_IJNS4_10UnderscoreESZ_SZ_EEEEENS4_13SM90_TMA_LOADENS4_14ComposedLayoutINS4_7SwizzleILi2ELi4ELi3EEENS4_18smem_ptr_flag_bitsILi8EEENST_INS5_IJNSA_ILi8EEESH_EEENS5_IJSH_SB_EEEEEEEvNS4_8identityES12_S1C_vS1D_EENS_8epilogue10collective18CollectiveEpilogueINS1F_22Sm90TmaWarpSpecializedILi4ELi2ELi16ELb0ELb0EEEJSI_NS5_IJSG_NSA_ILi32EEEEEESJ_SK_SJ_SK_NS1F_6fusion15FusionCallbacksIS1J_NS1M_17LinCombPerRowBiasISJ_fSJ_SJ_fLi16ELNS_15FloatRoundStyleE2EEESI_S1L_JEEES12_NS13_INS14_ILi1ELi4ELi3EEES17_NST_INS5_IJS18_S1K_EEENS5_IJS1K_SB_EEEEEEENS4_39AutoVectorizingCopyWithAssumedAlignmentILi128EEENS4_14SM90_TMA_STOREES1W_S1Y_NS4_9Copy_AtomIJNS4_17SM90_U32x4_STSM_NENS_6half_tEEEEvEEEvvEEEEvNT_6ParamsE:
        .type           _ZN7cutlass13device_kernelINS_4gemm6kernel13GemmUniversalIN4cute5tupleIJiiiiEEENS1_10collective13CollectiveMmaINS1_37MainloopSm90TmaGmmaWarpSpecializedFP8ILi8ENS5_IJNS4_1CILi1EEESB_SB_EEENS1_35KernelTmaWarpSpecializedCooperativeEEENS5_IJNSA_ILi256EEENSA_ILi128EEENSA_ILi64EEEEEENS_12float_e4m3_tENS5_IJlSB_lEEESJ_SK_NS4_8TiledMMAINS4_8MMA_AtomIJNS4_4SM904GMMA31MMA_64x128x32_F32E4M3E4M3_SS_TNILNSO_7ScaleInE1ELSQ_1EEEEEENS4_6LayoutINS5_IJNSA_ILi2EEESB_SB_EEENS5_IJSB_NSA_ILi0EEESW_EEEEENS5_IJNS4_10UnderscoreESZ_SZ_EEEEENS4_13SM90_TMA_LOADENS4_14ComposedLayoutINS4_7SwizzleILi2ELi4ELi3EEENS4_18smem_ptr_flag_bitsILi8EEENST_INS5_IJNSA_ILi8EEESH_EEENS5_IJSH_SB_EEEEEEEvNS4_8identityES12_S1C_vS1D_EENS_8epilogue10collective18CollectiveEpilogueINS1F_22Sm90TmaWarpSpecializedILi4ELi2ELi16ELb0ELb0EEEJSI_NS5_IJSG_NSA_ILi32EEEEEESJ_SK_SJ_SK_NS1F_6fusion15FusionCallbacksIS1J_NS1M_17LinCombPerRowBiasISJ_fSJ_SJ_fLi16ELNS_15FloatRoundStyleE2EEESI_S1L_JEEES12_NS13_INS14_ILi1ELi4ELi3EEES17_NST_INS5_IJS18_S1K_EEENS5_IJS1K_SB_EEEEEEENS4_39AutoVectorizingCopyWithAssumedAlignmentILi128EEENS4_14SM90_TMA_STOREES1W_S1Y_NS4_9Copy_AtomIJNS4_17SM90_U32x4_STSM_NENS_6half_tEEEEvEEEvvEEEEvNT_6ParamsE,@function
        .size           _ZN7cutlass13device_kernelINS_4gemm6kernel13GemmUniversalIN4cute5tupleIJiiiiEEENS1_10collective13CollectiveMmaINS1_37MainloopSm90TmaGmmaWarpSpecializedFP8ILi8ENS5_IJNS4_1CILi1EEESB_SB_EEENS1_35KernelTmaWarpSpecializedCooperativeEEENS5_IJNSA_ILi256EEENSA_ILi128EEENSA_ILi64EEEEEENS_12float_e4m3_tENS5_IJlSB_lEEESJ_SK_NS4_8TiledMMAINS4_8MMA_AtomIJNS4_4SM904GMMA31MMA_64x128x32_F32E4M3E4M3_SS_TNILNSO_7ScaleInE1ELSQ_1EEEEEENS4_6LayoutINS5_IJNSA_ILi2EEESB_SB_EEENS5_IJSB_NSA_ILi0EEESW_EEEEENS5_IJNS4_10UnderscoreESZ_SZ_EEEEENS4_13SM90_TMA_LOADENS4_14ComposedLayoutINS4_7SwizzleILi2ELi4ELi3EEENS4_18smem_ptr_flag_bitsILi8EEENST_INS5_IJNSA_ILi8EEESH_EEENS5_IJSH_SB_EEEEEEEvNS4_8identityES12_S1C_vS1D_EENS_8epilogue10collective18CollectiveEpilogueINS1F_22Sm90TmaWarpSpecializedILi4ELi2ELi16ELb0ELb0EEEJSI_NS5_IJSG_NSA_ILi32EEEEEESJ_SK_SJ_SK_NS1F_6fusion15FusionCallbacksIS1J_NS1M_17LinCombPerRowBiasISJ_fSJ_SJ_fLi16ELNS_15FloatRoundStyleE2EEESI_S1L_JEEES12_NS13_INS14_ILi1ELi4ELi3EEES17_NST_INS5_IJS18_S1K_EEENS5_IJS1K_SB_EEEEEEENS4_39AutoVectorizingCopyWithAssumedAlignmentILi128EEENS4_14SM90_TMA_STOREES1W_S1Y_NS4_9Copy_AtomIJNS4_17SM90_U32x4_STSM_NENS_6half_tEEEEvEEEvvEEEEvNT_6ParamsE,(.L_x_274 - _ZN7cutlass13device_kernelINS_4gemm6kernel13GemmUniversalIN4cute5tupleIJiiiiEEENS1_10collective13CollectiveMmaINS1_37MainloopSm90TmaGmmaWarpSpecializedFP8ILi8ENS5_IJNS4_1CILi1EEESB_SB_EEENS1_35KernelTmaWarpSpecializedCooperativeEEENS5_IJNSA_ILi256EEENSA_ILi128EEENSA_ILi64EEEEEENS_12float_e4m3_tENS5_IJlSB_lEEESJ_SK_NS4_8TiledMMAINS4_8MMA_AtomIJNS4_4SM904GMMA31MMA_64x128x32_F32E4M3E4M3_SS_TNILNSO_7ScaleInE1ELSQ_1EEEEEENS4_6LayoutINS5_IJNSA_ILi2EEESB_SB_EEENS5_IJSB_NSA_ILi0EEESW_EEEEENS5_IJNS4_10UnderscoreESZ_SZ_EEEEENS4_13SM90_TMA_LOADENS4_14ComposedLayoutINS4_7SwizzleILi2ELi4ELi3EEENS4_18smem_ptr_flag_bitsILi8EEENST_INS5_IJNSA_ILi8EEESH_EEENS5_IJSH_SB_EEEEEEEvNS4_8identityES12_S1C_vS1D_EENS_8epilogue10collective18CollectiveEpilogueINS1F_22Sm90TmaWarpSpecializedILi4ELi2ELi16ELb0ELb0EEEJSI_NS5_IJSG_NSA_ILi32EEEEEESJ_SK_SJ_SK_NS1F_6fusion15FusionCallbacksIS1J_NS1M_17LinCombPerRowBiasISJ_fSJ_SJ_fLi16ELNS_15FloatRoundStyleE2EEESI_S1L_JEEES12_NS13_INS14_ILi1ELi4ELi3EEES17_NST_INS5_IJS18_S1K_EEENS5_IJS1K_SB_EEEEEEENS4_39AutoVectorizingCopyWithAssumedAlignmentILi128EEENS4_14SM90_TMA_STOREES1W_S1Y_NS4_9Copy_AtomIJNS4_17SM90_U32x4_STSM_NENS_6half_tEEEEvEEEvvEEEEvNT_6ParamsE)
        .other          _ZN7cutlass13device_kernelINS_4gemm6kernel13GemmUniversalIN4cute5tupleIJiiiiEEENS1_10collective13CollectiveMmaINS1_37MainloopSm90TmaGmmaWarpSpecializedFP8ILi8ENS5_IJNS4_1CILi1EEESB_SB_EEENS1_35KernelTmaWarpSpecializedCooperativeEEENS5_IJNSA_ILi256EEENSA_ILi128EEENSA_ILi64EEEEEENS_12float_e4m3_tENS5_IJlSB_lEEESJ_SK_NS4_8TiledMMAINS4_8MMA_AtomIJNS4_4SM904GMMA31MMA_64x128x32_F32E4M3E4M3_SS_TNILNSO_7ScaleInE1ELSQ_1EEEEEENS4_6LayoutINS5_IJNSA_ILi2EEESB_SB_EEENS5_IJSB_NSA_ILi0EEESW_EEEEENS5_IJNS4_10UnderscoreESZ_SZ_EEEEENS4_13SM90_TMA_LOADENS4_14ComposedLayoutINS4_7SwizzleILi2ELi4ELi3EEENS4_18smem_ptr_flag_bitsILi8EEENST_INS5_IJNSA_ILi8EEESH_EEENS5_IJSH_SB_EEEEEEEvNS4_8identityES12_S1C_vS1D_EENS_8epilogue10collective18CollectiveEpilogueINS1F_22Sm90TmaWarpSpecializedILi4ELi2ELi16ELb0ELb0EEEJSI_NS5_IJSG_NSA_ILi32EEEEEESJ_SK_SJ_SK_NS1F_6fusion15FusionCallbacksIS1J_NS1M_17LinCombPerRowBiasISJ_fSJ_SJ_fLi16ELNS_15FloatRoundStyleE2EEESI_S1L_JEEES12_NS13_INS14_ILi1ELi4ELi3EEES17_NST_INS5_IJS18_S1K_EEENS5_IJS1K_SB_EEEEEEENS4_39AutoVectorizingCopyWithAssumedAlignmentILi128EEENS4_14SM90_TMA_STOREES1W_S1Y_NS4_9Copy_AtomIJNS4_17SM90_U32x4_STSM_NENS_6half_tEEEEvEEEvvEEEEvNT_6ParamsE,@"STO_CUDA_ENTRY STV_DEFAULT"
_ZN7cutlass13device_kernelINS_4gemm6kernel13GemmUniversalIN4cute5tupleIJiiiiEEENS1_10collective13CollectiveMmaINS1_37MainloopSm90TmaGmmaWarpSpecializedFP8ILi8ENS5_IJNS4_1CILi1EEESB_SB_EEENS1_35KernelTmaWarpSpecializedCooperativeEEENS5_IJNSA_ILi256EEENSA_ILi128EEENSA_ILi64EEEEEENS_12float_e4m3_tENS5_IJlSB_lEEESJ_SK_NS4_8TiledMMAINS4_8MMA_AtomIJNS4_4SM904GMMA31MMA_64x128x32_F32E4M3E4M3_SS_TNILNSO_7ScaleInE1ELSQ_1EEEEEENS4_6LayoutINS5_IJNSA_ILi2EEESB_SB_EEENS5_IJSB_NSA_ILi0EEESW_EEEEENS5_IJNS4_10UnderscoreESZ_SZ_EEEEENS4_13SM90_TMA_LOADENS4_14ComposedLayoutINS4_7SwizzleILi2ELi4ELi3EEENS4_18smem_ptr_flag_bitsILi8EEENST_INS5_IJNSA_ILi8EEESH_EEENS5_IJSH_SB_EEEEEEEvNS4_8identityES12_S1C_vS1D_EENS_8epilogue10collective18CollectiveEpilogueINS1F_22Sm90TmaWarpSpecializedILi4ELi2ELi16ELb0ELb0EEEJSI_NS5_IJSG_NSA_ILi32EEEEEESJ_SK_SJ_SK_NS1F_6fusion15FusionCallbacksIS1J_NS1M_17LinCombPerRowBiasISJ_fSJ_SJ_fLi16ELNS_15FloatRoundStyleE2EEESI_S1L_JEEES12_NS13_INS14_ILi1ELi4ELi3EEES17_NST_INS5_IJS18_S1K_EEENS5_IJS1K_SB_EEEEEEENS4_39AutoVectorizingCopyWithAssumedAlignmentILi128EEENS4_14SM90_TMA_STOREES1W_S1Y_NS4_9Copy_AtomIJNS4_17SM90_U32x4_STSM_NENS_6half_tEEEEvEEEvvEEEEvNT_6ParamsE:
[----:B------:R-:W1:Y:S02]  /*0000*/  LDC R1, c[0x0][0x28] ;  /* 0x00000a00ff017b82 */ /* 0x000e640000000800 */
[----:B-1----:R-:W-:Y:S01]  /*0010*/  IADD3 R1, R1, -0xe8, RZ ;  /* 0xffffff1801017810 */ /* 0x002fe20007ffe0ff */
[----:B------:R-:W1:Y:S05]  /*0020*/  S2R R4, SR_TID.X ;  /* 0x0000000000047919 */ /* 0x000e6a0000002100 */
[----:B------:R-:W2:Y:S01]  /*0030*/  LDC.64 R2, c[0x0][0x588] ;  /* 0x00016200ff027b82 */ /* 0x000ea20000000a00 */
[----:B------:R-:W-:Y:S01]  /*0040*/  ELECT P0, URZ, PT ;  /* 0x00000000003f782f */ /* 0x000fe20003800000 */
[----:B------:R-:W-:Y:S01]  /*0050*/  BSSY B0, `(.L_x_0) ;  /* 0x000001a000007945 */ /* 0x000fe20003800000 */
[----:B-1----:R-:W-:-:S05]  /*0060*/  SHF.R.U32.HI R8, RZ, 0x5, R4 ;  /* 0x00000005ff087819 */ /* 0x002fca0000011604 */
[----:B------:R-:W1:Y:S02]  /*0070*/  SHFL.IDX PT, R0, R8, RZ, 0x1f ;  /* 0x00001fff08007589 */ /* 0x000e6400000e0000 */
[----:B-1----:R-:W-:Y:S02]  /*0080*/  R2UR UR42, R0 ;  /* 0x00000000002a72ca */ /* 0x002fe400000e0000 */
[----:B------:R-:W-:-:S06]  /*0090*/  SHF.R.U32.HI R0, RZ, 0x7, R4 ;  /* 0x00000007ff007819 */ /* 0x000fcc0000011604 */
[----:B------:R-:W1:Y:S05]  /*00a0*/  SHFL.IDX PT, R0, R0, RZ, 0x1f ;  /* 0x00001fff00007589 */ /* 0x000e6a00000e0000 */
[----:B------:R-:W-:Y:S02]  /*00b0*/  USHF.R.S32.HI UR4, URZ, 0x1f, UR42 ;  /* 0x0000001f3f047899 */ /* 0x000fe4000801142a */
[----:B------:R-:W-:Y:S02]  /*00c0*/  ISETP.NE.OR P0, PT, RZ, UR42, !P0 ;  /* 0x0000002aff007c0c */ /* 0x000fe4000c705670 */
[----:B------:R-:W-:-:S04]  /*00d0*/  ULEA.HI UR4, UR4, UR42, URZ, 0x2 ;  /* 0x0000002a04047291 */ /* 0x000fc8000f8f103f */
[----:B------:R-:W-:-:S04]  /*00e0*/  ULOP3.LUT UR4, UR4, 0xfffffffc, URZ, 0xc0, !UPT ;  /* 0xfffffffc04047892 */ /* 0x000fc8000f8ec03f */
[----:B------:R-:W-:-:S03]  /*00f0*/  UIADD3 UR42, UR42, -UR4, URZ ;  /* 0x800000042a2a7290 */ /* 0x000fc6000fffe03f */
[----:B--2---:R-:W-:Y:S09]  /*0100*/  @P0 BRA `(.L_x_1) ;  /* 0x0000000000380947 */ /* 0x004ff20003800000 */
[----:B------:R-:W-:Y:S02]  /*0110*/  ULDC.64 UR4, c[0x0][0x198] ;  /* 0x0000660000047ab9 */ /* 0x000fe40000000a00 */
[----:B------:R-:W-:Y:S02]  /*0120*/  UIADD3 UR6, UP0, UR4, 0xf0, URZ ;  /* 0x000000f004067890 */ /* 0x000fe4000ff1e03f */
[----:B------:R-:W-:Y:S02]  /*0130*/  UIADD3 UR8, UP1, UR4, 0x1f0, URZ ;  /* 0x000001f004087890 */ /* 0x000fe4000ff3e03f */
[----:B------:R-:W-:Y:S02]  /*0140*/  UIADD3 UR10, UP2, UR4, 0x3f0, URZ ;  /* 0x000003f0040a7890 */ /* 0x000fe4000ff5e03f */
[----:B------:R-:W-:Y:S02]  /*0150*/  UIADD3 UR4, UP3, UR4, 0x4f0, URZ ;  /* 0x000004f004047890 */ /* 0x000fe4000ff7e03f */
[----:B------:R-:W-:-:S02]  /*0160*/  UIADD3.X UR7, URZ, UR5, URZ, UP0, !UPT ;  /* 0x000000053f077290 */ /* 0x000fc400087fe43f */
[----:B------:R-:W-:Y:S02]  /*0170*/  UIADD3.X UR9, URZ, UR5, URZ, UP1, !UPT ;  /* 0x000000053f097290 */ /* 0x000fe40008ffe43f */
[----:B------:R-:W-:Y:S02]  /*0180*/  UIADD3.X UR11, URZ, UR5, URZ, UP2, !UPT ;  /* 0x000000053f0b7290 */ /* 0x000fe400097fe43f */
[----:B------:R-:W-:-:S03]  /*0190*/  UIADD3.X UR5, URZ, UR5, URZ, UP3, !UPT ;  /* 0x000000053f057290 */ /* 0x000fc60009ffe43f */
[----:B------:R2:W-:Y:S02]  /*01a0*/  UTMACCTL.PF [UR6] ;  /* 0x00000000060079b9 */ /* 0x0005e40008040000 */
[----:B------:R2:W-:Y:S02]  /*01b0*/  UTMACCTL.PF [UR8] ;  /* 0x00000000080079b9 */ /* 0x0005e40008040000 */
[----:B------:R2:W-:Y:S02]  /*01c0*/  UTMACCTL.PF [UR10] ;  /* 0x000000000a0079b9 */ /* 0x0005e40008040000 */
[----:B------:R2:W-:Y:S02]  /*01d0*/  UTMACCTL.PF [UR4] ;  /* 0x00000000040079b9 */ /* 0x0005e40008040000 */
[----:B--2---:R-:W-:Y:S01]  /*01e0*/  NOP ;  /* 0x0000000000007918 */ /* 0x004fe20000000000 */
.L_x_1:
[----:B------:R-:W-:Y:S05]  /*01f0*/  BSYNC B0 ;  /* 0x0000000000007941 */ /* 0x000fea0003800000 */
.L_x_0:
[----:B------:R-:W-:Y:S01]  /*0200*/  ULDC.64 UR6, c[0x0][0x590] ;  /* 0x0001640000067ab9 */ /* 0x000fe20000000a00 */
[----:B-1----:R-:W-:Y:S01]  /*0210*/  R2UR UR4, R0 ;  /* 0x00000000000472ca */ /* 0x002fe200000e0000 */
[----:B------:R-:W-:Y:S01]  /*0220*/  ULDC.64 UR56, c[0x0][0x208] ;  /* 0x0000820000387ab9 */ /* 0x000fe20000000a00 */
[----:B------:R-:W-:Y:S01]  /*0230*/  ISETP.NE.U32.AND P2, PT, RZ, UR6, PT ;  /* 0x00000006ff007c0c */ /* 0x000fe2000bf45070 */
[----:B------:R-:W-:Y:S01]  /*0240*/  IMAD.MOV.U32 R4, RZ, RZ, R2 ;  /* 0x000000ffff047224 */ /* 0x000fe200078e0002 */
[----:B------:R-:W-:Y:S02]  /*0250*/  PRMT R6, RZ, 0x7610, R6 ;  /* 0x00007610ff067816 */ /* 0x000fe40000000006 */
[----:B------:R-:W-:Y:S02]  /*0260*/  ISETP.NE.AND.EX P1, PT, RZ, UR7, PT, P2 ;  /* 0x00000007ff007c0c */ /* 0x000fe4000bf25320 */
[----:B------:R-:W-:-:S11]  /*0270*/  MOV R5, R3 ;  /* 0x0000000300057202 */ /* 0x000fd60000000f00 */
[----:B------:R-:W-:Y:S05]  /*0280*/  @P1 BRA `(.L_x_2) ;  /* 0x0000000000301947 */ /* 0x000fea0003800000 */
[----:B------:R-:W-:Y:S02]  /*0290*/  ULDC.64 UR8, c[0x0][0x588] ;  /* 0x0001620000087ab9 */ /* 0x000fe40000000a00 */
[----:B------:R-:W-:-:S04]  /*02a0*/  ISETP.NE.U32.AND P0, PT, RZ, UR8, PT ;  /* 0x00000008ff007c0c */ /* 0x000fc8000bf05070 */
[----:B------:R-:W-:-:S13]  /*02b0*/  ISETP.NE.AND.EX P0, PT, RZ, UR9, PT, P0 ;  /* 0x00000009ff007c0c */ /* 0x000fda000bf05300 */
[----:B------:R-:W-:Y:S05]  /*02c0*/  @!P0 BRA `(.L_x_3) ;  /* 0x0000000000108947 */ /* 0x000fea0003800000 */
[----:B------:R-:W2:Y:S01]  /*02d0*/  LDG.E R0, desc[UR56][R4.64] ;  /* 0x0000003804007981 */ /* 0x000ea2000c1e1900 */
[----:B------:R-:W-:Y:S01]  /*02e0*/  IMAD.MOV.U32 R6, RZ, RZ, 0x1 ;  /* 0x00000001ff067424 */ /* 0x000fe200078e00ff */
[----:B--2---:R-:W-:Y:S01]  /*02f0*/  FSETP.NEU.AND P3, PT, R0, RZ, PT ;  /* 0x000000ff0000720b */ /* 0x004fe20003f6d000 */
[----:B------:R-:W-:-:S12]  /*0300*/  BRA `(.L_x_2) ;  /* 0x0000000000107947 */ /* 0x000fd80003800000 */
.L_x_3:
[----:B------:R-:W-:Y:S01]  /*0310*/  ULDC UR5, c[0x0][0x580] ;  /* 0x0001600000057ab9 */ /* 0x000fe20000000800 */
[----:B------:R-:W-:Y:S02]  /*0320*/  MOV R6, 0x1 ;  /* 0x0000000100067802 */ /* 0x000fe40000000f00 */
[----:B------:R-:W-:Y:S02]  /*0330*/  CS2R R4, SRZ ;  /* 0x0000000000047805 */ /* 0x000fe4000001ff00 */
[----:B------:R-:W-:-:S13]  /*0340*/  FSETP.NEU.AND P3, PT, RZ, UR5, PT ;  /* 0x00000005ff007c0b */ /* 0x000fda000bf6d000 */
.L_x_2:
[----:B------:R-:W-:Y:S01]  /*0350*/  ISETP.NE.U32.AND P0, PT, R4, RZ, PT ;  /* 0x000000ff0400720c */ /* 0x000fe20003f05070 */
[----:B------:R-:W-:Y:S01]  /*0360*/  IMAD.MOV.U32 R0, RZ, RZ, 0x1 ;  /* 0x00000001ff007424 */ /* 0x000fe200078e00ff */
[----:B------:R-:W-:Y:S02]  /*0370*/  ISETP.NE.AND.EX P2, PT, RZ, UR7, PT, P2 ;  /* 0x00000007ff007c0c */ /* 0x000fe4000bf45320 */
[----:B------:R-:W-:-:S13]  /*0380*/  ISETP.NE.AND.EX P0, PT, R5, RZ, PT, P0 ;  /* 0x000000ff0500720c */ /* 0x000fda0003f05300 */
[----:B------:R-:W-:Y:S05]  /*0390*/  @P0 BRA P2, `(.L_x_4) ;  /* 0x0000000000300947 */ /* 0x000fea0001000000 */
[----:B------:R-:W-:Y:S02]  /*03a0*/  ISETP.NE.U32.AND P2, PT, RZ, UR6, PT ;  /* 0x00000006ff007c0c */ /* 0x000fe4000bf45070 */
[----:B------:R-:W-:Y:S02]  /*03b0*/  ISETP.NE.U32.AND P0, PT, R4, RZ, PT ;  /* 0x000000ff0400720c */ /* 0x000fe40003f05070 */
[----:B------:R-:W-:Y:S02]  /*03c0*/  ISETP.NE.AND.EX P2, PT, RZ, UR7, PT, P2 ;  /* 0x00000007ff007c0c */ /* 0x000fe4000bf45320 */
[----:B------:R-:W-:Y:S02]  /*03d0*/  PRMT R0, R6, 0x9910, RZ ;  /* 0x0000991006007816 */ /* 0x000fe400000000ff */
[----:B------:R-:W-:Y:S02]  /*03e0*/  ISETP.NE.AND.EX P0, PT, R5, RZ, PT, P0 ;  /* 0x000000ff0500720c */ /* 0x000fe40003f05300 */
[----:B------:R-:W-:-:S02]  /*03f0*/  ISETP.NE.AND P4, PT, R0, RZ, PT ;  /* 0x000000ff0000720c */ /* 0x000fc40003f85270 */
[----:B------:R-:W-:Y:S02]  /*0400*/  SEL R5, RZ, 0xffffffff, P3 ;  /* 0xffffffffff057807 */ /* 0x000fe40001800000 */
[----:B------:R-:W-:-:S04]  /*0410*/  SEL R0, RZ, 0xffffffff, P0 ;  /* 0xffffffffff007807 */ /* 0x000fc80000000000 */
[----:B------:R-:W-:-:S04]  /*0420*/  @P2 SEL R5, R0, R5, !P4 ;  /* 0x0000000500052207 */ /* 0x000fc80006000000 */
[----:B------:R-:W-:-:S04]  /*0430*/  LOP3.LUT R5, R5, 0x1, RZ, 0xc0, !PT ;  /* 0x0000000105057812 */ /* 0x000fc800078ec0ff */
[----:B------:R-:W-:-:S04]  /*0440*/  ISETP.NE.U32.AND P0, PT, R5, 0x1, PT ;  /* 0x000000010500780c */ /* 0x000fc80003f05070 */
[----:B------:R-:W-:-:S09]  /*0450*/  SEL R0, RZ, 0x1, !P0 ;  /* 0x00000001ff007807 */ /* 0x000fd20004000000 */
.L_x_4:
[----:B------:R-:W1:Y:S01]  /*0460*/  SHFL.IDX PT, R4, R8, RZ, 0x1f ;  /* 0x00001fff08047589 */ /* 0x000e6200000e0000 */
[----:B------:R-:W-:Y:S02]  /*0470*/  UISETP.NE.AND UP0, UPT, UR42, URZ, UPT ;  /* 0x0000003f2a00728c */ /* 0x000fe4000bf05270 */
[----:B------:R-:W-:Y:S02]  /*0480*/  UIADD3 UR9, UR4, -0x1, URZ ;  /* 0xffffffff04097890 */ /* 0x000fe4000fffe03f */
[----:B------:R-:W-:Y:S02]  /*0490*/  UP2UR UR43, UPR, URZ, 0x1 ;  /* 0x000000013f2b7883 */ /* 0x000fe40008000000 */
[----:B------:R-:W-:Y:S02]  /*04a0*/  UISETP.EQ.OR UP0, UPT, UR42, 0x3, !UP0 ;  /* 0x000000032a00788c */ /* 0x000fe4000c702670 */
[----:B------:R-:W-:Y:S02]  /*04b0*/  UISETP.GE.U32.AND UP1, UPT, UR9, 0x2, UPT ;  /* 0x000000020900788c */ /* 0x000fe4000bf26070 */
[----:B------:R-:W-:-:S04]  /*04c0*/  UISETP.EQ.AND UP0, UPT, UR4, URZ, UP0 ;  /* 0x0000003f0400728c */ /* 0x000fc80008702270 */
[----:B------:R-:W-:Y:S02]  /*04d0*/  USEL UR41, URZ, 0x1, !UP0 ;  /* 0x000000013f297887 */ /* 0x000fe4000c000000 */
[----:B------:R-:W-:Y:S02]  /*04e0*/  UISETP.NE.AND UP0, UPT, UR4, URZ, UPT ;  /* 0x0000003f0400728c */ /* 0x000fe4000bf05270 */
[----:B------:R-:W-:Y:S01]  /*04f0*/  USEL UR41, UR41, 0x2, UP1 ;  /* 0x0000000229297887 */ /* 0x000fe20008800000 */
[----:B-1----:R-:W-:-:S13]  /*0500*/  ISETP.NE.AND P0, PT, R4, RZ, PT ;  /* 0x000000ff0400720c */ /* 0x002fda0003f05270 */
[----:B------:R-:W-:Y:S05]  /*0510*/  @P0 BRA `(.L_x_5) ;  /* 0x0000000000840947 */ /* 0x000fea0003800000 */
[----:B------:R-:W-:Y:S01]  /*0520*/  ELECT P0, URZ, PT ;  /* 0x00000000003f782f */ /* 0x000fe20003800000 */
[----:B------:R-:W-:-:S12]  /*0530*/  BSSY B0, `(.L_x_5) ;  /* 0x000001f000007945 */ /* 0x000fd80003800000 */
[----:B------:R-:W-:Y:S05]  /*0540*/  @!P0 BRA `(.L_x_6) ;  /* 0x0000000000748947 */ /* 0x000fea0003800000 */
[----:B------:R-:W1:Y:S01]  /*0550*/  S2UR UR8, SR_CgaCtaId ;  /* 0x00000000000879c3 */ /* 0x000e620000008800 */
[----:B------:R-:W-:Y:S01]  /*0560*/  UMOV UR4, 0x400 ;  /* 0x0000040000047882 */ /* 0x000fe20000000000 */
[----:B------:R-:W-:Y:S01]  /*0570*/  UMOV UR5, 0x1 ;  /* 0x0000000100057882 */ /* 0x000fe20000000000 */
[----:B------:R-:W-:Y:S02]  /*0580*/  UMOV UR6, 0x100 ;  /* 0x0000010000067882 */ /* 0x000fe40000000000 */
[----:B------:R-:W-:-:S04]  /*0590*/  UIADD3 UR6, -UR6, 0x100000, URZ ;  /* 0x0010000006067890 */ /* 0x000fc8000fffe13f */
[----:B------:R-:W-:Y:S02]  /*05a0*/  USHF.L.U32 UR7, UR6, 0xb, URZ ;  /* 0x0000000b06077899 */ /* 0x000fe4000800063f */
[----:B------:R-:W-:Y:S02]  /*05b0*/  USHF.L.U32 UR6, UR6, 0x1, URZ ;  /* 0x0000000106067899 */ /* 0x000fe4000800063f */
[----:B-1----:R-:W-:Y:S02]  /*05c0*/  ULEA UR8, UR8, UR4, 0x18 ;  /* 0x0000000408087291 */ /* 0x002fe4000f8ec03f */
[----:B------:R-:W-:-:S04]  /*05d0*/  UIADD3 UR4, -UR5, 0x100000, URZ ;  /* 0x0010000005047890 */ /* 0x000fc8000fffe13f */
[----:B------:R-:W-:Y:S02]  /*05e0*/  USHF.L.U32 UR5, UR4, 0xb, URZ ;  /* 0x0000000b04057899 */ /* 0x000fe4000800063f */
[----:B------:R-:W-:Y:S01]  /*05f0*/  USHF.L.U32 UR4, UR4, 0x1, URZ ;  /* 0x0000000104047899 */ /* 0x000fe2000800063f */
[----:B------:R-:W1:Y:S11]  /*0600*/  FENCE.VIEW.ASYNC.S ;  /* 0x00000000000073c6 */ /* 0x000e760000000000 */
[----:B-1----:R1:W2:Y:S01]  /*0610*/  SYNCS.EXCH.64 URZ, [UR8], UR4 ;  /* 0x00000004083f75b2 */ /* 0x0022a20008000100 */
[----:B------:R1:W3:Y:S01]  /*0620*/  SYNCS.EXCH.64 URZ, [UR8+0x40], UR6 ;  /* 0x00004006083f75b2 */ /* 0x0002e20008000100 */
[----:B------:R1:W4:Y:S01]  /*0630*/  SYNCS.EXCH.64 URZ, [UR8+0x8], UR4 ;  /* 0x00000804083f75b2 */ /* 0x0003220008000100 */
[----:B------:R1:W1:Y:S01]  /*0640*/  SYNCS.EXCH.64 URZ, [UR8+0x48], UR6 ;  /* 0x00004806083f75b2 */ /* 0x0002620008000100 */
        /* <DEDUP_REMOVED lines=12> */
[----:B------:R-:W-:Y:S01]  /*0710*/  NOP ;  /* 0x0000000000007918 */ /* 0x000fe20000000000 */
.L_x_6:
[----:B-1----:R-:W-:Y:S05]  /*0720*/  BSYNC B0 ;  /* 0x0000000000007941 */ /* 0x002fea0003800000 */
.L_x_5:
[----:B------:R-:W1:Y:S01]  /*0730*/  SHFL.IDX PT, R4, R8, RZ, 0x1f ;  /* 0x00001fff08047589 */ /* 0x000e6200000e0000 */
[----:B------:R-:W-:Y:S01]  /*0740*/  UISETP.EQ.AND UP2, UPT, UR42, 0x2, !UP0 ;  /* 0x000000022a00788c */ /* 0x000fe2000c742270 */
[----:B------:R-:W-:-:S03]  /*0750*/  NOP ;  /* 0x0000000000007918 */ /* 0x000fc60000000000 */
[----:B------:R-:W-:-:S04]  /*0760*/  USEL UR40, URZ, 0x1, !UP2 ;  /* 0x000000013f287887 */ /* 0x000fc8000d000000 */
[----:B------:R-:W-:Y:S01]  /*0770*/  USEL UR40, UR40, 0x2, UP1 ;  /* 0x0000000228287887 */ /* 0x000fe20008800000 */
[----:B-1----:R-:W-:-:S13]  /*0780*/  ISETP.NE.AND P0, PT, R4, RZ, PT ;  /* 0x000000ff0400720c */ /* 0x002fda0003f05270 */
[----:B------:R-:W-:Y:S05]  /*0790*/  @P0 BRA `(.L_x_7) ;  /* 0x0000000000580947 */ /* 0x000fea0003800000 */
[----:B------:R-:W1:Y:S01]  /*07a0*/  S2UR UR5, SR_CgaCtaId ;  /* 0x00000000000579c3 */ /* 0x000e620000008800 */
[----:B------:R-:W-:Y:S01]  /*07b0*/  UMOV UR4, 0x400 ;  /* 0x0000040000047882 */ /* 0x000fe20000000000 */
[----:B------:R-:W-:Y:S01]  /*07c0*/  UMOV UR6, 0x20 ;  /* 0x0000002000067882 */ /* 0x000fe20000000000 */
[----:B------:R-:W-:Y:S01]  /*07d0*/  UMOV UR7, 0x100 ;  /* 0x0000010000077882 */ /* 0x000fe20000000000 */
[----:B------:R-:W-:Y:S01]  /*07e0*/  ELECT P0, URZ, PT ;  /* 0x00000000003f782f */ /* 0x000fe20003800000 */
[----:B-1----:R-:W-:Y:S02]  /*07f0*/  ULEA UR8, UR5, UR4, 0x18 ;  /* 0x0000000405087291 */ /* 0x002fe4000f8ec03f */
[----:B------:R-:W-:-:S04]  /*0800*/  UIADD3 UR4, -UR6, 0x100000, URZ ;  /* 0x0010000006047890 */ /* 0x000fc8000fffe13f */
[----:B------:R-:W-:Y:S02]  /*0810*/  USHF.L.U32 UR5, UR4, 0xb, URZ ;  /* 0x0000000b04057899 */ /* 0x000fe4000800063f */
[----:B------:R-:W-:Y:S02]  /*0820*/  USHF.L.U32 UR4, UR4, 0x1, URZ ;  /* 0x0000000104047899 */ /* 0x000fe4000800063f */
[----:B------:R-:W-:-:S04]  /*0830*/  UIADD3 UR6, -UR7, 0x100000, URZ ;  /* 0x0010000007067890 */ /* 0x000fc8000fffe13f */
[----:B------:R-:W-:Y:S02]  /*0840*/  USHF.L.U32 UR7, UR6, 0xb, URZ ;  /* 0x0000000b06077899 */ /* 0x000fe4000800063f */
[----:B------:R-:W-:Y:S01]  /*0850*/  USHF.L.U32 UR6, UR6, 0x1, URZ ;  /* 0x0000000106067899 */ /* 0x000fe2000800063f */
[----:B------:R-:W1:Y:S03]  /*0860*/  FENCE.VIEW.ASYNC.S ;  /* 0x00000000000073c6 */ /* 0x000e660000000000 */
[----:B-1----:R1:W1:Y:S08]  /*0870*/  SYNCS.EXCH.64 URZ, [UR8+0x80], UR4 ;  /* 0x00008004083f75b2 */ /* 0x0022700008000100 */
        /* <DEDUP_REMOVED lines=8> */
.L_x_7:
[----:B------:R-:W5:Y:S01]  /*0900*/  LDC R4, c[0x0][0x904] ;  /* 0x00024100ff047b82 */ /* 0x000f620000000800 */
[----:B------:R-:W2:Y:S01]  /*0910*/  SHFL.IDX PT, R8, R8, RZ, 0x1f ;  /* 0x00001fff08087589 */ /* 0x000ea200000e0000 */
[----:B------:R-:W-:Y:S02]  /*0920*/  ELECT P0, URZ, PT ;  /* 0x00000000003f782f */ /* 0x000fe40003800000 */
[----:B------:R-:W-:Y:S01]  /*0930*/  MOV R7, RZ ;  /* 0x000000ff00077202 */ /* 0x000fe20000000f00 */
[----:B-1----:R-:W-:Y:S01]  /*0940*/  UMOV UR4, 0x20 ;  /* 0x0000002000047882 */ /* 0x002fe20000000000 */
[----:B------:R-:W1:Y:S01]  /*0950*/  S2R R5, SR_CTAID.Y ;  /* 0x0000000000057919 */ /* 0x000e620000002600 */
[----:B------:R-:W-:Y:S01]  /*0960*/  NOP ;  /* 0x0000000000007918 */ /* 0x000fe20000000000 */
[----:B------:R-:W-:Y:S01]  /*0970*/  UMOV UR38, 0x1 ;  /* 0x0000000100267882 */ /* 0x000fe20000000000 */
[----:B------:R-:W3:Y:S01]  /*0980*/  S2UR UR37, SR_CgaCtaId ;  /* 0x00000000002579c3 */ /* 0x000ee20000008800 */
[----:B------:R-:W4:Y:S01]  /*0990*/  S2R R6, SR_CTAID.X ;  /* 0x0000000000067919 */ /* 0x000f220000002500 */
[----:B-----5:R-:W-:-:S02]  /*09a0*/  ISETP.NE.AND P2, PT, R4, 0x1, PT ;  /* 0x000000010400780c */ /* 0x020fc40003f45270 */
[----:B--2---:R-:W-:-:S11]  /*09b0*/  ISETP.NE.OR P0, PT, R8, RZ, !P0 ;  /* 0x000000ff0800720c */ /* 0x004fd60004705670 */
[----:B------:R-:W4:Y:S01]  /*09c0*/  @P2 LDC R11, c[0x0][0x10] ;  /* 0x00000400ff0b2b82 */ /* 0x000f220000000800 */
[----:B-1----:R-:W-:Y:S01]  /*09d0*/  @P2 MOV R8, R5 ;  /* 0x0000000500082202 */ /* 0x002fe20000000f00 */
[----:B------:R-:W-:Y:S01]  /*09e0*/  @P2 IMAD.MOV.U32 R9, RZ, RZ, RZ ;  /* 0x000000ffff092224 */ /* 0x000fe200078e00ff */
[----:B------:R-:W-:Y:S01]  /*09f0*/  VOTEU.ALL UP1, P0 ;  /* 0x00000000003f7886 */ /* 0x000fe20000020000 */
[----:B------:R-:W-:Y:S01]  /*0a00*/  @P2 IMAD.MOV.U32 R13, RZ, RZ, RZ ;  /* 0x000000ffff0d2224 */ /* 0x000fe200078e00ff */
[----:B------:R-:W-:-:S03]  /*0a10*/  VOTEU.ALL UP2, P0 ;  /* 0x00000000003f7886 */ /* 0x000fc60000040000 */
[----:B------:R-:W1:Y:S01]  /*0a20*/  @!P2 LDC R4, c[0x0][0xc] ;  /* 0x00000300ff04ab82 */ /* 0x000e620000000800 */
[----:B------:R-:W-:Y:S01]  /*0a30*/  @!UP1 UMOV UR6, 0x400 ;  /* 0x0000040000069882 */ /* 0x000fe20000000000 */
[----:B------:R-:W-:-:S04]  /*0a40*/  @!UP1 UIADD3 UR4, -UR4, 0x100000, URZ ;  /* 0x0010000004049890 */ /* 0x000fc8000fffe13f */
[----:B------:R-:W-:Y:S02]  /*0a50*/  @!UP1 USHF.L.U32 UR5, UR4, 0xb, URZ ;  /* 0x0000000b04059899 */ /* 0x000fe4000800063f */
[----:B------:R-:W-:Y:S02]  /*0a60*/  @!UP1 USHF.L.U32 UR4, UR4, 0x1, URZ ;  /* 0x0000000104049899 */ /* 0x000fe4000800063f */
[----:B---3--:R-:W-:Y:S01]  /*0a70*/  @!UP1 ULEA UR8, UR37, UR6, 0x18 ;  /* 0x0000000625089291 */ /* 0x008fe2000f8ec03f */
[----:B------:R-:W-:Y:S01]  /*0a80*/  VOTEU.ALL UP1, P0 ;  /* 0x00000000003f7886 */ /* 0x000fe20000020000 */
[----:B------:R-:W-:Y:S01]  /*0a90*/  PLOP3.LUT P0, PT, PT, PT, UP0, 0x80, 0x0 ;  /* 0x000000000000781c */ /* 0x000fe20003f0f008 */
[----:B------:R-:W-:Y:S01]  /*0aa0*/  ULDC UR6, c[0x0][0xc] ;  /* 0x0000030000067ab9 */ /* 0x000fe20000000800 */
[----:B------:R-:W-:Y:S01]  /*0ab0*/  ULDC UR7, c[0x0][0x10] ;  /* 0x0000040000077ab9 */ /* 0x000fe20000000800 */
[----:B----4-:R-:W-:Y:S01]  /*0ac0*/  @P2 IMAD.WIDE.U32 R10, R6, R11, R8 ;  /* 0x0000000b060a2225 */ /* 0x010fe200078e0008 */
[----:B------:R-:W2:Y:S06]  /*0ad0*/  FENCE.VIEW.ASYNC.S ;  /* 0x00000000000073c6 */ /* 0x000eac0000000000 */
[----:B--2---:R-:W2:Y:S01]  /*0ae0*/  @!UP1 SYNCS.EXCH.64 URZ, [UR8+0xc0], UR4 ;  /* 0x0000c004083f95b2 */ /* 0x004ea20008000100 */
[----:B------:R-:W-:Y:S01]  /*0af0*/  @P2 IMAD.IADD R18, R11, 0x1, R13 ;  /* 0x000000010b122824 */ /* 0x000fe200078e020d */
[----:B------:R-:W-:Y:S01]  /*0b00*/  @P2 MOV R12, R10 ;  /* 0x0000000a000c2202 */ /* 0x000fe20000000f00 */
[----:B-1----:R-:W-:-:S04]  /*0b10*/  @!P2 IMAD.WIDE.U32 R8, R4, R5, R6 ;  /* 0x000000050408a225 */ /* 0x002fc800078e0006 */
[----:B------:R-:W-:Y:S01]  /*0b20*/  @!P2 IMAD.MOV.U32 R18, RZ, RZ, R9 ;  /* 0x000000ffff12a224 */ /* 0x000fe200078e0009 */
[----:B------:R-:W-:Y:S01]  /*0b30*/  @!P2 MOV R12, R8 ;  /* 0x00000008000ca202 */ /* 0x000fe20000000f00 */
[----:B------:R1:W2:Y:S04]  /*0b40*/  @!UP2 SYNCS.EXCH.64 URZ, [UR8+0xc8], UR4 ;  /* 0x0000c804083fa5b2 */ /* 0x0002a80008000100 */
[----:B------:R3:W-:Y:S01]  /*0b50*/  STL [R1+0xc0], R12 ;  /* 0x0000c00c01007387 */ /* 0x0007e20000100800 */
[----:B------:R-:W-:-:S03]  /*0b60*/  NOP ;  /* 0x0000000000007918 */ /* 0x000fc60000000000 */
[----:B------:R3:W-:Y:S01]  /*0b70*/  STL [R1+0xc4], R18 ;  /* 0x0000c41201007387 */ /* 0x0007e20000100800 */
[----:B-1----:R-:W-:-:S03]  /*0b80*/  UIMAD.WIDE.U32 UR4, UR6, UR7, URZ ;  /* 0x00000007060472a5 */ /* 0x002fc6000f8e003f */
[----:B------:R-:W-:Y:S02]  /*0b90*/  ULDC UR6, c[0x0][0x14] ;  /* 0x0000050000067ab9 */ /* 0x000fe40000000800 */
[----:B------:R-:W-:Y:S02]  /*0ba0*/  UIMAD.WIDE.U32 UR54, UR4, UR6, URZ ;  /* 0x00000006043672a5 */ /* 0x000fe4000f8e003f */
[----:B------:R-:W-:-:S04]  /*0bb0*/  UIMAD UR39, UR5, UR6, URZ ;  /* 0x00000006052772a4 */ /* 0x000fc8000f8e023f */
[----:B------:R-:W-:Y:S01]  /*0bc0*/  UIADD3 UR39, UR55, UR39, URZ ;  /* 0x0000002737277290 */ /* 0x000fe2000fffe03f */
[----:B--2---:R-:W-:Y:S06]  /*0bd0*/  BAR.SYNC.DEFER_BLOCKING 0x0 ;  /* 0x0000000000007b1d */ /* 0x004fec0000010000 */
[----:B---3--:R-:W-:Y:S05]  /*0be0*/  @!P0 BRA `(.L_x_8) ;  /* 0x000000b000608947 */ /* 0x008fea0003800000 */
[----:B------:R-:W-:-:S06]  /*0bf0*/  UISETP.GT.U32.AND UP0, UPT, UR9, 0x1, UPT ;  /* 0x000000010900788c */ /* 0x000fcc000bf04070 */
[----:B------:R-:W-:-:S13]  /*0c00*/  PLOP3.LUT P0, PT, PT, PT, UP0, 0x80, 0x0 ;  /* 0x000000000000781c */ /* 0x000fda0003f0f008 */
[----:B------:R-:W-:Y:S05]  /*0c10*/  @P0 EXIT ;  /* 0x000000000000094d */ /* 0x000fea0003800000 */
[----:B------:R-:W-:Y:S01]  /*0c20*/  PRMT R3, RZ, 0x7610, R3 ;  /* 0x00007610ff037816 */ /* 0x000fe20000000003 */
[----:B------:R-:W-:Y:S01]  /*0c30*/  ULDC.64 UR4, c[0x0][0x8f8] ;  /* 0x00023e0000047ab9 */ /* 0x000fe20000000a00 */
[----:B------:R-:W-:Y:S01]  /*0c40*/  MOV R2, 0xffffffff ;  /* 0xffffffff00027802 */ /* 0x000fe20000000f00 */
[----:B------:R-:W-:Y:S01]  /*0c50*/  UMOV UR53, 0xffffffff ;  /* 0xffffffff00357882 */ /* 0x000fe20000000000 */
[----:B------:R-:W-:Y:S01]  /*0c60*/  ISETP.GE.U32.AND P0, PT, R12, UR4, PT ;  /* 0x000000040c007c0c */ /* 0x000fe2000bf06070 */
[----:B------:R1:W-:Y:S01]  /*0c70*/  STL.S16 [R1+0xd4], R3 ;  /* 0x0000d40301007387 */ /* 0x0003e20000100600 */
[----:B------:R-:W-:Y:S01]  /*0c80*/  UMOV UR47, 0xffffffff ;  /* 0xffffffff002f7882 */ /* 0x000fe20000000000 */
[----:B------:R-:W-:Y:S02]  /*0c90*/  PRMT R0, RZ, 0x7610, R0 ;  /* 0x00007610ff007816 */ /* 0x000fe40000000000 */
[----:B------:R1:W-:Y:S01]  /*0ca0*/  STL [R1+0xd8], R2 ;  /* 0x0000d80201007387 */ /* 0x0003e20000100800 */
[----:B------:R-:W-:-:S13]  /*0cb0*/  ISETP.GE.U32.AND.EX P0, PT, R18, UR5, PT, P0 ;  /* 0x0000000512007c0c */ /* 0x000fda000bf06100 */
[----:B-1----:R-:W-:Y:S05]  /*0cc0*/  @P0 BRA `(.L_x_9) ;  /* 0x00000004006c0947 */ /* 0x002fea0003800000 */
[----:B------:R-:W1:Y:S01]  /*0cd0*/  LDC.64 R14, c[0x0][0x8d0] ;  /* 0x00023400ff0e7b82 */ /* 0x000e620000000a00 */
[----:B------:R-:W-:Y:S01]  /*0ce0*/  IMAD.MOV.U32 R2, RZ, RZ, R12 ;  /* 0x000000ffff027224 */ /* 0x000fe200078e000c */
[----:B------:R-:W-:-:S06]  /*0cf0*/  MOV R3, R18 ;  /* 0x0000001200037202 */ /* 0x000fcc0000000f00 */
[----:B------:R-:W2:Y:S08]  /*0d00*/  LDC R0, c[0x0][0x8d8] ;  /* 0x00023600ff007b82 */ /* 0x000eb00000000800 */
[----:B------:R-:W3:Y:S01]  /*0d10*/  LDC.64 R16, c[0x0][0x8c8] ;  /* 0x00023200ff107b82 */ /* 0x000ee20000000a00 */
[----:B-1----:R-:W-:-:S04]  /*0d20*/  ISETP.NE.U32.AND P0, PT, R14, RZ, PT ;  /* 0x000000ff0e00720c */ /* 0x002fc80003f05070 */
[----:B------:R-:W-:-:S13]  /*0d30*/  ISETP.NE.AND.EX P0, PT, R15, RZ, PT, P0 ;  /* 0x000000ff0f00720c */ /* 0x000fda0003f05300 */
[----:B--23--:R-:W-:Y:S05]  /*0d40*/  @!P0 BRA `(.L_x_10) ;  /* 0x0000000000288947 */ /* 0x00cfea0003800000 */
[----:B------:R-:W1:Y:S02]  /*0d50*/  LDC R11, c[0x0][0x8dc] ;  /* 0x00023700ff0b7b82 */ /* 0x000e640000000800 */
[----:B-1----:R-:W-:-:S05]  /*0d60*/  IADD3 R11, P0, R12, R11, RZ ;  /* 0x0000000b0c0b7210 */ /* 0x002fca0007f1e0ff */
[----:B------:R-:W-:-:S04]  /*0d70*/  IMAD.X R13, RZ, RZ, R18, P0 ;  /* 0x000000ffff0d7224 */ /* 0x000fc800000e0612 */
[----:B------:R-:W-:-:S04]  /*0d80*/  IMAD.WIDE.U32 R2, R13, R14, RZ ;  /* 0x0000000e0d027225 */ /* 0x000fc800078e00ff */
[----:B------:R-:W-:-:S04]  /*0d90*/  IMAD.WIDE.U32 R8, P0, R11, R15, R2 ;  /* 0x0000000f0b087225 */ /* 0x000fc80007800002 */
[----:B------:R-:W-:Y:S01]  /*0da0*/  IMAD.WIDE.U32 R2, R11, R14, RZ ;  /* 0x0000000e0b027225 */ /* 0x000fe200078e00ff */
[----:B------:R-:W-:-:S03]  /*0db0*/  IADD3.X R11, RZ, RZ, RZ, P0, !PT ;  /* 0x000000ffff0b7210 */ /* 0x000fc600007fe4ff */
[----:B------:R-:W-:Y:S01]  /*0dc0*/  IMAD.MOV.U32 R10, RZ, RZ, R9 ;  /* 0x000000ffff0a7224 */ /* 0x000fe200078e0009 */
[----:B------:R-:W-:-:S05]  /*0dd0*/  IADD3 RZ, P0, R3, R8, RZ ;  /* 0x0000000803ff7210 */ /* 0x000fca0007f1e0ff */
[----:B------:R-:W-:-:S08]  /*0de0*/  IMAD.WIDE.U32.X R2, R13, R15, R10, P0 ;  /* 0x0000000f0d027225 */ /* 0x000fd000000e040a */
.L_x_10:
[-CC-:B------:R-:W-:Y:S01]  /*0df0*/  SHF.R.U64 R21, R2, R0.reuse, R3.reuse ;  /* 0x0000000002157219 */ /* 0x180fe20000001203 */
[----:B------:R-:W1:Y:S01]  /*0e00*/  LDC R4, c[0x0][0x8c0] ;  /* 0x00023000ff047b82 */ /* 0x000e620000000800 */
[----:B------:R-:W-:Y:S01]  /*0e10*/  SHF.R.U32.HI R0, RZ, R0, R3 ;  /* 0x00000000ff007219 */ /* 0x000fe20000011603 */
[----:B------:R-:W-:Y:S01]  /*0e20*/  IMAD.MOV.U32 R2, RZ, RZ, R12 ;  /* 0x000000ffff027224 */ /* 0x000fe200078e000c */
[----:B------:R-:W-:Y:S01]  /*0e30*/  IADD3 R7, P0, RZ, -R21, RZ ;  /* 0x80000015ff077210 */ /* 0x000fe20007f1e0ff */
[----:B------:R-:W-:Y:S01]  /*0e40*/  ULDC UR4, c[0x0][0x150] ;  /* 0x0000540000047ab9 */ /* 0x000fe20000000800 */
[----:B------:R-:W-:Y:S01]  /*0e50*/  ULDC UR5, c[0x0][0x154] ;  /* 0x0000550000057ab9 */ /* 0x000fe20000000800 */
[----:B------:R-:W-:Y:S02]  /*0e60*/  MOV R9, 0xffffffff ;  /* 0xffffffff00097802 */ /* 0x000fe40000000f00 */
[----:B------:R-:W-:Y:S01]  /*0e70*/  IADD3.X R3, RZ, ~R0, RZ, P0, !PT ;  /* 0x80000000ff037210 */ /* 0x000fe200007fe4ff */
[----:B------:R-:W2:Y:S04]  /*0e80*/  LDC R8, c[0x0][0x8b0] ;  /* 0x00022c00ff087b82 */ /* 0x000ea80000000800 */
[----:B------:R-:W-:Y:S01]  /*0e90*/  IMAD R0, R3, R16, RZ ;  /* 0x0000001003007224 */ /* 0x000fe200078e02ff */
[----:B------:R-:W-:-:S03]  /*0ea0*/  MOV R3, R18 ;  /* 0x0000001200037202 */ /* 0x000fc60000000f00 */
[----:B------:R-:W3:Y:S01]  /*0eb0*/  LDC R10, c[0x0][0x148] ;  /* 0x00005200ff0a7b82 */ /* 0x000ee20000000800 */
[----:B------:R-:W-:-:S04]  /*0ec0*/  IMAD.WIDE.U32 R2, R7, R16, R2 ;  /* 0x0000001007027225 */ /* 0x000fc800078e0002 */
[----:B------:R-:W-:Y:S01]  /*0ed0*/  IMAD R7, R7, R17, R0 ;  /* 0x0000001107077224 */ /* 0x000fe200078e0200 */
[----:B------:R-:W-:Y:S02]  /*0ee0*/  I2FP.F32.U32 R0, R6 ;  /* 0x0000000600007245 */ /* 0x000fe40000201000 */
[----:B------:R-:W4:Y:S01]  /*0ef0*/  LDC.64 R16, c[0x0][0x8e8] ;  /* 0x00023a00ff107b82 */ /* 0x000f220000000a00 */
[----:B------:R-:W-:Y:S02]  /*0f00*/  IMAD.IADD R7, R3, 0x1, R7 ;  /* 0x0000000103077824 */ /* 0x000fe400078e0207 */
[----:B------:R-:W-:Y:S01]  /*0f10*/  FMUL R0, R0, UR4 ;  /* 0x0000000400007c20 */ /* 0x000fe20008400000 */
[----:B------:R-:W-:Y:S02]  /*0f20*/  ULDC UR4, c[0x0][0x900] ;  /* 0x0002400000047ab9 */ /* 0x000fe40000000800 */
[-CC-:B-1----:R-:W-:Y:S02]  /*0f30*/  SHF.R.U64 R12, R2, R4.reuse, R7.reuse ;  /* 0x00000004020c7219 */ /* 0x182fe40000001207 */
[----:B------:R-:W1:Y:S01]  /*0f40*/  LDC R3, c[0x0][0x144] ;  /* 0x00005100ff037b82 */ /* 0x000e620000000800 */
[----:B------:R-:W-:Y:S01]  /*0f50*/  SHF.R.U32.HI R7, RZ, R4, R7 ;  /* 0x00000004ff077219 */ /* 0x000fe20000011607 */
[----:B------:R5:W3:Y:S01]  /*0f60*/  F2I.U32.TRUNC.NTZ R2, R0 ;  /* 0x0000000000027305 */ /* 0x000ae2000020f000 */
[----:B------:R-:W-:-:S02]  /*0f70*/  I2FP.F32.U32 R4, R5 ;  /* 0x0000000500047245 */ /* 0x000fc40000201000 */
[-CC-:B--2---:R-:W-:Y:S02]  /*0f80*/  SHF.R.U64 R11, R12, R8.reuse, R7.reuse ;  /* 0x000000080c0b7219 */ /* 0x184fe40000001207 */
[----:B------:R-:W-:Y:S01]  /*0f90*/  SHF.R.U32.HI R7, RZ, R8, R7 ;  /* 0x00000008ff077219 */ /* 0x000fe20000011607 */
[----:B------:R-:W2:Y:S01]  /*0fa0*/  LDC R15, c[0x0][0x8a8] ;  /* 0x00022a00ff0f7b82 */ /* 0x000ea20000000800 */
[----:B------:R-:W-:Y:S01]  /*0fb0*/  FMUL R4, R4, UR5 ;  /* 0x0000000504047c20 */ /* 0x000fe20008400000 */
[----:B-----5:R-:W-:Y:S02]  /*0fc0*/  SHF.L.U32 R0, R9, UR4, RZ ;  /* 0x0000000409007c19 */ /* 0x020fe400080006ff */
[----:B------:R-:W-:-:S03]  /*0fd0*/  SHF.R.U64 R20, R11, UR4, R7 ;  /* 0x000000040b147c19 */ /* 0x000fc60008001207 */
[----:B------:R-:W1:Y:S01]  /*0fe0*/  F2I.U32.TRUNC.NTZ R4, R4 ;  /* 0x0000000400047305 */ /* 0x000e62000020f000 */
[----:B------:R-:W2:Y:S01]  /*0ff0*/  LDC R14, c[0x0][0x8f0] ;  /* 0x00023c00ff0e7b82 */ /* 0x000ea20000000800 */
[----:B----4-:R-:W-:Y:S01]  /*1000*/  ISETP.NE.U32.AND P0, PT, R16, RZ, PT ;  /* 0x000000ff1000720c */ /* 0x010fe20003f05070 */
[----:B---3--:R-:W-:Y:S01]  /*1010*/  IMAD.MOV R8, RZ, RZ, -R2 ;  /* 0x000000ffff087224 */ /* 0x008fe200078e0a02 */
[----:B------:R-:W-:Y:S02]  /*1020*/  LOP3.LUT R2, RZ, R0, RZ, 0x33, !PT ;  /* 0x00000000ff027212 */ /* 0x000fe400078e33ff */
[----:B------:R-:W-:Y:S02]  /*1030*/  ISETP.NE.AND.EX P0, PT, R17, RZ, PT, P0 ;  /* 0x000000ff1100720c */ /* 0x000fe40003f05300 */
[----:B------:R-:W-:Y:S01]  /*1040*/  SHF.R.U32.HI R7, RZ, UR4, R7 ;  /* 0x00000004ff077c19 */ /* 0x000fe20008011607 */
[----:B------:R-:W3:Y:S01]  /*1050*/  LDC R19, c[0x0][0x8e0] ;  /* 0x00023800ff137b82 */ /* 0x000ee20000000800 */
[----:B-1----:R-:W-:Y:S01]  /*1060*/  IMAD R0, R3, R8, R6 ;  /* 0x0000000803007224 */ /* 0x002fe200078e0206 */
[----:B------:R-:W-:-:S02]  /*1070*/  LOP3.LUT R11, R11, R2, RZ, 0xc0, !PT ;  /* 0x000000020b0b7212 */ /* 0x000fc400078ec0ff */
[----:B------:R-:W-:Y:S01]  /*1080*/  MOV R2, R20 ;  /* 0x0000001400027202 */ /* 0x000fe20000000f00 */
[----:B------:R-:W-:-:S03]  /*1090*/  IMAD.MOV.U32 R3, RZ, RZ, R7 ;  /* 0x000000ffff037224 */ /* 0x000fc600078e0007 */
[----:B------:R-:W1:Y:S02]  /*10a0*/  LDC R18, c[0x0][0x8b8] ;  /* 0x00022e00ff127b82 */ /* 0x000e640000000800 */
[----:B------:R-:W-:Y:S05]  /*10b0*/  @!P0 BRA `(.L_x_11) ;  /* 0x0000000000288947 */ /* 0x000fea0003800000 */
[----:B------:R-:W4:Y:S02]  /*10c0*/  LDC R9, c[0x0][0x8f4] ;  /* 0x00023d00ff097b82 */ /* 0x000f240000000800 */
[----:B----4-:R-:W-:-:S04]  /*10d0*/  IADD3 R9, P0, R20, R9, RZ ;  /* 0x0000000914097210 */ /* 0x010fc80007f1e0ff */
[----:B------:R-:W-:-:S05]  /*10e0*/  IADD3.X R13, RZ, R7, RZ, P0, !PT ;  /* 0x00000007ff0d7210 */ /* 0x000fca00007fe4ff */
[----:B------:R-:W-:-:S04]  /*10f0*/  IMAD.WIDE.U32 R2, R13, R16, RZ ;  /* 0x000000100d027225 */ /* 0x000fc800078e00ff */
[----:B------:R-:W-:-:S04]  /*1100*/  IMAD.WIDE.U32 R6, P0, R9, R17, R2 ;  /* 0x0000001109067225 */ /* 0x000fc80007800002 */
[----:B------:R-:W-:Y:S01]  /*1110*/  IMAD.WIDE.U32 R2, R9, R16, RZ ;  /* 0x0000001009027225 */ /* 0x000fe200078e00ff */
[----:B------:R-:W-:-:S03]  /*1120*/  MOV R8, R7 ;  /* 0x0000000700087202 */ /* 0x000fc60000000f00 */
[----:B------:R-:W-:Y:S01]  /*1130*/  IMAD.X R9, RZ, RZ, RZ, P0 ;  /* 0x000000ffff097224 */ /* 0x000fe200000e06ff */
[----:B------:R-:W-:-:S05]  /*1140*/  IADD3 RZ, P0, R3, R6, RZ ;  /* 0x0000000603ff7210 */ /* 0x000fca0007f1e0ff */
[----:B------:R-:W-:-:S08]  /*1150*/  IMAD.WIDE.U32.X R2, R13, R17, R8, P0 ;  /* 0x000000110d027225 */ /* 0x000fd000000e0408 */
.L_x_11:
[----:B--2---:R-:W-:Y:S01]  /*1160*/  SHF.R.U64 R2, R2, R14, R3 ;  /* 0x0000000e02027219 */ /* 0x004fe20000001203 */
[----:B------:R-:W-:Y:S01]  /*1170*/  USHF.L.U32 UR4, UR38, UR4, URZ ;  /* 0x0000000426047299 */ /* 0x000fe2000800063f */
[----:B------:R-:W-:Y:S01]  /*1180*/  IADD3 R3, R15, -0x1, RZ ;  /* 0xffffffff0f037810 */ /* 0x000fe20007ffe0ff */
[----:B------:R-:W-:Y:S01]  /*1190*/  IMAD.MOV R4, RZ, RZ, -R4 ;  /* 0x000000ffff047224 */ /* 0x000fe200078e0a04 */
[----:B------:R-:W-:Y:S01]  /*11a0*/  R2UR UR47, R21 ;  /* 0x00000000152f72ca */ /* 0x000fe200000e0000 */
[----:B------:R-:W-:Y:S01]  /*11b0*/  IMAD.MOV R6, RZ, RZ, -R2 ;  /* 0x000000ffff067224 */ /* 0x000fe200078e0a02 */
[----:B------:R-:W-:Y:S01]  /*11c0*/  LOP3.LUT R3, R12, R3, RZ, 0xc0, !PT ;  /* 0x000000030c037212 */ /* 0x000fe200078ec0ff */
[----:B------:R-:W-:Y:S02]  /*11d0*/  IMAD R11, R2, UR4, R11 ;  /* 0x00000004020b7c24 */ /* 0x000fe4000f8e020b */
[----:B------:R-:W-:Y:S02]  /*11e0*/  @P2 IMAD R0, R10, R4, R5 ;  /* 0x000000040a002224 */ /* 0x000fe400078e0205 */
[----:B---3--:R-:W-:-:S02]  /*11f0*/  IMAD R2, R6, R19, R20 ;  /* 0x0000001306027224 */ /* 0x008fc400078e0214 */
[----:B-1----:R-:W-:Y:S02]  /*1200*/  IMAD R0, R11, R18, R0 ;  /* 0x000000120b007224 */ /* 0x002fe400078e0200 */
[----:B------:R-:W-:-:S05]  /*1210*/  IMAD R3, R2, R15, R3 ;  /* 0x0000000f02037224 */ /* 0x000fca00078e0203 */
[----:B------:R-:W-:Y:S02]  /*1220*/  SEL R2, R3, R0, !P2 ;  /* 0x0000000003027207 */ /* 0x000fe40005000000 */
[----:B------:R-:W-:Y:S02]  /*1230*/  SEL R3, R0, R3, !P2 ;  /* 0x0000000300037207 */ /* 0x000fe40005000000 */
[----:B------:R-:W-:Y:S02]  /*1240*/  R2UR UR53, R2 ;  /* 0x00000000023572ca */ /* 0x000fe400000e0000 */
[----:B------:R-:W-:Y:S01]  /*1250*/  MOV R2, 0x1 ;  /* 0x0000000100027802 */ /* 0x000fe20000000f00 */
[----:B------:R1:W-:Y:S03]  /*1260*/  STL [R1+0xd8], R3 ;  /* 0x0000d80301007387 */ /* 0x0003e60000100800 */
[----:B------:R-:W-:-:S09]  /*1270*/  PRMT R0, R2, 0x7610, R0 ;  /* 0x0000761002007816 */ /* 0x000fd20000000000 */
.L_x_9:
[----:B------:R-:W-:-:S08]  /*1280*/  NOP ;  /* 0x0000000000007918 */ /* 0x000fd00000000000 */
[----:B------:R-:W2:Y:S02]  /*1290*/  USETMAXREG.TRY_ALLOC.CTAPOOL UP0, 0xe8 ;  /* 0x000000e8000079c8 */ /* 0x000ea40008000600 */
[----:B--2---:R-:W-:-:S13]  /*12a0*/  PLOP3.LUT P0, PT, PT, PT, UP0, 0x80, 0x0 ;  /* 0x000000000000781c */ /* 0x004fda0003f0f008 */
[----:B------:R-:W-:Y:S05]  /*12b0*/  @!P0 BRA `(.L_x_9) ;  /* 0xfffffffc00f08947 */ /* 0x000fea000383ffff */
[----:B------:R-:W-:Y:S02]  /*12c0*/  ULDC.64 UR4, c[0x0][0x590] ;  /* 0x0001640000047ab9 */ /* 0x000fe40000000a00 */
[----:B------:R-:W-:-:S04]  /*12d0*/  ISETP.NE.U32.AND P0, PT, RZ, UR4, PT ;  /* 0x00000004ff007c0c */ /* 0x000fc8000bf05070 */
[----:B------:R-:W-:-:S13]  /*12e0*/  ISETP.NE.AND.EX P0, PT, RZ, UR5, PT, P0 ;  /* 0x00000005ff007c0c */ /* 0x000fda000bf05300 */
[----:B------:R-:W-:Y:S05]  /*12f0*/  @P0 BRA `(.L_x_12) ;  /* 0x0000000000440947 */ /* 0x000fea0003800000 */
[----:B------:R-:W-:Y:S02]  /*1300*/  ULDC.64 UR4, c[0x0][0x588] ;  /* 0x0001620000047ab9 */ /* 0x000fe40000000a00 */
[----:B------:R-:W-:-:S04]  /*1310*/  ISETP.NE.U32.AND P0, PT, RZ, UR4, PT ;  /* 0x00000004ff007c0c */ /* 0x000fc8000bf05070 */
[----:B------:R-:W-:-:S13]  /*1320*/  ISETP.NE.AND.EX P0, PT, RZ, UR5, PT, P0 ;  /* 0x00000005ff007c0c */ /* 0x000fda000bf05300 */
[----:B------:R-:W-:Y:S05]  /*1330*/  @!P0 BRA `(.L_x_13) ;  /* 0x00000000001c8947 */ /* 0x000fea0003800000 */
[----:B-1----:R-:W1:Y:S02]  /*1340*/  LDC.64 R2, c[0x0][0x588] ;  /* 0x00016200ff027b82 */ /* 0x002e640000000a00 */
[----:B-1----:R1:W2:Y:S01]  /*1350*/  LDG.E R3, desc[UR56][R2.64] ;  /* 0x0000003802037981 */ /* 0x0022a2000c1e1900 */
[----:B------:R-:W-:-:S05]  /*1360*/  IMAD.MOV.U32 R4, RZ, RZ, 0x1 ;  /* 0x00000001ff047424 */ /* 0x000fca00078e00ff */
[----:B-1----:R-:W-:-:S05]  /*1370*/  PRMT R2, R4, 0x7610, R2 ;  /* 0x0000761004027816 */ /* 0x002fca0000000002 */
[----:B------:R3:W-:Y:S04]  /*1380*/  STL.S16 [R1+0xd4], R2 ;  /* 0x0000d40201007387 */ /* 0x0007e80000100600 */
[----:B--2---:R3:W-:Y:S01]  /*1390*/  STL [R1+0xbc], R3 ;  /* 0x0000bc0301007387 */ /* 0x0047e20000100800 */
[----:B------:R-:W-:Y:S05]  /*13a0*/  BRA `(.L_x_12) ;  /* 0x0000000000187947 */ /* 0x000fea0003800000 */
.L_x_13:
[----:B------:R-:W-:Y:S01]  /*13b0*/  MOV R2, 0x1 ;  /* 0x0000000100027802 */ /* 0x000fe20000000f00 */
[----:B------:R-:W-:-:S03]  /*13c0*/  ULDC UR4, c[0x0][0x580] ;  /* 0x0001600000047ab9 */ /* 0x000fc60000000800 */
[----:B-1----:R-:W-:Y:S01]  /*13d0*/  PRMT R3, R2, 0x7610, R3 ;  /* 0x0000761002037816 */ /* 0x002fe20000000003 */
[----:B------:R-:W-:-:S05]  /*13e0*/  IMAD.U32 R2, RZ, RZ, UR4 ;  /* 0x00000004ff027e24 */ /* 0x000fca000f8e00ff */
[----:B------:R2:W-:Y:S04]  /*13f0*/  STL [R1+0xbc], R2 ;  /* 0x0000bc0201007387 */ /* 0x0005e80000100800 */
[----:B------:R2:W-:Y:S02]  /*1400*/  STL.S16 [R1+0xd4], R3 ;  /* 0x0000d40301007387 */ /* 0x0005e40000100600 */
.L_x_12:
        /* <DEDUP_REMOVED lines=8> */
[----:B------:R-:W4:Y:S02]  /*1490*/  LDC.64 R16, c[0x0][0x5a8] ;  /* 0x00016a00ff107b82 */ /* 0x000f240000000a00 */
[----:B----4-:R4:W5:Y:S01]  /*14a0*/  LDG.E R16, desc[UR56][R16.64] ;  /* 0x0000003810107981 */ /* 0x010962000c1e1900 */
[----:B------:R-:W-:Y:S05]  /*14b0*/  BRA `(.L_x_14) ;  /* 0x0000000000087947 */ /* 0x000fea0003800000 */
.L_x_15:
[----:B------:R-:W-:Y:S02]  /*14c0*/  ULDC UR4, c[0x0][0x5a0] ;  /* 0x0001680000047ab9 */ /* 0x000fe40000000800 */
[----:B------:R-:W-:-:S07]  /*14d0*/  MOV R16, UR4 ;  /* 0x0000000400107c02 */ /* 0x000fce0008000f00 */
.L_x_14:
[----:B------:R-:W-:-:S13]  /*14e0*/  LOP3.LUT P0, RZ, R0, 0xff, RZ, 0xc0, !PT ;  /* 0x000000ff00ff7812 */ /* 0x000fda000780c0ff */
[----:B------:R-:W-:Y:S05]  /*14f0*/  @!P0 EXIT ;  /* 0x000000000000894d */ /* 0x000fea0003800000 */
[----:B-123--:R-:W2:Y:S01]  /*1500*/  LDL R3, [R1+0xd4] ;  /* 0x0000d40001037983 */ /* 0x00eea20000100800 */
[----:B------:R-:W-:-:S03]  /*1510*/  ULDC UR4, c[0x0][0x28c] ;  /* 0x0000a30000047ab9 */ /* 0x000fc60000000800 */
[----:B------:R-:W3:Y:S01]  /*1520*/  LDL R2, [R1+0xbc] ;  /* 0x0000bc0001027983 */ /* 0x000ee20000100800 */
[----:B------:R-:W-:Y:S02]  /*1530*/  UIADD3 UR4, UR4, 0x3f, URZ ;  /* 0x0000003f04047890 */ /* 0x000fe4000fffe03f */
[----:B------:R-:W-:Y:S02]  /*1540*/  ULOP3.LUT UR49, UR41, 0x1, URZ, 0xfc, !UPT ;  /* 0x0000000129317892 */ /* 0x000fe4000f8efc3f */
[----:B------:R-:W-:Y:S02]  /*1550*/  USHF.R.S32.HI UR5, URZ, 0x1f, UR4 ;  /* 0x0000001f3f057899 */ /* 0x000fe40008011404 */
[----:B------:R-:W-:Y:S02]  /*1560*/  ULOP3.LUT UR50, UR40, 0x1, URZ, 0xfc, !UPT ;  /* 0x0000000128327892 */ /* 0x000fe4000f8efc3f */
[----:B------:R-:W-:Y:S01]  /*1570*/  ULEA.HI UR5, UR5, UR4, URZ, 0x6 ;  /* 0x0000000405057291 */ /* 0x000fe2000f8f303f */
[----:B------:R-:W-:Y:S01]  /*1580*/  ULDC.64 UR58, c[0x0][0x198] ;  /* 0x00006600003a7ab9 */ /* 0x000fe20000000a00 */
[----:B------:R-:W-:-:S02]  /*1590*/  UMOV UR36, URZ ;  /* 0x0000003f00247c82 */ /* 0x000fc40008000000 */
[----:B------:R-:W-:Y:S01]  /*15a0*/  USHF.R.S32.HI UR52, URZ, 0x6, UR5 ;  /* 0x000000063f347899 */ /* 0x000fe20008011405 */
[----:B------:R-:W-:Y:S01]  /*15b0*/  UMOV UR48, URZ ;  /* 0x0000003f00307c82 */ /* 0x000fe20008000000 */
[C---:B--2---:R-:W-:Y:S02]  /*15c0*/  PRMT R4, R3.reuse, 0x7610, R4 ;  /* 0x0000761003047816 */ /* 0x044fe40000000004 */
[----:B------:R-:W-:-:S03]  /*15d0*/  PRMT R0, R3, 0x7610, R0 ;  /* 0x0000761003007816 */ /* 0x000fc60000000000 */
[----:B------:R1:W-:Y:S04]  /*15e0*/  STL.S16 [R1+0xd0], R4 ;  /* 0x0000d00401007387 */ /* 0x0003e80000100600 */
[----:B---3--:R1:W-:Y:S04]  /*15f0*/  STL [R1+0xc8], R2 ;  /* 0x0000c80201007387 */ /* 0x0083e80000100800 */
[----:B------:R1:W-:Y:S04]  /*1600*/  STL.S16 [R1+0xcc], R0 ;  /* 0x0000cc0001007387 */ /* 0x0003e80000100600 */
[----:B------:R1:W-:Y:S04]  /*1610*/  STL [R1+0xb8], RZ ;  /* 0x0000b8ff01007387 */ /* 0x0003e80000100800 */
[----:B------:R1:W-:Y:S02]  /*1620*/  STL [R1+0xb4], RZ ;  /* 0x0000b4ff01007387 */ /* 0x0003e40000100800 */
.L_x_139:
[----:B-1----:R-:W1:Y:S01]  /*1630*/  S2R R0, SR_TID.X ;  /* 0x0000000000007919 */ /* 0x002e620000002100 */
[----:B--2---:R-:W2:Y:S01]  /*1640*/  S2UR UR9, SR_CgaCtaId ;  /* 0x00000000000979c3 */ /* 0x004ea20000008800 */
[----:B------:R-:W-:Y:S01]  /*1650*/  UMOV UR51, 0x400 ;  /* 0x0000040000337882 */ /* 0x000fe20000000000 */
[----:B------:R-:W-:Y:S01]  /*1660*/  UMOV UR4, URZ ;  /* 0x0000003f00047c82 */ /* 0x000fe20008000000 */
[----:B------:R-:W-:Y:S01]  /*1670*/  STL [R1+0xb0], RZ ;  /* 0x0000b0ff01007387 */ /* 0x000fe20000100800 */
[----:B------:R-:W-:Y:S01]  /*1680*/  UMOV UR8, URZ ;  /* 0x0000003f00087c82 */ /* 0x000fe20008000000 */
[----:B------:R-:W-:Y:S01]  /*1690*/  UMOV UR5, URZ ;  /* 0x0000003f00057c82 */ /* 0x000fe20008000000 */
[----:B------:R-:W-:Y:S01]  /*16a0*/  UMOV UR10, UR48 ;  /* 0x00000030000a7c82 */ /* 0x000fe20008000000 */
[----:B------:R-:W-:Y:S01]  /*16b0*/  STL [R1+0xac], RZ ;  /* 0x0000acff01007387 */ /* 0x000fe20000100800 */
[----:B------:R-:W3:Y:S01]  /*16c0*/  LDC R3, c[0x0][0x28c] ;  /* 0x0000a300ff037b82 */ /* 0x000ee20000000800 */
[----:B------:R-:W-:Y:S01]  /*16d0*/  CS2R R228, SRZ ;  /* 0x0000000000e47805 */ /* 0x000fe2000001ff00 */
[----:B----4-:R-:W-:Y:S01]  /*16e0*/  IMAD.MOV.U32 R17, RZ, RZ, RZ ;  /* 0x000000ffff117224 */ /* 0x010fe200078e00ff */
[----:B------:R-:W-:Y:S01]  /*16f0*/  STL [R1+0xa8], RZ ;  /* 0x0000a8ff01007387 */ /* 0x000fe20000100800 */
[----:B------:R-:W-:-:S02]  /*1700*/  CS2R R18, SRZ ;  /* 0x0000000000127805 */ /* 0x000fc4000001ff00 */
[----:B------:R-:W-:Y:S02]  /*1710*/  CS2R R22, SRZ ;  /* 0x0000000000167805 */ /* 0x000fe4000001ff00 */
[----:B------:R-:W-:Y:S01]  /*1720*/  CS2R R152, SRZ ;  /* 0x0000000000987805 */ /* 0x000fe2000001ff00 */
[----:B------:R-:W-:Y:S01]  /*1730*/  STL [R1+0xa4], RZ ;  /* 0x0000a4ff01007387 */ /* 0x000fe20000100800 */
[----:B------:R-:W-:Y:S02]  /*1740*/  CS2R R154, SRZ ;  /* 0x00000000009a7805 */ /* 0x000fe4000001ff00 */
[----:B------:R-:W-:Y:S02]  /*1750*/  CS2R R156, SRZ ;  /* 0x00000000009c7805 */ /* 0x000fe4000001ff00 */
[----:B------:R-:W-:Y:S01]  /*1760*/  CS2R R158, SRZ ;  /* 0x00000000009e7805 */ /* 0x000fe2000001ff00 */
[----:B------:R-:W-:Y:S01]  /*1770*/  STL [R1+0xa0], RZ ;  /* 0x0000a0ff01007387 */ /* 0x000fe20000100800 */
[----:B------:R-:W-:-:S02]  /*1780*/  CS2R R160, SRZ ;  /* 0x0000000000a07805 */ /* 0x000fc4000001ff00 */
[----:B------:R-:W-:Y:S02]  /*1790*/  CS2R R162, SRZ ;  /* 0x0000000000a27805 */ /* 0x000fe4000001ff00 */
[----:B------:R-:W-:Y:S01]  /*17a0*/  CS2R R164, SRZ ;  /* 0x0000000000a47805 */ /* 0x000fe2000001ff00 */
[----:B------:R-:W-:Y:S01]  /*17b0*/  STL [R1+0x9c], RZ ;  /* 0x00009cff01007387 */ /* 0x000fe20000100800 */
[----:B--2---:R-:W-:Y:S01]  /*17c0*/  ULEA UR51, UR9, UR51, 0x18 ;  /* 0x0000003309337291 */ /* 0x004fe2000f8ec03f */
[----:B------:R-:W-:Y:S02]  /*17d0*/  CS2R R166, SRZ ;  /* 0x0000000000a67805 */ /* 0x000fe4000001ff00 */
[----:B------:R-:W-:Y:S01]  /*17e0*/  CS2R R168, SRZ ;  /* 0x0000000000a87805 */ /* 0x000fe2000001ff00 */
[----:B------:R-:W-:Y:S01]  /*17f0*/  STL [R1+0x98], RZ ;  /* 0x000098ff01007387 */ /* 0x000fe20000100800 */
[----:B------:R-:W-:Y:S02]  /*1800*/  CS2R R170, SRZ ;  /* 0x0000000000aa7805 */ /* 0x000fe4000001ff00 */
[----:B------:R-:W-:-:S02]  /*1810*/  CS2R R172, SRZ ;  /* 0x0000000000ac7805 */ /* 0x000fc4000001ff00 */
[----:B------:R-:W-:Y:S02]  /*1820*/  CS2R R174, SRZ ;  /* 0x0000000000ae7805 */ /* 0x000fe4000001ff00 */
[----:B-1----:R-:W-:Y:S01]  /*1830*/  LOP3.LUT R0, R0, 0x80, RZ, 0xc0, !PT ;  /* 0x0000008000007812 */ /* 0x002fe200078ec0ff */
[----:B------:R-:W-:Y:S01]  /*1840*/  STL [R1+0x94], RZ ;  /* 0x000094ff01007387 */ /* 0x000fe20000100800 */
[----:B---3--:R-:W-:Y:S02]  /*1850*/  ISETP.GE.AND P0, PT, R3, 0x1, PT ;  /* 0x000000010300780c */ /* 0x008fe40003f06270 */
[----:B------:R-:W-:Y:S02]  /*1860*/  CS2R R176, SRZ ;  /* 0x0000000000b07805 */ /* 0x000fe4000001ff00 */
[----:B------:R-:W-:Y:S01]  /*1870*/  SHF.R.U32.HI R0, RZ, 0x7, R0 ;  /* 0x00000007ff007819 */ /* 0x000fe20000011600 */
        /* <DEDUP_REMOVED lines=8> */
[----:B------:R-:W1:Y:S01]  /*1900*/  SHFL.IDX PT, R0, R0, RZ, 0x1f ;  /* 0x00001fff00007589 */ /* 0x000e6200000e0000 */
[----:B------:R-:W-:-:S02]  /*1910*/  CS2R R190, SRZ ;  /* 0x0000000000be7805 */ /* 0x000fc4000001ff00 */
[----:B------:R-:W-:Y:S02]  /*1920*/  CS2R R192, SRZ ;  /* 0x0000000000c07805 */ /* 0x000fe4000001ff00 */
[----:B------:R-:W-:Y:S01]  /*1930*/  CS2R R194, SRZ ;  /* 0x0000000000c27805 */ /* 0x000fe2000001ff00 */
[----:B------:R2:W-:Y:S01]  /*1940*/  STL [R1+0x88], RZ ;  /* 0x000088ff01007387 */ /* 0x0005e20000100800 */
[----:B------:R-:W-:Y:S02]  /*1950*/  CS2R R196, SRZ ;  /* 0x0000000000c47805 */ /* 0x000fe4000001ff00 */
[----:B------:R-:W-:Y:S02]  /*1960*/  CS2R R198, SRZ ;  /* 0x0000000000c67805 */ /* 0x000fe4000001ff00 */
[----:B------:R-:W-:Y:S01]  /*1970*/  CS2R R200, SRZ ;  /* 0x0000000000c87805 */ /* 0x000fe2000001ff00 */
[----:B------:R2:W-:Y:S01]  /*1980*/  STL [R1+0x84], RZ ;  /* 0x000084ff01007387 */ /* 0x0005e20000100800 */
        /* <DEDUP_REMOVED lines=16> */
[----:B-1----:R-:W-:-:S02]  /*1a90*/  R2UR UR6, R0 ;  /* 0x00000000000672ca */ /* 0x002fc400000e0000 */
[----:B------:R-:W-:Y:S02]  /*1aa0*/  CS2R R226, SRZ ;  /* 0x0000000000e27805 */ /* 0x000fe4000001ff00 */
[----:B------:R-:W-:Y:S01]  /*1ab0*/  MOV R0, UR36 ;  /* 0x0000002400007c02 */ /* 0x000fe20008000f00 */
        /* <DEDUP_REMOVED lines=9> */
[----:B------:R-:W-:Y:S01]  /*1b50*/  CS2R R100, SRZ ;  /* 0x0000000000647805 */ /* 0x000fe2000001ff00 */
[----:B------:R-:W-:Y:S01]  /*1b60*/  ULEA.HI UR7, UR6, UR6, URZ, 0x1 ;  /* 0x0000000606077291 */ /* 0x000fe2000f8f083f */
[----:B------:R-:W-:Y:S01]  /*1b70*/  CS2R R102, SRZ ;  /* 0x0000000000667805 */ /* 0x000fe2000001ff00 */
[----:B------:R2:W-:Y:S01]  /*1b80*/  STL [R1+0x64], RZ ;  /* 0x000064ff01007387 */ /* 0x0005e20000100800 */
[----:B------:R-:W-:Y:S01]  /*1b90*/  CS2R R104, SRZ ;  /* 0x0000000000687805 */ /* 0x000fe2000001ff00 */
[----:B------:R-:W-:Y:S01]  /*1ba0*/  ULOP3.LUT UR7, UR7, 0xffffe, URZ, 0xc0, !UPT ;  /* 0x000ffffe07077892 */ /* 0x000fe2000f8ec03f */
[----:B------:R-:W-:Y:S01]  /*1bb0*/  CS2R R106, SRZ ;  /* 0x00000000006a7805 */ /* 0x000fe2000001ff00 */
[----:B------:R2:W-:Y:S01]  /*1bc0*/  STL [R1+0x60], RZ ;  /* 0x000060ff01007387 */ /* 0x0005e20000100800 */
[----:B------:R-:W-:Y:S01]  /*1bd0*/  CS2R R108, SRZ ;  /* 0x00000000006c7805 */ /* 0x000fe2000001ff00 */
[----:B------:R-:W-:Y:S01]  /*1be0*/  UIADD3 UR7, UR6, -UR7, URZ ;  /* 0x8000000706077290 */ /* 0x000fe2000fffe03f */
[----:B------:R-:W-:Y:S01]  /*1bf0*/  CS2R R110, SRZ ;  /* 0x00000000006e7805 */ /* 0x000fe2000001ff00 */
[----:B------:R2:W-:Y:S01]  /*1c00*/  STL [R1+0x5c], RZ ;  /* 0x00005cff01007387 */ /* 0x0005e20000100800 */
[----:B------:R-:W-:Y:S01]  /*1c10*/  CS2R R112, SRZ ;  /* 0x0000000000707805 */ /* 0x000fe2000001ff00 */
[----:B------:R-:W-:Y:S01]  /*1c20*/  ULEA UR7, UR7, UR51, 0xc ;  /* 0x0000003307077291 */ /* 0x000fe2000f8e603f */
[----:B------:R-:W-:Y:S01]  /*1c30*/  CS2R R114, SRZ ;  /* 0x0000000000727805 */ /* 0x000fe2000001ff00 */
[----:B------:R2:W-:Y:S01]  /*1c40*/  STL [R1+0x58], RZ ;  /* 0x000058ff01007387 */ /* 0x0005e20000100800 */
[----:B------:R-:W-:Y:S01]  /*1c50*/  CS2R R116, SRZ ;  /* 0x0000000000747805 */ /* 0x000fe2000001ff00 */
[----:B------:R-:W-:Y:S01]  /*1c60*/  UIADD3 UR7, UR7, 0x6200, URZ ;  /* 0x0000620007077890 */ /* 0x000fe2000fffe03f */
[----:B------:R-:W-:Y:S01]  /*1c70*/  CS2R R118, SRZ ;  /* 0x0000000000767805 */ /* 0x000fe2000001ff00 */
[----:B------:R2:W-:Y:S01]  /*1c80*/  STL [R1+0x54], RZ ;  /* 0x000054ff01007387 */ /* 0x0005e20000100800 */
[----:B------:R-:W-:Y:S01]  /*1c90*/  CS2R R120, SRZ ;  /* 0x0000000000787805 */ /* 0x000fe2000001ff00 */
[----:B------:R-:W-:Y:S01]  /*1ca0*/  USHF.R.U32.HI UR7, URZ, 0x4, UR7 ;  /* 0x000000043f077899 */ /* 0x000fe20008011607 */
[----:B------:R-:W-:Y:S01]  /*1cb0*/  CS2R R122, SRZ ;  /* 0x00000000007a7805 */ /* 0x000fe2000001ff00 */
[----:B------:R2:W-:Y:S01]  /*1cc0*/  STL [R1+0x50], RZ ;  /* 0x000050ff01007387 */ /* 0x0005e20000100800 */
[----:B------:R-:W-:Y:S01]  /*1cd0*/  CS2R R124, SRZ ;  /* 0x00000000007c7805 */ /* 0x000fe2000001ff00 */
[----:B------:R-:W-:Y:S01]  /*1ce0*/  ULOP3.LUT UR9, UR7, 0x3fff, URZ, 0xc0, !UPT ;  /* 0x00003fff07097892 */ /* 0x000fe2000f8ec03f */
        /* <DEDUP_REMOVED lines=59> */
[----:B------:R-:W-:Y:S01]  /*20a0*/  CS2R R86, SRZ ;  /* 0x0000000000567805 */ /* 0x000fe2000001ff00 */
[----:B------:R2:W-:Y:S04]  /*20b0*/  STL [R1+0x10], RZ ;  /* 0x000010ff01007387 */ /* 0x0005e80000100800 */
[----:B------:R2:W-:Y:S04]  /*20c0*/  STL [R1+0xc], RZ ;  /* 0x00000cff01007387 */ /* 0x0005e80000100800 */
[----:B------:R2:W-:Y:S04]  /*20d0*/  STL [R1+0x8], RZ ;  /* 0x000008ff01007387 */ /* 0x0005e80000100800 */
[----:B------:R2:W-:Y:S04]  /*20e0*/  STL [R1+0x4], RZ ;  /* 0x000004ff01007387 */ /* 0x0005e80000100800 */
[----:B------:R2:W-:Y:S01]  /*20f0*/  STL [R1], RZ ;  /* 0x000000ff01007387 */ /* 0x0005e20000100800 */
[----:B------:R-:W-:Y:S05]  /*2100*/  @!P0 BRA `(.L_x_16) ;  /* 0x0000001000f88947 */ /* 0x000fea0003800000 */
[----:B------:R-:W-:-:S06]  /*2110*/  UISETP.NE.AND UP0, UPT, UR49, 0x3, UPT ;  /* 0x000000033100788c */ /* 0x000fcc000bf05270 */
[----:B------:R-:W-:-:S13]  /*2120*/  PLOP3.LUT P1, PT, PT, PT, UP0, 0x80, 0x0 ;  /* 0x000000000000781c */ /* 0x000fda0003f2f008 */
[----:B------:R-:W-:Y:S05]  /*2130*/  @!P1 BRA `(.L_x_17) ;  /* 0x0000000000049947 */ /* 0x000fea0003800000 */
[----:B------:R-:W-:Y:S01]  /*2140*/  BPT.TRAP 0x1 ;  /* 0x000000040000795c */ /* 0x000fe20000300000 */
.L_x_17:
[----:B------:R-:W-:Y:S01]  /*2150*/  ULEA UR4, UR48, UR51, 0x3 ;  /* 0x0000003330047291 */ /* 0x000fe2000f8e183f */
[----:B------:R-:W-:-:S05]  /*2160*/  IMAD.U32 R0, RZ, RZ, UR36 ;  /* 0x00000024ff007e24 */ /* 0x000fca000f8e00ff */
[----:B------:R-:W-:-:S04]  /*2170*/  SHF.L.U32 R0, R0, 0x1f, RZ ;  /* 0x0000001f00007819 */ /* 0x000fc800000006ff */
[----:B------:R1:W3:Y:S01]  /*2180*/  SYNCS.PHASECHK.TRANS64.TRYWAIT P0, [UR4], R0 ;  /* 0x00000000ff0075a7 */ /* 0x0002e20008000144 */
[----:B------:R-:W-:Y:S05]  /*2190*/  @!P1 BRA `(.L_x_18) ;  /* 0x0000000000049947 */ /* 0x000fea0003800000 */
[----:B------:R-:W-:Y:S01]  /*21a0*/  BPT.TRAP 0x1 ;  /* 0x000000040000795c */ /* 0x000fe20000300000 */
.L_x_18:
[----:B---3--:R-:W-:Y:S05]  /*21b0*/  @P0 BRA `(.L_x_19) ;  /* 0x0000000000080947 */ /* 0x008fea0003800000 */
[----:B------:R-:W3:Y:S02]  /*21c0*/  SYNCS.PHASECHK.TRANS64.TRYWAIT P0, [UR4], R0 ;  /* 0x00000000ff0075a7 */ /* 0x000ee40008000144 */
[----:B---3--:R-:W-:Y:S05]  /*21d0*/  @!P0 BRA `(.L_x_20) ;  /* 0x000000cc007c8947 */ /* 0x008fea0003800000 */
.L_x_19:
[----:B------:R-:W-:Y:S01]  /*21e0*/  UIADD3 UR4, UR51, 0x26200, URZ ;  /* 0x0002620033047890 */ /* 0x000fe2000fffe03f */
[----:B------:R-:W-:Y:S01]  /*21f0*/  WARPGROUP.ARRIVE ;  /* 0x00000000000079c5 */ /* 0x000fe20000000000 */
[----:B------:R-:W-:Y:S01]  /*2200*/  ULOP3.LUT UR10, UR9, 0x10000, URZ, 0xfc, !UPT ;  /* 0x00010000090a7892 */ /* 0x000fe2000f8efc3f */
[----:B------:R4:W-:Y:S01]  /*2210*/  STL [R1+0xb0], RZ ;  /* 0x0000b0ff01007387 */ /* 0x0009e20000100800 */
[----:B------:R-:W-:Y:S01]  /*2220*/  USHF.R.U32.HI UR4, URZ, 0x4, UR4 ;  /* 0x000000043f047899 */ /* 0x000fe20008011604 */
[----:B------:R-:W-:Y:S01]  /*2230*/  CS2R R228, SRZ ;  /* 0x0000000000e47805 */ /* 0x000fe2000001ff00 */
[----:B------:R-:W-:Y:S01]  /*2240*/  ULEA UR10, UR48, UR10, 0xa ;  /* 0x0000000a300a7291 */ /* 0x000fe2000f8e503f */
[----:B------:R4:W-:Y:S01]  /*2250*/  STL [R1+0xac], RZ ;  /* 0x0000acff01007387 */ /* 0x0009e20000100800 */
[----:B------:R-:W-:Y:S01]  /*2260*/  ULOP3.LUT UR4, UR4, 0x3fff, URZ, 0xc0, !UPT ;  /* 0x00003fff04047892 */ /* 0x000fe2000f8ec03f */
[----:B------:R-:W-:Y:S01]  /*2270*/  MOV R17, RZ ;  /* 0x000000ff00117202 */ /* 0x000fe20000000f00 */
[----:B------:R-:W-:Y:S01]  /*2280*/  UMOV UR5, 0x80000020 ;  /* 0x8000002000057882 */ /* 0x000fe20000000000 */
[----:B------:R-:W-:Y:S01]  /*2290*/  UMOV UR7, 0x80000020 ;  /* 0x8000002000077882 */ /* 0x000fe20000000000 */
[----:B------:R-:W-:Y:S01]  /*22a0*/  ULOP3.LUT UR4, UR4, 0x10000, URZ, 0xfc, !UPT ;  /* 0x0001000004047892 */ /* 0x000fe2000f8efc3f */
[----:B------:R4:W-:Y:S01]  /*22b0*/  STL [R1+0xa8], RZ ;  /* 0x0000a8ff01007387 */ /* 0x0009e20000100800 */
[----:B------:R-:W-:Y:S01]  /*22c0*/  UMOV UR8, 0x2 ;  /* 0x0000000200087882 */ /* 0x000fe20000000000 */
[----:B------:R-:W-:Y:S01]  /*22d0*/  CS2R R18, SRZ ;  /* 0x0000000000127805 */ /* 0x000fe2000001ff00 */
[----:B------:R-:W-:Y:S01]  /*22e0*/  ULEA UR11, UR48, UR4, 0x9 ;  /* 0x00000004300b7291 */ /* 0x000fe2000f8e483f */
[----:B------:R4:W-:Y:S01]  /*22f0*/  STL [R1+0xa4], RZ ;  /* 0x0000a4ff01007387 */ /* 0x0009e20000100800 */
[----:B------:R-:W-:Y:S01]  /*2300*/  CS2R R22, SRZ ;  /* 0x0000000000167805 */ /* 0x000fe2000001ff00 */
[----:B------:R-:W-:Y:S01]  /*2310*/  UMOV UR4, UR10 ;  /* 0x0000000a00047c82 */ /* 0x000fe20008000000 */
[----:B------:R-:W-:Y:S01]  /*2320*/  CS2R R152, SRZ ;  /* 0x0000000000987805 */ /* 0x000fe2000001ff00 */
[----:B------:R4:W-:Y:S01]  /*2330*/  STL [R1+0xa0], RZ ;  /* 0x0000a0ff01007387 */ /* 0x0009e20000100800 */
[----:B------:R-:W-:Y:S01]  /*2340*/  CS2R R154, SRZ ;  /* 0x00000000009a7805 */ /* 0x000fe2000001ff00 */
[----:B------:R-:W-:Y:S01]  /*2350*/  UMOV UR6, UR11 ;  /* 0x0000000b00067c82 */ /* 0x000fe20008000000 */
[----:B------:R-:W-:Y:S01]  /*2360*/  CS2R R156, SRZ ;  /* 0x00000000009c7805 */ /* 0x000fe2000001ff00 */
[----:B------:R-:W-:Y:S01]  /*2370*/  QGMMA.64x128x32.F32.E4M3.E4M3 R88, gdesc[UR4], RZ, !UPT, gsb0 ;  /* 0x01e00000045879f3 */ /* 0x000fe2000c0008ff */
[----:B------:R-:W-:Y:S01]  /*2380*/  UIADD3 UR4, UR10, 0x200, URZ ;  /* 0x000002000a047890 */ /* 0x000fe2000fffe03f */
[----:B------:R4:W-:Y:S01]  /*2390*/  STL [R1+0x9c], RZ ;  /* 0x00009cff01007387 */ /* 0x0009e20000100800 */
[----:B------:R-:W-:Y:S01]  /*23a0*/  UMOV UR5, 0x80000020 ;  /* 0x8000002000057882 */ /* 0x000fe20000000000 */
[----:B------:R-:W-:-:S02]  /*23b0*/  CS2R R158, SRZ ;  /* 0x00000000009e7805 */ /* 0x000fc4000001ff00 */
[----:B------:R-:W-:Y:S01]  /*23c0*/  CS2R R160, SRZ ;  /* 0x0000000000a07805 */ /* 0x000fe2000001ff00 */
[----:B------:R4:W-:Y:S01]  /*23d0*/  STL [R1+0x98], RZ ;  /* 0x000098ff01007387 */ /* 0x0009e20000100800 */
[----:B------:R-:W-:Y:S02]  /*23e0*/  CS2R R162, SRZ ;  /* 0x0000000000a27805 */ /* 0x000fe4000001ff00 */
[----:B------:R-:W-:Y:S02]  /*23f0*/  CS2R R164, SRZ ;  /* 0x0000000000a47805 */ /* 0x000fe4000001ff00 */
[----:B------:R-:W-:Y:S01]  /*2400*/  CS2R R166, SRZ ;  /* 0x0000000000a67805 */ /* 0x000fe2000001ff00 */
[----:B------:R4:W-:Y:S01]  /*2410*/  STL [R1+0x94], RZ ;  /* 0x000094ff01007387 */ /* 0x0009e20000100800 */
[----:B------:R-:W-:Y:S02]  /*2420*/  CS2R R168, SRZ ;  /* 0x0000000000a87805 */ /* 0x000fe4000001ff00 */
        /* <DEDUP_REMOVED lines=38> */
[----:B------:R4:W-:Y:S04]  /*2690*/  STL [R1+0x6c], RZ ;  /* 0x00006cff01007387 */ /* 0x0009e80000100800 */
        /* <DEDUP_REMOVED lines=19> */
[----:B------:R4:W-:Y:S01]  /*27d0*/  STL [R1+0x1c], RZ ;  /* 0x00001cff01007387 */ /* 0x0009e20000100800 */
[----:B------:R-:W-:-:S02]  /*27e0*/  WARPGROUP.DEPBAR.LE gsb0, 0x0 ;  /* 0x00008000000079c5 */ /* 0x000fc40000010000 */
[----:B------:R-:W-:Y:S01]  /*27f0*/  WARPGROUP.ARRIVE ;  /* 0x00000000000079c5 */ /* 0x000fe20000000000 */
[----:B------:R4:W-:Y:S04]  /*2800*/  STL [R1+0x18], RZ ;  /* 0x000018ff01007387 */ /* 0x0009e80000100800 */
[----:B------:R4:W-:Y:S01]  /*2810*/  STL [R1+0x14], RZ ;  /* 0x000014ff01007387 */ /* 0x0009e20000100800 */
[----:B------:R-:W-:Y:S01]  /*2820*/  QGMMA.64x128x32.F32.E4M3.E4M3 R24, gdesc[UR4], RZ, !UPT, gsb0 ;  /* 0x01e00000041879f3 */ /* 0x000fe2000c0008ff */
[----:B------:R-:W-:Y:S02]  /*2830*/  UIADD3 UR4, UR10, 0x2, URZ ;  /* 0x000000020a047890 */ /* 0x000fe4000fffe03f */
[----:B------:R-:W-:Y:S01]  /*2840*/  UIADD3 UR6, UR11, 0x2, URZ ;  /* 0x000000020b067890 */ /* 0x000fe2000fffe03f */
[----:B------:R4:W-:Y:S01]  /*2850*/  STL [R1+0x10], RZ ;  /* 0x000010ff01007387 */ /* 0x0009e20000100800 */
[----:B------:R-:W-:Y:S01]  /*2860*/  UMOV UR5, 0x80000020 ;  /* 0x8000002000057882 */ /* 0x000fe20000000000 */
[----:B------:R-:W-:-:S02]  /*2870*/  UMOV UR7, 0x80000020 ;  /* 0x8000002000077882 */ /* 0x000fc40000000000 */
[----:B------:R4:W-:Y:S04]  /*2880*/  STL [R1+0xc], RZ ;  /* 0x00000cff01007387 */ /* 0x0009e80000100800 */
[----:B------:R4:W-:Y:S04]  /*2890*/  STL [R1+0x8], RZ ;  /* 0x000008ff01007387 */ /* 0x0009e80000100800 */
[----:B------:R4:W-:Y:S04]  /*28a0*/  STL [R1+0x4], RZ ;  /* 0x000004ff01007387 */ /* 0x0009e80000100800 */
[----:B------:R4:W-:Y:S01]  /*28b0*/  STL [R1], RZ ;  /* 0x000000ff01007387 */ /* 0x0009e20000100800 */
[----:B------:R-:W-:-:S02]  /*28c0*/  WARPGROUP.DEPBAR.LE gsb0, 0x0 ;  /* 0x00008000000079c5 */ /* 0x000fc40000010000 */
[----:B------:R-:W-:-:S06]  /*28d0*/  WARPGROUP.ARRIVE ;  /* 0x00000000000079c5 */ /* 0x000fcc0000000000 */
[----:B------:R-:W-:Y:S01]  /*28e0*/  QGMMA.64x128x32.F32.E4M3.E4M3 R88, gdesc[UR4], R88, gsb0 ;  /* 0x01e00000045879f3 */ /* 0x000fe20008000858 */
[----:B------:R-:W-:Y:S01]  /*28f0*/  UIADD3 UR4, UR10, 0x202, URZ ;  /* 0x000002020a047890 */ /* 0x000fe2000fffe03f */
[----:B------:R-:W-:Y:S01]  /*2900*/  UMOV UR5, 0x80000020 ;  /* 0x8000002000057882 */ /* 0x000fe20000000000 */
[----:B------:R-:W-:Y:S02]  /*2910*/  WARPGROUP.DEPBAR.LE gsb0, 0x0 ;  /* 0x00008000000079c5 */ /* 0x000fe40000010000 */
[----:B------:R-:W-:-:S07]  /*2920*/  WARPGROUP.ARRIVE ;  /* 0x00000000000079c5 */ /* 0x000fce0000000000 */
[----:B------:R-:W-:Y:S01]  /*2930*/  QGMMA.64x128x32.F32.E4M3.E4M3 R24, gdesc[UR4], R24, gsb0 ;  /* 0x01e00000041879f3 */ /* 0x000fe20008000818 */
[----:B------:R-:W-:Y:S02]  /*2940*/  ULDC UR4, c[0x0][0x50c] ;  /* 0x0001430000047ab9 */ /* 0x000fe40000000800 */
[----:B------:R-:W-:-:S04]  /*2950*/  UISETP.NE.AND UP0, UPT, UR4, 0x2, UPT ;  /* 0x000000020400788c */ /* 0x000fc8000bf05270 */
[----:B------:R-:W-:-:S06]  /*2960*/  USEL UR4, URZ, 0x1, UP0 ;  /* 0x000000013f047887 */ /* 0x000fcc0008000000 */
[----:B------:R-:W-:Y:S01]  /*2970*/  ISETP.NE.AND P0, PT, RZ, UR4, PT ;  /* 0x00000004ff007c0c */ /* 0x000fe2000bf05270 */
[----:B------:R-:W-:-:S12]  /*2980*/  WARPGROUP.DEPBAR.LE gsb0, 0x0 ;  /* 0x00008000000079c5 */ /* 0x000fd80000010000 */
[----:B----4-:R-:W-:Y:S05]  /*2990*/  @!P0 BRA `(.L_x_21) ;  /* 0x0000000800b88947 */ /* 0x010fea0003800000 */
[----:B------:R-:W-:Y:S01]  /*29a0*/  FADD R4, RZ, R43 ;  /* 0x0000002bff047221 */ /* 0x000fe20000000000 */
[----:B-1-3--:R-:W-:-:S01]  /*29b0*/  FADD R0, RZ, R44 ;  /* 0x0000002cff007221 */ /* 0x00afc20000000000 */
[----:B------:R-:W-:Y:S01]  /*29c0*/  FADD R3, RZ, R45 ;  /* 0x0000002dff037221 */ /* 0x000fe20000000000 */
[----:B------:R-:W-:-:S01]  /*29d0*/  FADD R227, RZ, R88 ;  /* 0x00000058ffe37221 */ /* 0x000fc20000000000 */
[----:B------:R-:W-:Y:S01]  /*29e0*/  FADD R226, RZ, R89 ;  /* 0x00000059ffe27221 */ /* 0x000fe20000000000 */
[----:B------:R1:W-:Y:S01]  /*29f0*/  STL [R1], R4 ;  /* 0x0000000401007387 */ /* 0x0003e20000100800 */
[----:B------:R-:W-:-:S01]  /*2a00*/  FADD R225, RZ, R90 ;  /* 0x0000005affe17221 */ /* 0x000fc20000000000 */
[----:B------:R-:W-:Y:S01]  /*2a10*/  FADD R224, RZ, R91 ;  /* 0x0000005bffe07221 */ /* 0x000fe20000000000 */
[----:B------:R-:W-:-:S01]  /*2a20*/  FADD R223, RZ, R92 ;  /* 0x0000005cffdf7221 */ /* 0x000fc20000000000 */
[----:B------:R3:W-:Y:S01]  /*2a30*/  STL [R1+0x4], R0 ;  /* 0x0000040001007387 */ /* 0x0007e20000100800 */
[----:B------:R-:W-:-:S01]  /*2a40*/  FADD R222, RZ, R93 ;  /* 0x0000005dffde7221 */ /* 0x000fc20000000000 */
[----:B------:R-:W-:Y:S01]  /*2a50*/  FADD R221, RZ, R94 ;  /* 0x0000005effdd7221 */ /* 0x000fe20000000000 */
[----:B------:R-:W-:-:S01]  /*2a60*/  FADD R220, RZ, R95 ;  /* 0x0000005fffdc7221 */ /* 0x000fc20000000000 */
[----:B------:R4:W-:Y:S01]  /*2a70*/  STL [R1+0x8], R3 ;  /* 0x0000080301007387 */ /* 0x0009e20000100800 */
[----:B------:R-:W-:-:S01]  /*2a80*/  FADD R219, RZ, R96 ;  /* 0x00000060ffdb7221 */ /* 0x000fc20000000000 */
[----:B-1----:R-:W-:Y:S01]  /*2a90*/  FADD R4, RZ, R46 ;  /* 0x0000002eff047221 */ /* 0x002fe20000000000 */
[----:B------:R-:W-:-:S01]  /*2aa0*/  FADD R218, RZ, R97 ;  /* 0x00000061ffda7221 */ /* 0x000fc20000000000 */
[----:B------:R-:W-:Y:S01]  /*2ab0*/  FADD R217, RZ, R98 ;  /* 0x00000062ffd97221 */ /* 0x000fe20000000000 */
[----:B------:R-:W-:-:S01]  /*2ac0*/  FADD R216, RZ, R99 ;  /* 0x00000063ffd87221 */ /* 0x000fc20000000000 */
[----:B---3--:R-:W-:Y:S01]  /*2ad0*/  FADD R0, RZ, R47 ;  /* 0x0000002fff007221 */ /* 0x008fe20000000000 */
[----:B------:R1:W-:Y:S01]  /*2ae0*/  STL [R1+0xc], R4 ;  /* 0x00000c0401007387 */ /* 0x0003e20000100800 */
[----:B------:R-:W-:-:S01]  /*2af0*/  FADD R215, RZ, R100 ;  /* 0x00000064ffd77221 */ /* 0x000fc20000000000 */
[----:B------:R-:W-:Y:S01]  /*2b00*/  FADD R214, RZ, R101 ;  /* 0x00000065ffd67221 */ /* 0x000fe20000000000 */
[----:B----4-:R-:W-:-:S01]  /*2b10*/  FADD R3, RZ, R48 ;  /* 0x00000030ff037221 */ /* 0x010fc20000000000 */
        /* <DEDUP_REMOVED lines=90> */
[----:B------:R-:W-:Y:S01]  /*30c0*/  FADD R159, RZ, R28 ;  /* 0x0000001cff9f7221 */ /* 0x000fe20000000000 */
[----:B------:R-:W-:-:S01]  /*30d0*/  FADD R158, RZ, R29 ;  /* 0x0000001dff9e7221 */ /* 0x000fc20000000000 */
[----:B------:R-:W-:Y:S01]  /*30e0*/  FADD R157, RZ, R30 ;  /* 0x0000001eff9d7221 */ /* 0x000fe20000000000 */
[----:B------:R-:W-:-:S01]  /*30f0*/  FADD R156, RZ, R31 ;  /* 0x0000001fff9c7221 */ /* 0x000fc20000000000 */
[----:B------:R3:W-:Y:S01]  /*3100*/  STL [R1+0x5c], R3 ;  /* 0x00005c0301007387 */ /* 0x0007e20000100800 */
[----:B------:R-:W-:-:S01]  /*3110*/  FADD R155, RZ, R32 ;  /* 0x00000020ff9b7221 */ /* 0x000fc20000000000 */
[----:B-1----:R-:W-:Y:S01]  /*3120*/  FADD R4, RZ, R70 ;  /* 0x00000046ff047221 */ /* 0x002fe20000000000 */
[----:B------:R-:W-:-:S01]  /*3130*/  FADD R154, RZ, R33 ;  /* 0x00000021ff9a7221 */ /* 0x000fc20000000000 */
[----:B------:R1:W-:Y:S01]  /*3140*/  STL [R1+0x58], R0 ;  /* 0x0000580001007387 */ /* 0x0003e20000100800 */
[----:B------:R-:W-:-:S01]  /*3150*/  FADD R153, RZ, R34 ;  /* 0x00000022ff997221 */ /* 0x000fc20000000000 */
[----:B------:R-:W-:Y:S01]  /*3160*/  FADD R152, RZ, R35 ;  /* 0x00000023ff987221 */ /* 0x000fe20000000000 */
[----:B------:R-:W-:-:S01]  /*3170*/  FADD R23, RZ, R36 ;  /* 0x00000024ff177221 */ /* 0x000fc20000000000 */
[----:B------:R-:W-:Y:S01]  /*3180*/  FADD R22, RZ, R37 ;  /* 0x00000025ff167221 */ /* 0x000fe20000000000 */
[----:B------:R-:W-:-:S01]  /*3190*/  FADD R19, RZ, R38 ;  /* 0x00000026ff137221 */ /* 0x000fc20000000000 */
[----:B---3--:R-:W-:Y:S01]  /*31a0*/  FADD R3, RZ, R68 ;  /* 0x00000044ff037221 */ /* 0x008fe20000000000 */
[----:B------:R-:W-:-:S01]  /*31b0*/  FADD R18, RZ, R39 ;  /* 0x00000027ff127221 */ /* 0x000fc20000000000 */
[----:B------:R-:W-:Y:S01]  /*31c0*/  FADD R17, RZ, R40 ;  /* 0x00000028ff117221 */ /* 0x000fe20000000000 */
[----:B------:R-:W-:-:S01]  /*31d0*/  FADD R228, RZ, R41 ;  /* 0x00000029ffe47221 */ /* 0x000fc20000000000 */
[----:B-1----:R-:W-:Y:S01]  /*31e0*/  FADD R0, RZ, R67 ;  /* 0x00000043ff007221 */ /* 0x002fe20000000000 */
[----:B------:R-:W-:-:S01]  /*31f0*/  FADD R229, RZ, R42 ;  /* 0x0000002affe57221 */ /* 0x000fc20000000000 */
[----:B------:R-:W-:-:S03]  /*3200*/  UMOV UR8, URZ ;  /* 0x0000003f00087c82 */ /* 0x000fc60008000000 */
[----:B------:R1:W-:Y:S04]  /*3210*/  STL [R1+0x60], R0 ;  /* 0x0000600001007387 */ /* 0x0003e80000100800 */
[----:B------:R3:W-:Y:S01]  /*3220*/  STL [R1+0x64], R3 ;  /* 0x0000640301007387 */ /* 0x0007e20000100800 */
[----:B-1----:R-:W-:-:S01]  /*3230*/  FADD R0, RZ, R69 ;  /* 0x00000045ff007221 */ /* 0x002fc20000000000 */
[----:B---3--:R-:W-:-:S04]  /*3240*/  FADD R3, RZ, R71 ;  /* 0x00000047ff037221 */ /* 0x008fc80000000000 */
[----:B------:R1:W-:Y:S04]  /*3250*/  STL [R1+0x68], R0 ;  /* 0x0000680001007387 */ /* 0x0003e80000100800 */
[----:B------:R3:W-:Y:S04]  /*3260*/  STL [R1+0x6c], R4 ;  /* 0x00006c0401007387 */ /* 0x0007e80000100800 */
[----:B------:R4:W-:Y:S01]  /*3270*/  STL [R1+0x70], R3 ;  /* 0x0000700301007387 */ /* 0x0009e20000100800 */
[----:B-1----:R-:W-:-:S01]  /*3280*/  FADD R0, RZ, R72 ;  /* 0x00000048ff007221 */ /* 0x002fc20000000000 */
[----:B---3--:R-:W-:-:S04]  /*3290*/  FADD R4, RZ, R73 ;  /* 0x00000049ff047221 */ /* 0x008fc80000000000 */
[----:B------:R1:W-:Y:S01]  /*32a0*/  STL [R1+0x74], R0 ;  /* 0x0000740001007387 */ /* 0x0003e20000100800 */
[----:B----4-:R-:W-:-:S03]  /*32b0*/  FADD R3, RZ, R74 ;  /* 0x0000004aff037221 */ /* 0x010fc60000000000 */
        /* <DEDUP_REMOVED lines=26> */
[----:B-1----:R-:W-:-:S05]  /*3460*/  FADD R0, RZ, R87 ;  /* 0x00000057ff007221 */ /* 0x002fca0000000000 */
[----:B------:R4:W-:Y:S02]  /*3470*/  STL [R1+0xb0], R0 ;  /* 0x0000b00001007387 */ /* 0x0009e40000100800 */
.L_x_21:
[----:B------:R-:W-:-:S04]  /*3480*/  UIADD3 UR10, UR48, 0x1, URZ ;  /* 0x00000001300a7890 */ /* 0x000fc8000fffe03f */
[----:B------:R-:W-:-:S04]  /*3490*/  UISETP.NE.AND UP0, UPT, UR10, 0x8, UPT ;  /* 0x000000080a00788c */ /* 0x000fc8000bf05270 */
[----:B------:R-:W-:Y:S02]  /*34a0*/  USEL UR5, URZ, 0x1, UP0 ;  /* 0x000000013f057887 */ /* 0x000fe40008000000 */
[----:B------:R-:W-:Y:S02]  /*34b0*/  USEL UR10, UR10, URZ, UP0 ;  /* 0x0000003f0a0a7287 */ /* 0x000fe40008000000 */
[----:B------:R-:W-:-:S06]  /*34c0*/  ULOP3.LUT UR5, UR36, UR5, URZ, 0x3c, !UPT ;  /* 0x0000000524057292 */ /* 0x000fcc000f8e3c3f */
[----:B-1-34-:R-:W-:Y:S01]  /*34d0*/  IMAD.U32 R0, RZ, RZ, UR5 ;  /* 0x00000005ff007e24 */ /* 0x01afe2000f8e00ff */
[----:B------:R-:W-:-:S06]  /*34e0*/  UMOV UR5, 0x1 ;  /* 0x0000000100057882 */ /* 0x000fcc0000000000 */
.L_x_16:
[----:B------:R-:W-:-:S04]  /*34f0*/  UISETP.LT.AND UP0, UPT, UR52, 0x1, UPT ;  /* 0x000000013400788c */ /* 0x000fc8000bf01270 */
[----:B------:R-:W-:-:S04]  /*3500*/  USEL UR6, UR52, 0x1, UP0 ;  /* 0x0000000134067887 */ /* 0x000fc80008000000 */
[----:B------:R-:W-:-:S04]  /*3510*/  UIADD3 UR11, UR52, -UR6, URZ ;  /* 0x80000006340b7290 */ /* 0x000fc8000fffe03f */
[----:B------:R-:W-:-:S06]  /*3520*/  UISETP.GE.AND UP0, UPT, UR11, 0x1, UPT ;  /* 0x000000010b00788c */ /* 0x000fcc000bf06270 */
[----:B------:R-:W-:-:S13]  /*3530*/  PLOP3.LUT P0, PT, PT, PT, UP0, 0x80, 0x0 ;  /* 0x000000000000781c */ /* 0x000fda0003f0f008 */
[----:B------:R-:W-:Y:S05]  /*3540*/  @!P0 BRA `(.L_x_22) ;  /* 0x0000001000ac8947 */ /* 0x000fea0003800000 */
[----:B------:R-:W-:Y:S01]  /*3550*/  UMOV UR12, UR48 ;  /* 0x00000030000c7c82 */ /* 0x000fe20008000000 */
[----:B------:R-:W-:-:S05]  /*3560*/  ULDC UR15, c[0x0][0x50c] ;  /* 0x00014300000f7ab9 */ /* 0x000fca0000000800 */
.L_x_30:
[----:B------:R-:W-:-:S06]  /*3570*/  UISETP.NE.AND UP0, UPT, UR49, 0x3, UPT ;  /* 0x000000033100788c */ /* 0x000fcc000bf05270 */
[----:B------:R-:W-:-:S13]  /*3580*/  PLOP3.LUT P1, PT, PT, PT, UP0, 0x80, 0x0 ;  /* 0x000000000000781c */ /* 0x000fda0003f2f008 */
[----:B-1-3--:R-:W-:Y:S05]  /*3590*/  @!P1 BRA `(.L_x_23) ;  /* 0x0000000000049947 */ /* 0x00afea0003800000 */
[----:B------:R-:W-:Y:S01]  /*35a0*/  BPT.TRAP 0x1 ;  /* 0x000000040000795c */ /* 0x000fe20000300000 */
.L_x_23:
[----:B------:R-:W-:Y:S01]  /*35b0*/  ULEA UR6, UR10, UR51, 0x3 ;  /* 0x000000330a067291 */ /* 0x000fe2000f8e183f */
[----:B------:R-:W-:-:S08]  /*35c0*/  SHF.L.U32 R3, R0, 0x1f, RZ ;  /* 0x0000001f00037819 */ /* 0x000fd000000006ff */
[----:B------:R1:W3:Y:S01]  /*35d0*/  SYNCS.PHASECHK.TRANS64.TRYWAIT P0, [UR6], R3 ;  /* 0x00000003ff0075a7 */ /* 0x0002e20008000146 */
[----:B------:R-:W-:Y:S05]  /*35e0*/  @!P1 BRA `(.L_x_24) ;  /* 0x0000000000049947 */ /* 0x000fea0003800000 */
[----:B------:R-:W-:Y:S01]  /*35f0*/  BPT.TRAP 0x1 ;  /* 0x000000040000795c */ /* 0x000fe20000300000 */
.L_x_24:
[----:B---3--:R-:W-:Y:S05]  /*3600*/  @P0 BRA `(.L_x_25) ;  /* 0x0000000000080947 */ /* 0x008fea0003800000 */
[----:B------:R-:W3:Y:S02]  /*3610*/  SYNCS.PHASECHK.TRANS64.TRYWAIT P0, [UR6], R3 ;  /* 0x00000003ff0075a7 */ /* 0x000ee40008000146 */
[----:B---3--:R-:W-:Y:S05]  /*3620*/  @!P0 BRA `(.L_x_26) ;  /* 0x000000b800808947 */ /* 0x008fea0003800000 */
.L_x_25:
[----:B------:R-:W-:Y:S01]  /*3630*/  UIADD3 UR6, UR51, 0x26200, URZ ;  /* 0x0002620033067890 */ /* 0x000fe2000fffe03f */
[----:B------:R-:W-:Y:S01]  /*3640*/  WARPGROUP.ARRIVE ;  /* 0x00000000000079c5 */ /* 0x000fe20000000000 */
[----:B------:R-:W-:Y:S02]  /*3650*/  UISETP.NE.AND UP0, UPT, UR4, URZ, UPT ;  /* 0x0000003f0400728c */ /* 0x000fe4000bf05270 */
[----:B------:R-:W-:Y:S02]  /*3660*/  USHF.R.U32.HI UR6, URZ, 0x4, UR6 ;  /* 0x000000043f067899 */ /* 0x000fe40008011606 */
[----:B------:R-:W-:Y:S02]  /*3670*/  USEL UR5, UR5, URZ, !UP0 ;  /* 0x0000003f05057287 */ /* 0x000fe4000c000000 */
[----:B------:R-:W-:Y:S02]  /*3680*/  ULOP3.LUT UR6, UR6, 0x3fff, URZ, 0xc0, !UPT ;  /* 0x00003fff06067892 */ /* 0x000fe4000f8ec03f */
[----:B------:R-:W-:-:S02]  /*3690*/  ULOP3.LUT UR13, UR9, 0x10000, URZ, 0xfc, !UPT ;  /* 0x00010000090d7892 */ /* 0x000fc4000f8efc3f */
[----:B------:R-:W-:Y:S02]  /*36a0*/  ULOP3.LUT UR6, UR6, 0x10000, URZ, 0xfc, !UPT ;  /* 0x0001000006067892 */ /* 0x000fe4000f8efc3f */
[----:B------:R-:W-:Y:S02]  /*36b0*/  UISETP.NE.U32.AND UP0, UPT, UR5, URZ, UPT ;  /* 0x0000003f0500728c */ /* 0x000fe4000bf05070 */
[----:B------:R-:W-:Y:S02]  /*36c0*/  ULEA UR13, UR10, UR13, 0xa ;  /* 0x0000000d0a0d7291 */ /* 0x000fe4000f8e503f */
[----:B------:R-:W-:Y:S01]  /*36d0*/  ULEA UR14, UR10, UR6, 0x9 ;  /* 0x000000060a0e7291 */ /* 0x000fe2000f8e483f */
[----:B------:R-:W-:Y:S01]  /*36e0*/  UMOV UR5, 0x80000020 ;  /* 0x8000002000057882 */ /* 0x000fe20000000000 */
[----:B------:R-:W-:Y:S01]  /*36f0*/  UMOV UR7, 0x80000020 ;  /* 0x8000002000077882 */ /* 0x000fe20000000000 */
[----:B------:R-:W-:Y:S02]  /*3700*/  UIADD3 UR8, UR8, 0x2, URZ ;  /* 0x0000000208087890 */ /* 0x000fe4000fffe03f */
[----:B------:R-:W-:-:S02]  /*3710*/  UMOV UR4, UR13 ;  /* 0x0000000d00047c82 */ /* 0x000fc40008000000 */
[----:B------:R-:W-:Y:S02]  /*3720*/  UMOV UR6, UR14 ;  /* 0x0000000e00067c82 */ /* 0x000fe40008000000 */
[----:B------:R-:W-:Y:S01]  /*3730*/  QGMMA.64x128x32.F32.E4M3.E4M3 R88, gdesc[UR4], R88, UP0, gsb0 ;  /* 0x01e00000045879f3 */ /* 0x000fe2000b800858 */
[----:B------:R-:W-:Y:S01]  /*3740*/  UIADD3 UR4, UR13, 0x200, URZ ;  /* 0x000002000d047890 */ /* 0x000fe2000fffe03f */
[----:B------:R-:W-:Y:S01]  /*3750*/  UMOV UR5, 0x80000020 ;  /* 0x8000002000057882 */ /* 0x000fe20000000000 */
[----:B------:R-:W-:Y:S02]  /*3760*/  WARPGROUP.DEPBAR.LE gsb0, 0x0 ;  /* 0x00008000000079c5 */ /* 0x000fe40000010000 */
[----:B------:R-:W-:-:S07]  /*3770*/  WARPGROUP.ARRIVE ;  /* 0x00000000000079c5 */ /* 0x000fce0000000000 */
[----:B------:R-:W-:Y:S01]  /*3780*/  QGMMA.64x128x32.F32.E4M3.E4M3 R24, gdesc[UR4], R24, UP0, gsb0 ;  /* 0x01e00000041879f3 */ /* 0x000fe2000b800818 */
[----:B------:R-:W-:Y:S02]  /*3790*/  UIADD3 UR4, UR13, 0x2, URZ ;  /* 0x000000020d047890 */ /* 0x000fe4000fffe03f */
[----:B------:R-:W-:Y:S01]  /*37a0*/  UIADD3 UR6, UR14, 0x2, URZ ;  /* 0x000000020e067890 */ /* 0x000fe2000fffe03f */
[----:B------:R-:W-:Y:S01]  /*37b0*/  UMOV UR5, 0x80000020 ;  /* 0x8000002000057882 */ /* 0x000fe20000000000 */
[----:B------:R-:W-:Y:S01]  /*37c0*/  UMOV UR7, 0x80000020 ;  /* 0x8000002000077882 */ /* 0x000fe20000000000 */
[----:B------:R-:W-:Y:S01]  /*37d0*/  UISETP.NE.AND UP0, UPT, UR8, UR15, UPT ;  /* 0x0000000f0800728c */ /* 0x000fe2000bf05270 */
[----:B------:R-:W-:Y:S02]  /*37e0*/  WARPGROUP.DEPBAR.LE gsb0, 0x0 ;  /* 0x00008000000079c5 */ /* 0x000fe40000010000 */
[----:B------:R-:W-:-:S06]  /*37f0*/  WARPGROUP.ARRIVE ;  /* 0x00000000000079c5 */ /* 0x000fcc0000000000 */
[----:B------:R-:W-:Y:S01]  /*3800*/  QGMMA.64x128x32.F32.E4M3.E4M3 R88, gdesc[UR4], R88, gsb0 ;  /* 0x01e00000045879f3 */ /* 0x000fe20008000858 */
[----:B------:R-:W-:Y:S01]  /*3810*/  UIADD3 UR4, UR13, 0x202, URZ ;  /* 0x000002020d047890 */ /* 0x000fe2000fffe03f */
[----:B------:R-:W-:Y:S01]  /*3820*/  UMOV UR5, 0x80000020 ;  /* 0x8000002000057882 */ /* 0x000fe20000000000 */
[----:B------:R-:W-:Y:S02]  /*3830*/  WARPGROUP.DEPBAR.LE gsb0, 0x0 ;  /* 0x00008000000079c5 */ /* 0x000fe40000010000 */
[----:B------:R-:W-:-:S07]  /*3840*/  WARPGROUP.ARRIVE ;  /* 0x00000000000079c5 */ /* 0x000fce0000000000 */
[----:B------:R-:W-:Y:S01]  /*3850*/  QGMMA.64x128x32.F32.E4M3.E4M3 R24, gdesc[UR4], R24, gsb0 ;  /* 0x01e00000041879f3 */ /* 0x000fe20008000818 */
[----:B------:R-:W-:-:S06]  /*3860*/  USEL UR4, URZ, 0x1, UP0 ;  /* 0x000000013f047887 */ /* 0x000fcc0008000000 */
[----:B------:R-:W-:Y:S01]  /*3870*/  ISETP.NE.AND P0, PT, RZ, UR4, PT ;  /* 0x00000004ff007c0c */ /* 0x000fe2000bf05270 */
[----:B------:R-:W-:-:S12]  /*3880*/  WARPGROUP.DEPBAR.LE gsb0, 0x0 ;  /* 0x00008000000079c5 */ /* 0x000fd80000010000 */
[----:B------:R-:W-:Y:S05]  /*3890*/  @!P0 BRA `(.L_x_27) ;  /* 0x0000000c007c8947 */ /* 0x000fea0003800000 */
[----:B------:R-:W4:Y:S04]  /*38a0*/  LDL.LU R14, [R1] ;  /* 0x00000000010e7983 */ /* 0x000f280000300800 */
[----:B------:R-:W2:Y:S04]  /*38b0*/  LDL.LU R13, [R1+0x4] ;  /* 0x00000400010d7983 */ /* 0x000ea80000300800 */
        /* <DEDUP_REMOVED lines=8> */
[----:B---3--:R-:W3:Y:S01]  /*3940*/  LDL.LU R4, [R1+0x28] ;  /* 0x0000280001047983 */ /* 0x008ee20000300800 */
[----:B------:R-:W-:-:S01]  /*3950*/  FADD R227, R88, R227 ;  /* 0x000000e358e37221 */ /* 0x000fc20000000000 */
[----:B------:R-:W-:Y:S01]  /*3960*/  FADD R226, R89, R226 ;  /* 0x000000e259e27221 */ /* 0x000fe20000000000 */
[----:B------:R-:W-:-:S01]  /*3970*/  FADD R225, R90, R225 ;  /* 0x000000e15ae17221 */ /* 0x000fc20000000000 */
[----:B------:R-:W-:Y:S01]  /*3980*/  STL [R1+0xe0], R2 ;  /* 0x0000e00201007387 */ /* 0x000fe20000100800 */
[----:B------:R-:W-:-:S01]  /*3990*/  FADD R224, R91, R224 ;  /* 0x000000e05be07221 */ /* 0x000fc20000000000 */
[----:B------:R-:W-:Y:S01]  /*39a0*/  FADD R223, R92, R223 ;  /* 0x000000df5cdf7221 */ /* 0x000fe20000000000 */
[----:B------:R-:W-:-:S01]  /*39b0*/  FADD R222, R93, R222 ;  /* 0x000000de5dde7221 */ /* 0x000fc20000000000 */
[----:B------:R-:W-:Y:S01]  /*39c0*/  STL [R1+0xdc], R0 ;  /* 0x0000dc0001007387 */ /* 0x000fe20000100800 */
[----:B------:R-:W-:-:S01]  /*39d0*/  FADD R221, R94, R221 ;  /* 0x000000dd5edd7221 */ /* 0x000fc20000000000 */
[----:B------:R-:W-:Y:S01]  /*39e0*/  FADD R220, R95, R220 ;  /* 0x000000dc5fdc7221 */ /* 0x000fe20000000000 */
        /* <DEDUP_REMOVED lines=75> */
[----:B----4-:R-:W-:Y:S01]  /*3ea0*/  FADD R14, R43, R14 ;  /* 0x0000000e2b0e7221 */ /* 0x010fe20000000000 */
[----:B--2---:R-:W-:-:S04]  /*3eb0*/  FADD R13, R44, R13 ;  /* 0x0000000d2c0d7221 */ /* 0x004fc80000000000 */
[----:B------:R2:W-:Y:S01]  /*3ec0*/  STL [R1], R14 ;  /* 0x0000000e01007387 */ /* 0x0005e20000100800 */
[----:B------:R-:W-:-:S03]  /*3ed0*/  FADD R12, R45, R12 ;  /* 0x0000000c2d0c7221 */ /* 0x000fc60000000000 */
[----:B------:R4:W-:Y:S01]  /*3ee0*/  STL [R1+0x4], R13 ;  /* 0x0000040d01007387 */ /* 0x0009e20000100800 */
        /* <DEDUP_REMOVED lines=13> */
[----:B------:R-:W4:Y:S01]  /*3fc0*/  LDL.LU R21, [R1+0x2c] ;  /* 0x00002c0001157983 */ /* 0x000f220000300800 */
[----:B---3--:R-:W-:-:S03]  /*3fd0*/  FADD R4, R53, R4 ;  /* 0x0000000435047221 */ /* 0x008fc60000000000 */
[----:B------:R3:W-:Y:S04]  /*3fe0*/  STL [R1+0x20], R6 ;  /* 0x0000200601007387 */ /* 0x0007e80000100800 */
[----:B------:R-:W3:Y:S04]  /*3ff0*/  LDL.LU R20, [R1+0x30] ;  /* 0x0000300001147983 */ /* 0x000ee80000300800 */
[----:B------:R3:W-:Y:S04]  /*4000*/  STL [R1+0x24], R5 ;  /* 0x0000240501007387 */ /* 0x0007e80000100800 */
[----:B------:R-:W3:Y:S04]  /*4010*/  LDL.LU R15, [R1+0x34] ;  /* 0x00003400010f7983 */ /* 0x000ee80000300800 */
[----:B------:R3:W-:Y:S04]  /*4020*/  STL [R1+0x28], R4 ;  /* 0x0000280401007387 */ /* 0x0007e80000100800 */
[----:B--2---:R-:W2:Y:S04]  /*4030*/  LDL.LU R14, [R1+0x38] ;  /* 0x00003800010e7983 */ /* 0x004ea80000300800 */
[----:B----4-:R-:W4:Y:S04]  /*4040*/  LDL.LU R13, [R1+0x3c] ;  /* 0x00003c00010d7983 */ /* 0x010f280000300800 */
[----:B-1----:R-:W4:Y:S04]  /*4050*/  LDL.LU R12, [R1+0x40] ;  /* 0x00004000010c7983 */ /* 0x002f280000300800 */
[----:B------:R-:W4:Y:S04]  /*4060*/  LDL.LU R11, [R1+0x44] ;  /* 0x00004400010b7983 */ /* 0x000f280000300800 */
[----:B------:R-:W4:Y:S04]  /*4070*/  LDL.LU R10, [R1+0x48] ;  /* 0x00004800010a7983 */ /* 0x000f280000300800 */
[----:B------:R-:W4:Y:S04]  /*4080*/  LDL.LU R9, [R1+0x4c] ;  /* 0x00004c0001097983 */ /* 0x000f280000300800 */
[----:B------:R-:W4:Y:S04]  /*4090*/  LDL.LU R8, [R1+0x50] ;  /* 0x0000500001087983 */ /* 0x000f280000300800 */
[----:B------:R-:W4:Y:S04]  /*40a0*/  LDL.LU R7, [R1+0x54] ;  /* 0x0000540001077983 */ /* 0x000f280000300800 */
[----:B---3--:R-:W3:Y:S04]  /*40b0*/  LDL.LU R6, [R1+0x58] ;  /* 0x0000580001067983 */ /* 0x008ee80000300800 */
[----:B------:R-:W3:Y:S04]  /*40c0*/  LDL.LU R5, [R1+0x5c] ;  /* 0x00005c0001057983 */ /* 0x000ee80000300800 */
[----:B------:R-:W3:Y:S04]  /*40d0*/  LDL.LU R4, [R1+0x60] ;  /* 0x0000600001047983 */ /* 0x000ee80000300800 */
[----:B------:R-:W3:Y:S04]  /*40e0*/  LDL.LU R3, [R1+0x64] ;  /* 0x0000640001037983 */ /* 0x000ee80000300800 */
[----:B------:R-:W3:Y:S04]  /*40f0*/  LDL.LU R2, [R1+0x68] ;  /* 0x0000680001027983 */ /* 0x000ee80000300800 */
[----:B------:R-:W3:Y:S01]  /*4100*/  LDL.LU R0, [R1+0x6c] ;  /* 0x00006c0001007983 */ /* 0x000ee20000300800 */
[----:B------:R-:W-:-:S01]  /*4110*/  FADD R21, R54, R21 ;  /* 0x0000001536157221 */ /* 0x000fc20000000000 */
[----:B------:R-:W-:-:S04]  /*4120*/  FADD R20, R55, R20 ;  /* 0x0000001437147221 */ /* 0x000fc80000000000 */
[----:B------:R-:W-:Y:S01]  /*4130*/  STL [R1+0x2c], R21 ;  /* 0x00002c1501007387 */ /* 0x000fe20000100800 */
[----:B------:R-:W-:-:S03]  /*4140*/  FADD R15, R56, R15 ;  /* 0x0000000f380f7221 */ /* 0x000fc60000000000 */
[----:B------:R-:W-:Y:S01]  /*4150*/  STL [R1+0x30], R20 ;  /* 0x0000301401007387 */ /* 0x000fe20000100800 */
[----:B--2---:R-:W-:-:S03]  /*4160*/  FADD R14, R57, R14 ;  /* 0x0000000e390e7221 */ /* 0x004fc60000000000 */
[----:B------:R-:W-:Y:S01]  /*4170*/  STL [R1+0x34], R15 ;  /* 0x0000340f01007387 */ /* 0x000fe20000100800 */
[----:B----4-:R-:W-:-:S03]  /*4180*/  FADD R13, R58, R13 ;  /* 0x0000000d3a0d7221 */ /* 0x010fc60000000000 */
[----:B------:R-:W-:Y:S01]  /*4190*/  STL [R1+0x38], R14 ;  /* 0x0000380e01007387 */ /* 0x000fe20000100800 */
[----:B------:R-:W-:-:S03]  /*41a0*/  FADD R12, R59, R12 ;  /* 0x0000000c3b0c7221 */ /* 0x000fc60000000000 */
        /* <DEDUP_REMOVED lines=11> */
[----:B---3--:R-:W-:-:S03]  /*4260*/  FADD R6, R65, R6 ;  /* 0x0000000641067221 */ /* 0x008fc60000000000 */
[----:B------:R-:W-:Y:S01]  /*4270*/  STL [R1+0x54], R7 ;  /* 0x0000540701007387 */ /* 0x000fe20000100800 */
[----:B------:R-:W-:-:S03]  /*4280*/  FADD R5, R66, R5 ;  /* 0x0000000542057221 */ /* 0x000fc60000000000 */
[----:B------:R-:W-:Y:S01]  /*4290*/  STL [R1+0x58], R6 ;  /* 0x0000580601007387 */ /* 0x000fe20000100800 */
[----:B------:R-:W-:-:S03]  /*42a0*/  FADD R4, R67, R4 ;  /* 0x0000000443047221 */ /* 0x000fc60000000000 */
[----:B------:R-:W-:Y:S01]  /*42b0*/  STL [R1+0x5c], R5 ;  /* 0x00005c0501007387 */ /* 0x000fe20000100800 */
[----:B------:R-:W-:-:S01]  /*42c0*/  FADD R3, R68, R3 ;  /* 0x0000000344037221 */ /* 0x000fc20000000000 */
[----:B------:R-:W-:Y:S02]  /*42d0*/  FADD R2, R69, R2 ;  /* 0x0000000245027221 */ /* 0x000fe40000000000 */
[----:B------:R-:W-:Y:S01]  /*42e0*/  STL [R1+0x60], R4 ;  /* 0x0000600401007387 */ /* 0x000fe20000100800 */
[----:B------:R-:W-:-:S03]  /*42f0*/  FADD R0, R70, R0 ;  /* 0x0000000046007221 */ /* 0x000fc60000000000 */
[----:B------:R1:W-:Y:S04]  /*4300*/  STL [R1+0x68], R2 ;  /* 0x0000680201007387 */ /* 0x0003e80000100800 */
[----:B------:R-:W-:Y:S04]  /*4310*/  STL [R1+0x64], R3 ;  /* 0x0000640301007387 */ /* 0x000fe80000100800 */
[----:B-1----:R-:W2:Y:S04]  /*4320*/  LDL.LU R2, [R1+0x70] ;  /* 0x0000700001027983 */ /* 0x002ea80000300800 */
[----:B------:R1:W-:Y:S04]  /*4330*/  STL [R1+0x6c], R0 ;  /* 0x00006c0001007387 */ /* 0x0003e80000100800 */
[----:B-1----:R-:W3:Y:S04]  /*4340*/  LDL.LU R0, [R1+0x74] ;  /* 0x0000740001007983 */ /* 0x002ee80000300800 */
[----:B------:R-:W4:Y:S04]  /*4350*/  LDL.LU R21, [R1+0x78] ;  /* 0x0000780001157983 */ /* 0x000f280000300800 */
        /* <DEDUP_REMOVED lines=13> */
[----:B------:R-:W4:Y:S01]  /*4430*/  LDL.LU R3, [R1+0xb0] ;  /* 0x0000b00001037983 */ /* 0x000f220000300800 */
[----:B------:R-:W-:Y:S01]  /*4440*/  UMOV UR8, URZ ;  /* 0x0000003f00087c82 */ /* 0x000fe20008000000 */
[----:B--2---:R-:W-:-:S05]  /*4450*/  FADD R2, R71, R2 ;  /* 0x0000000247027221 */ /* 0x004fca0000000000 */
[----:B------:R1:W-:Y:S01]  /*4460*/  STL [R1+0x70], R2 ;  /* 0x0000700201007387 */ /* 0x0003e20000100800 */
[----:B---3--:R-:W-:-:S03]  /*4470*/  FADD R0, R72, R0 ;  /* 0x0000000048007221 */ /* 0x008fc60000000000 */
[----:B-1----:R1:W5:Y:S01]  /*4480*/  LDL.LU R2, [R1+0xe0] ;  /* 0x0000e00001027983 */ /* 0x0023620000300800 */
[----:B----4-:R-:W-:-:S03]  /*4490*/  FADD R21, R73, R21 ;  /* 0x0000001549157221 */ /* 0x010fc60000000000 */
[----:B------:R2:W-:Y:S01]  /*44a0*/  STL [R1+0x74], R0 ;  /* 0x0000740001007387 */ /* 0x0005e20000100800 */
[----:B------:R-:W-:-:S01]  /*44b0*/  FADD R20, R74, R20 ;  /* 0x000000144a147221 */ /* 0x000fc20000000000 */
[----:B------:R-:W-:Y:S02]  /*44c0*/  FADD R15, R75, R15 ;  /* 0x0000000f4b0f7221 */ /* 0x000fe40000000000 */
[----:B--2---:R1:W5:Y:S01]  /*44d0*/  LDL.LU R0, [R1+0xdc] ;  /* 0x0000dc0001007983 */ /* 0x0043620000300800 */
        /* <DEDUP_REMOVED lines=20> */
[----:B------:R-:W-:-:S01]  /*4620*/  FADD R4, R86, R4 ;  /* 0x0000000456047221 */ /* 0x000fc20000000000 */
[----:B------:R-:W-:Y:S02]  /*4630*/  FADD R3, R3, R87 ;  /* 0x0000005703037221 */ /* 0x000fe40000000000 */
[----:B------:R1:W-:Y:S04]  /*4640*/  STL [R1+0xa0], R7 ;  /* 0x0000a00701007387 */ /* 0x0003e80000100800 */
[----:B------:R1:W-:Y:S04]  /*4650*/  STL [R1+0xa4], R6 ;  /* 0x0000a40601007387 */ /* 0x0003e80000100800 */
[----:B------:R1:W-:Y:S04]  /*4660*/  STL [R1+0xa8], R5 ;  /* 0x0000a80501007387 */ /* 0x0003e80000100800 */
[----:B------:R1:W-:Y:S04]  /*4670*/  STL [R1+0xb0], R3 ;  /* 0x0000b00301007387 */ /* 0x0003e80000100800 */
[----:B------:R1:W-:Y:S02]  /*4680*/  STL [R1+0xac], R4 ;  /* 0x0000ac0401007387 */ /* 0x0003e40000100800 */
.L_x_27:
[----:B------:R-:W-:Y:S05]  /*4690*/  @!P1 BRA `(.L_x_28) ;  /* 0x0000000000049947 */ /* 0x000fea0003800000 */
[----:B------:R-:W-:Y:S01]  /*46a0*/  BPT.TRAP 0x1 ;  /* 0x000000040000795c */ /* 0x000fe20000300000 */
.L_x_28:
[----:B------:R-:W-:Y:S02]  /*46b0*/  UISETP.GT.U32.AND UP0, UPT, UR41, 0x1, UPT ;  /* 0x000000012900788c */ /* 0x000fe4000bf04070 */
[----:B------:R-:W-:-:S04]  /*46c0*/  ULEA UR5, UR12, UR51, 0x3 ;  /* 0x000000330c057291 */ /* 0x000fc8000f8e183f */
[----:B------:R-:W-:Y:S01]  /*46d0*/  UIADD3 UR5, UR5, 0x40, URZ ;  /* 0x0000004005057890 */ /* 0x000fe2000fffe03f */
[----:B------:R-:W-:-:S03]  /*46e0*/  PLOP3.LUT P0, PT, PT, PT, UP0, 0x80, 0x0 ;  /* 0x000000000000781c */ /* 0x000fc60003f0f008 */
[----:B------:R-:W-:-:S09]  /*46f0*/  UPRMT UR5, URZ, 0x654, UR5 ;  /* 0x000006543f057896 */ /* 0x000fd20008000005 */
[----:B------:R-:W-:Y:S01]  /*4700*/  SYNCS.ARRIVE.TRANS64.RED.A1T0 RZ, [UR5], RZ ;  /* 0x000000ffffff79a7 */ /* 0x000fe20008100405 */
[----:B------:R-:W-:Y:S05]  /*4710*/  @P0 BRA `(.L_x_29) ;  /* 0x0000000000040947 */ /* 0x000fea0003800000 */
[----:B------:R-:W-:Y:S01]  /*4720*/  BPT.TRAP 0x1 ;  /* 0x000000040000795c */ /* 0x000fe20000300000 */
.L_x_29:
[----:B------:R-:W-:Y:S02]  /*4730*/  UISETP.GT.AND UP2, UPT, UR11, 0x1, UPT ;  /* 0x000000010b00788c */ /* 0x000fe4000bf44270 */
[----:B------:R-:W-:Y:S02]  /*4740*/  UIADD3 UR10, UR10, 0x1, URZ ;  /* 0x000000010a0a7890 */ /* 0x000fe4000fffe03f */
[----:B------:R-:W-:Y:S02]  /*4750*/  UIADD3 UR12, UR12, 0x1, URZ ;  /* 0x000000010c0c7890 */ /* 0x000fe4000fffe03f */
[----:B------:R-:W-:Y:S01]  /*4760*/  PLOP3.LUT P0, PT, PT, PT, UP2, 0x80, 0x0 ;  /* 0x000000000000781c */ /* 0x000fe20003f0f028 */
[----:B------:R-:W-:Y:S02]  /*4770*/  UISETP.NE.AND UP0, UPT, UR10, 0x8, UPT ;  /* 0x000000080a00788c */ /* 0x000fe4000bf05270 */
[----:B------:R-:W-:Y:S02]  /*4780*/  UISETP.NE.AND UP1, UPT, UR12, 0x8, UPT ;  /* 0x000000080c00788c */ /* 0x000fe4000bf25270 */
[----:B------:R-:W-:-:S02]  /*4790*/  USEL UR5, URZ, 0x1, UP0 ;  /* 0x000000013f057887 */ /* 0x000fc40008000000 */
[----:B------:R-:W-:Y:S02]  /*47a0*/  UIADD3 UR11, UR11, -0x1, URZ ;  /* 0xffffffff0b0b7890 */ /* 0x000fe4000fffe03f */
[----:B------:R-:W-:Y:S02]  /*47b0*/  USEL UR10, UR10, URZ, UP0 ;  /* 0x0000003f0a0a7287 */ /* 0x000fe40008000000 */
[----:B-----5:R-:W-:Y:S01]  /*47c0*/  LOP3.LUT R0, R0, UR5, RZ, 0x3c, !PT ;  /* 0x0000000500007c12 */ /* 0x020fe2000f8e3cff */
[----:B------:R-:W-:Y:S01]  /*47d0*/  USEL UR12, UR12, URZ, UP1 ;  /* 0x0000003f0c0c7287 */ /* 0x000fe20008800000 */
[----:B------:R-:W-:Y:S01]  /*47e0*/  UMOV UR5, 0x1 ;  /* 0x0000000100057882 */ /* 0x000fe20000000000 */
[----:B------:R-:W-:Y:S10]  /*47f0*/  @P0 BRA `(.L_x_30) ;  /* 0xffffffec005c0947 */ /* 0x000ff4000383ffff */
.L_x_22:
[----:B------:R-:W-:-:S04]  /*4800*/  UISETP.NE.AND UP0, UPT, UR8, URZ, UPT ;  /* 0x0000003f0800728c */ /* 0x000fc8000bf05270 */
[----:B------:R-:W-:-:S06]  /*4810*/  USEL UR4, URZ, 0x1, !UP0 ;  /* 0x000000013f047887 */ /* 0x000fcc000c000000 */
[----:B------:R-:W-:-:S13]  /*4820*/  ISETP.NE.AND P0, PT, RZ, UR4, PT ;  /* 0x00000004ff007c0c */ /* 0x000fda000bf05270 */
[----:B------:R-:W-:Y:S05]  /*4830*/  @!P0 BRA `(.L_x_31) ;  /* 0x0000000c00688947 */ /* 0x000fea0003800000 */
[----:B-1-3--:R-:W3:Y:S04]  /*4840*/  LDL.LU R3, [R1+0xb0] ;  /* 0x0000b00001037983 */ /* 0x00aee80000300800 */
[----:B------:R-:W4:Y:S04]  /*4850*/  LDL.LU R4, [R1+0xac] ;  /* 0x0000ac0001047983 */ /* 0x000f280000300800 */
[----:B------:R-:W2:Y:S04]  /*4860*/  LDL.LU R5, [R1+0xa8] ;  /* 0x0000a80001057983 */ /* 0x000ea80000300800 */
[----:B------:R-:W3:Y:S04]  /*4870*/  LDL.LU R6, [R1+0xa4] ;  /* 0x0000a40001067983 */ /* 0x000ee80000300800 */
[----:B------:R-:W4:Y:S04]  /*4880*/  LDL.LU R7, [R1+0xa0] ;  /* 0x0000a00001077983 */ /* 0x000f280000300800 */
[----:B------:R-:W2:Y:S04]  /*4890*/  LDL.LU R8, [R1+0x9c] ;  /* 0x00009c0001087983 */ /* 0x000ea80000300800 */
[----:B------:R-:W3:Y:S04]  /*48a0*/  LDL.LU R9, [R1+0x98] ;  /* 0x0000980001097983 */ /* 0x000ee80000300800 */
[----:B------:R-:W4:Y:S04]  /*48b0*/  LDL.LU R10, [R1+0x94] ;  /* 0x00009400010a7983 */ /* 0x000f280000300800 */
[----:B------:R-:W2:Y:S04]  /*48c0*/  LDL.LU R11, [R1+0x90] ;  /* 0x00009000010b7983 */ /* 0x000ea80000300800 */
[----:B------:R-:W3:Y:S04]  /*48d0*/  LDL.LU R12, [R1+0x8c] ;  /* 0x00008c00010c7983 */ /* 0x000ee80000300800 */
[----:B------:R-:W4:Y:S04]  /*48e0*/  LDL.LU R13, [R1+0x88] ;  /* 0x00008800010d7983 */ /* 0x000f280000300800 */
[----:B------:R-:W2:Y:S01]  /*48f0*/  LDL.LU R14, [R1+0x84] ;  /* 0x00008400010e7983 */ /* 0x000ea20000300800 */
[----:B------:R-:W-:-:S03]  /*4900*/  FADD R227, R88, R227 ;  /* 0x000000e358e37221 */ /* 0x000fc60000000000 */
[----:B------:R-:W3:Y:S01]  /*4910*/  LDL.LU R15, [R1+0x80] ;  /* 0x00008000010f7983 */ /* 0x000ee20000300800 */
[----:B------:R-:W-:-:S03]  /*4920*/  FADD R226, R89, R226 ;  /* 0x000000e259e27221 */ /* 0x000fc60000000000 */
[----:B------:R-:W4:Y:S01]  /*4930*/  LDL.LU R0, [R1+0x2c] ;  /* 0x00002c0001007983 */ /* 0x000f220000300800 */
[----:B------:R-:W-:-:S03]  /*4940*/  FADD R225, R90, R225 ;  /* 0x000000e15ae17221 */ /* 0x000fc60000000000 */
[----:B------:R-:W2:Y:S01]  /*4950*/  LDL.LU R21, [R1+0x30] ;  /* 0x0000300001157983 */ /* 0x000ea20000300800 */
[----:B------:R-:W-:-:S03]  /*4960*/  FADD R224, R91, R224 ;  /* 0x000000e05be07221 */ /* 0x000fc60000000000 */
[----:B------:R-:W3:Y:S01]  /*4970*/  LDL.LU R20, [R1+0x34] ;  /* 0x0000340001147983 */ /* 0x000ee20000300800 */
        /* <DEDUP_REMOVED lines=13> */
[----:B------:R-:W3:Y:S04]  /*4a50*/  LDL.LU R94, [R1+0x10] ;  /* 0x00001000015e7983 */ /* 0x000ee80000300800 */
[----:B------:R-:W3:Y:S04]  /*4a60*/  LDL.LU R95, [R1+0xc] ;  /* 0x00000c00015f7983 */ /* 0x000ee80000300800 */
[----:B------:R-:W3:Y:S04]  /*4a70*/  LDL.LU R96, [R1+0x8] ;  /* 0x0000080001607983 */ /* 0x000ee80000300800 */
[----:B------:R-:W3:Y:S04]  /*4a80*/  LDL.LU R97, [R1+0x4] ;  /* 0x0000040001617983 */ /* 0x000ee80000300800 */
[----:B------:R-:W3:Y:S01]  /*4a90*/  LDL.LU R98, [R1] ;  /* 0x0000000001627983 */ /* 0x000ee20000300800 */
[----:B------:R-:W-:Y:S01]  /*4aa0*/  FADD R213, R102, R213 ;  /* 0x000000d566d57221 */ /* 0x000fe20000000000 */
        /* <DEDUP_REMOVED lines=71> */
[----:B----4-:R-:W-:Y:S01]  /*4f20*/  FADD R0, R54, R0 ;  /* 0x0000000036007221 */ /* 0x010fe20000000000 */
[----:B--2---:R-:W-:Y:S01]  /*4f30*/  FADD R21, R55, R21 ;  /* 0x0000001537157221 */ /* 0x004fe20000000000 */
[----:B---3--:R-:W-:Y:S01]  /*4f40*/  FADD R20, R56, R20 ;  /* 0x0000001438147221 */ /* 0x008fe20000000000 */
        /* <DEDUP_REMOVED lines=10> */
[----:B------:R-:W-:-:S05]  /*4ff0*/  FADD R98, R43, R98 ;  /* 0x000000622b627221 */ /* 0x000fca0000000000 */
[----:B------:R1:W-:Y:S04]  /*5000*/  STL [R1], R98 ;  /* 0x0000006201007387 */ /* 0x0003e80000100800 */
[----:B------:R2:W-:Y:S04]  /*5010*/  STL [R1+0x4], R97 ;  /* 0x0000046101007387 */ /* 0x0005e80000100800 */
        /* <DEDUP_REMOVED lines=12> */
[----:B------:R-:W4:Y:S04]  /*50e0*/  LDL.LU R102, [R1+0x38] ;  /* 0x0000380001667983 */ /* 0x000f280000300800 */
[----:B------:R-:W4:Y:S04]  /*50f0*/  LDL.LU R101, [R1+0x3c] ;  /* 0x00003c0001657983 */ /* 0x000f280000300800 */
[----:B------:R-:W4:Y:S04]  /*5100*/  LDL.LU R100, [R1+0x40] ;  /* 0x0000400001647983 */ /* 0x000f280000300800 */
[----:B------:R-:W4:Y:S04]  /*5110*/  LDL.LU R99, [R1+0x44] ;  /* 0x0000440001637983 */ /* 0x000f280000300800 */
[----:B-1----:R-:W4:Y:S04]  /*5120*/  LDL.LU R98, [R1+0x48] ;  /* 0x0000480001627983 */ /* 0x002f280000300800 */
[----:B--2---:R-:W2:Y:S04]  /*5130*/  LDL.LU R97, [R1+0x4c] ;  /* 0x00004c0001617983 */ /* 0x004ea80000300800 */
[----:B---3--:R-:W3:Y:S04]  /*5140*/  LDL.LU R96, [R1+0x50] ;  /* 0x0000500001607983 */ /* 0x008ee80000300800 */
[----:B----4-:R-:W4:Y:S04]  /*5150*/  LDL.LU R95, [R1+0x54] ;  /* 0x00005400015f7983 */ /* 0x010f280000300800 */
        /* <DEDUP_REMOVED lines=24> */
[----:B------:R-:W-:-:S04]  /*52e0*/  FADD R101, R58, R101 ;  /* 0x000000653a657221 */ /* 0x000fc80000000000 */
[----:B------:R1:W-:Y:S01]  /*52f0*/  STL [R1+0x38], R102 ;  /* 0x0000386601007387 */ /* 0x0003e20000100800 */
[----:B------:R-:W-:-:S03]  /*5300*/  FADD R100, R59, R100 ;  /* 0x000000643b647221 */ /* 0x000fc60000000000 */
[----:B------:R1:W-:Y:S01]  /*5310*/  STL [R1+0x3c], R101 ;  /* 0x00003c6501007387 */ /* 0x0003e20000100800 */
[----:B------:R-:W-:-:S03]  /*5320*/  FADD R99, R60, R99 ;  /* 0x000000633c637221 */ /* 0x000fc60000000000 */
[----:B------:R1:W-:Y:S01]  /*5330*/  STL [R1+0x40], R100 ;  /* 0x0000406401007387 */ /* 0x0003e20000100800 */
[----:B------:R-:W-:-:S03]  /*5340*/  FADD R98, R61, R98 ;  /* 0x000000623d627221 */ /* 0x000fc60000000000 */
[----:B------:R1:W-:Y:S01]  /*5350*/  STL [R1+0x44], R99 ;  /* 0x0000446301007387 */ /* 0x0003e20000100800 */
[----:B--2---:R-:W-:-:S03]  /*5360*/  FADD R97, R62, R97 ;  /* 0x000000613e617221 */ /* 0x004fc60000000000 */
[----:B------:R1:W-:Y:S01]  /*5370*/  STL [R1+0x48], R98 ;  /* 0x0000486201007387 */ /* 0x0003e20000100800 */
[----:B---3--:R-:W-:-:S03]  /*5380*/  FADD R96, R63, R96 ;  /* 0x000000603f607221 */ /* 0x008fc60000000000 */
[----:B------:R1:W-:Y:S01]  /*5390*/  STL [R1+0x4c], R97 ;  /* 0x00004c6101007387 */ /* 0x0003e20000100800 */
[----:B----4-:R-:W-:-:S03]  /*53a0*/  FADD R95, R64, R95 ;  /* 0x0000005f405f7221 */ /* 0x010fc60000000000 */
        /* <DEDUP_REMOVED lines=34> */
[----:B------:R1:W-:Y:S02]  /*55d0*/  STL [R1+0xac], R4 ;  /* 0x0000ac0401007387 */ /* 0x0003e40000100800 */
.L_x_31:
[----:B-1----:R-:W1:Y:S02]  /*55e0*/  LDC R0, c[0x0][0x28c] ;  /* 0x0000a300ff007b82 */ /* 0x002e640000000800 */
[----:B-1----:R-:W-:-:S13]  /*55f0*/  ISETP.GE.AND P0, PT, R0, 0x1, PT ;  /* 0x000000010000780c */ /* 0x002fda0003f06270 */
[----:B------:R-:W-:Y:S05]  /*5600*/  @!P0 BRA `(.L_x_32) ;  /* 0x0000000000408947 */ /* 0x000fea0003800000 */
[----:B------:R-:W-:-:S06]  /*5610*/  UISETP.NE.AND UP0, UPT, UR49, 0x3, UPT ;  /* 0x000000033100788c */ /* 0x000fcc000bf05270 */
[----:B------:R-:W-:-:S13]  /*5620*/  PLOP3.LUT P0, PT, PT, PT, UP0, 0x80, 0x0 ;  /* 0x000000000000781c */ /* 0x000fda0003f0f008 */
[----:B------:R-:W-:Y:S05]  /*5630*/  @!P0 BRA `(.L_x_33) ;  /* 0x0000000000048947 */ /* 0x000fea0003800000 */
[----:B------:R-:W-:Y:S01]  /*5640*/  BPT.TRAP 0x1 ;  /* 0x000000040000795c */ /* 0x000fe20000300000 */
.L_x_33:
[----:B------:R-:W-:-:S04]  /*5650*/  UISETP.LT.AND UP0, UPT, UR52, 0x1, UPT ;  /* 0x000000013400788c */ /* 0x000fc8000bf01270 */
[----:B------:R-:W-:Y:S02]  /*5660*/  USEL UR4, UR52, 0x1, UP0 ;  /* 0x0000000134047887 */ /* 0x000fe40008000000 */
[----:B------:R-:W-:Y:S02]  /*5670*/  UISETP.GT.U32.AND UP0, UPT, UR41, 0x1, UPT ;  /* 0x000000012900788c */ /* 0x000fe4000bf04070 */
[----:B------:R-:W-:-:S04]  /*5680*/  UIADD3 UR4, UR48, UR52, -UR4 ;  /* 0x0000003430047290 */ /* 0x000fc8000fffe804 */
[----:B------:R-:W-:Y:S01]  /*5690*/  USHF.L.U32 UR4, UR4, 0x3, URZ ;  /* 0x0000000304047899 */ /* 0x000fe2000800063f */
[----:B------:R-:W-:-:S03]  /*56a0*/  PLOP3.LUT P0, PT, PT, PT, UP0, 0x80, 0x0 ;  /* 0x000000000000781c */ /* 0x000fc60003f0f008 */
[----:B------:R-:W-:-:S04]  /*56b0*/  ULOP3.LUT UR4, UR4, 0x38, URZ, 0xc0, !UPT ;  /* 0x0000003804047892 */ /* 0x000fc8000f8ec03f */
[----:B------:R-:W-:-:S04]  /*56c0*/  UIADD3 UR4, UR51, 0x40, UR4 ;  /* 0x0000004033047890 */ /* 0x000fc8000fffe004 */
[----:B------:R-:W-:-:S09]  /*56d0*/  UPRMT UR4, URZ, 0x654, UR4 ;  /* 0x000006543f047896 */ /* 0x000fd20008000004 */
[----:B------:R-:W-:Y:S01]  /*56e0*/  SYNCS.ARRIVE.TRANS64.RED.A1T0 RZ, [UR4], RZ ;  /* 0x000000ffffff79a7 */ /* 0x000fe20008100404 */
[----:B------:R-:W-:Y:S05]  /*56f0*/  @P0 BRA `(.L_x_32) ;  /* 0x0000000000040947 */ /* 0x000fea0003800000 */
[----:B------:R-:W-:Y:S01]  /*5700*/  BPT.TRAP 0x1 ;  /* 0x000000040000795c */ /* 0x000fe20000300000 */
.L_x_32:
[----:B------:R-:W4:Y:S01]  /*5710*/  LDL R24, [R1+0xd8] ;  /* 0x0000d80001187983 */ /* 0x000f220000100800 */
[----:B------:R-:W-:Y:S02]  /*5720*/  UIADD3 UR4, UR51, 0x100, URZ ;  /* 0x0000010033047890 */ /* 0x000fe4000fffe03f */
[----:B------:R-:W-:Y:S02]  /*5730*/  USHF.L.U32 UR45, UR53, 0x7, URZ ;  /* 0x00000007352d7899 */ /* 0x000fe4000800063f */
[----:B------:R-:W-:-:S06]  /*5740*/  ULOP3.LUT UP0, URZ, UR4, 0x9f, URZ, 0xc0, !UPT ;  /* 0x0000009f043f7892 */ /* 0x000fcc000f80c03f */
[----:B------:R-:W-:Y:S02]  /*5750*/  PLOP3.LUT P0, PT, PT, PT, UP0, 0x80, 0x0 ;  /* 0x000000000000781c */ /* 0x000fe40003f0f008 */
[----:B----4-:R-:W-:-:S13]  /*5760*/  R2UR UR46, R24 ;  /* 0x00000000182e72ca */ /* 0x010fda00000e0000 */
[----:B------:R-:W-:Y:S01]  /*5770*/  USHF.L.U32 UR46, UR46, 0x8, URZ ;  /* 0x000000082e2e7899 */ /* 0x000fe2000800063f */
[----:B------:R-:W-:Y:S11]  /*5780*/  @!P0 BRA `(.L_x_34) ;  /* 0x0000000000408947 */ /* 0x000ff60003800000 */
[----:B------:R-:W-:Y:S01]  /*5790*/  MOV R14, 0x0 ;  /* 0x00000000000e7802 */ /* 0x000fe20000000f00 */
[----:B------:R-:W-:Y:S01]  /*57a0*/  ULDC.64 UR4, c[0x4][0x70] ;  /* 0x01001c0000047ab9 */ /* 0x000fe20000000a00 */
[----:B------:R-:W-:Y:S01]  /*57b0*/  ULDC.64 UR6, c[0x4][0x8] ;  /* 0x0100020000067ab9 */ /* 0x000fe20000000a00 */
[----:B---3--:R-:W-:Y:S01]  /*57c0*/  MOV R4, UR4 ;  /* 0x0000000400047c02 */ /* 0x008fe20008000f00 */
[----:B------:R-:W-:Y:S01]  /*57d0*/  IMAD.U32 R5, RZ, RZ, UR5 ;  /* 0x00000005ff057e24 */ /* 0x000fe2000f8e00ff */
[----:B------:R-:W-:Y:S01]  /*57e0*/  ULDC.64 UR4, c[0x4][0x78] ;  /* 0x01001e0000047ab9 */ /* 0x000fe20000000a00 */
[----:B------:R-:W1:Y:S01]  /*57f0*/  LDC.64 R14, c[0x4][R14] ;  /* 0x010000000e0e7b82 */ /* 0x000e620000000a00 */
[----:B------:R-:W-:Y:S01]  /*5800*/  MOV R6, UR4 ;  /* 0x0000000400067c02 */ /* 0x000fe20008000f00 */
[----:B------:R-:W-:Y:S01]  /*5810*/  IMAD.U32 R7, RZ, RZ, UR5 ;  /* 0x00000005ff077e24 */ /* 0x000fe2000f8e00ff */
[----:B------:R-:W-:Y:S01]  /*5820*/  MOV R10, UR6 ;  /* 0x00000006000a7c02 */ /* 0x000fe20008000f00 */
[----:B------:R-:W-:Y:S01]  /*5830*/  IMAD.U32 R11, RZ, RZ, UR7 ;  /* 0x00000007ff0b7e24 */ /* 0x000fe2000f8e00ff */
[----:B------:R-:W-:Y:S01]  /*5840*/  MOV R8, 0x70 ;  /* 0x0000007000087802 */ /* 0x000fe20000000f00 */
[----:B------:R-:W-:Y:S01]  /*5850*/  IMAD.MOV.U32 R12, RZ, RZ, 0x1 ;  /* 0x00000001ff0c7424 */ /* 0x000fe200078e00ff */
[----:B------:R-:W-:-:S07]  /*5860*/  MOV R13, RZ ;  /* 0x000000ff000d7202 */ /* 0x000fce0000000f00 */
[----:B------:R-:W-:-:S07]  /*5870*/  LEPC R20, `(.L_x_34) ;  /* 0x000000001014794e */ /* 0x000fce0000000000 */
[----:B-12--5:R-:W-:Y:S05]  /*5880*/  CALL.ABS.NOINC R14 ;  /* 0x000000000e007343 */ /* 0x026fea0003c00000 */
.L_x_34:
[----:B------:R-:W-:-:S04]  /*5890*/  UIADD3 UR4, UR51, 0x4100, URZ ;  /* 0x0000410033047890 */ /* 0x000fc8000fffe03f */
[----:B------:R-:W-:-:S06]  /*58a0*/  ULOP3.LUT UP0, URZ, UR4, 0x9f, URZ, 0xc0, !UPT ;  /* 0x0000009f043f7892 */ /* 0x000fcc000f80c03f */
[----:B------:R-:W-:-:S13]  /*58b0*/  PLOP3.LUT P0, PT, PT, PT, UP0, 0x80, 0x0 ;  /* 0x000000000000781c */ /* 0x000fda0003f0f008 */
[----:B------:R-:W-:Y:S05]  /*58c0*/  @!P0 BRA `(.L_x_35) ;  /* 0x0000000000408947 */ /* 0x000fea0003800000 */
[----:B------:R-:W-:Y:S01]  /*58d0*/  MOV R14, 0x0 ;  /* 0x00000000000e7802 */ /* 0x000fe20000000f00 */
[----:B------:R-:W-:Y:S01]  /*58e0*/  ULDC.64 UR4, c[0x4][0x70] ;  /* 0x01001c0000047ab9 */ /* 0x000fe20000000a00 */
[----:B------:R-:W-:Y:S01]  /*58f0*/  ULDC.64 UR6, c[0x4][0x78] ;  /* 0x01001e0000067ab9 */ /* 0x000fe20000000a00 */
[----:B---3--:R-:W-:Y:S01]  /*5900*/  IMAD.U32 R4, RZ, RZ, UR4 ;  /* 0x00000004ff047e24 */ /* 0x008fe2000f8e00ff */
[----:B------:R-:W-:Y:S01]  /*5910*/  MOV R5, UR5 ;  /* 0x0000000500057c02 */ /* 0x000fe20008000f00 */
[----:B------:R-:W-:Y:S01]  /*5920*/  ULDC.64 UR4, c[0x4][0x10] ;  /* 0x0100040000047ab9 */ /* 0x000fe20000000a00 */
[----:B------:R-:W1:Y:S01]  /*5930*/  LDC.64 R14, c[0x4][R14] ;  /* 0x010000000e0e7b82 */ /* 0x000e620000000a00 */
[----:B------:R-:W-:Y:S01]  /*5940*/  IMAD.U32 R6, RZ, RZ, UR6 ;  /* 0x00000006ff067e24 */ /* 0x000fe2000f8e00ff */
[----:B------:R-:W-:Y:S01]  /*5950*/  MOV R7, UR7 ;  /* 0x0000000700077c02 */ /* 0x000fe20008000f00 */
[----:B------:R-:W-:Y:S01]  /*5960*/  IMAD.U32 R10, RZ, RZ, UR4 ;  /* 0x00000004ff0a7e24 */ /* 0x000fe2000f8e00ff */
[----:B------:R-:W-:Y:S01]  /*5970*/  MOV R11, UR5 ;  /* 0x00000005000b7c02 */ /* 0x000fe20008000f00 */
[----:B------:R-:W-:Y:S01]  /*5980*/  IMAD.MOV.U32 R8, RZ, RZ, 0x70 ;  /* 0x00000070ff087424 */ /* 0x000fe200078e00ff */
[----:B------:R-:W-:Y:S01]  /*5990*/  MOV R12, 0x1 ;  /* 0x00000001000c7802 */ /* 0x000fe20000000f00 */
[----:B------:R-:W-:-:S07]  /*59a0*/  IMAD.MOV.U32 R13, RZ, RZ, RZ ;  /* 0x000000ffff0d7224 */ /* 0x000fce00078e00ff */
[----:B------:R-:W-:-:S07]  /*59b0*/  LEPC R20, `(.L_x_35) ;  /* 0x000000001014794e */ /* 0x000fce0000000000 */
[----:B-12--5:R-:W-:Y:S05]  /*59c0*/  CALL.ABS.NOINC R14 ;  /* 0x000000000e007343 */ /* 0x026fea0003c00000 */
.L_x_35:
[----:B------:R-:W1:Y:S01]  /*59d0*/  S2R R20, SR_TID.X ;  /* 0x0000000000147919 */ /* 0x000e620000002100 */
[----:B---3--:R-:W3:Y:S01]  /*59e0*/  LDC.64 R4, c[0x0][0x590] ;  /* 0x00016400ff047b82 */ /* 0x008ee20000000a00 */
[----:B------:R-:W-:-:S07]  /*59f0*/  ULDC UR4, c[0x0][0x284] ;  /* 0x0000a10000047ab9 */ /* 0x000fce0000000800 */
[----:B------:R-:W4:Y:S01]  /*5a00*/  LDC R6, c[0x0][0x288] ;  /* 0x0000a200ff067b82 */ /* 0x000f220000000800 */
[----:B---3--:R-:W-:-:S04]  /*5a10*/  ISETP.NE.U32.AND P1, PT, R4, RZ, PT ;  /* 0x000000ff0400720c */ /* 0x008fc80003f25070 */
[----:B------:R-:W-:Y:S02]  /*5a20*/  ISETP.NE.AND.EX P1, PT, R5, RZ, PT, P1 ;  /* 0x000000ff0500720c */ /* 0x000fe40003f25310 */
[----:B-1----:R-:W-:Y:S02]  /*5a30*/  SHF.R.U32.HI R0, RZ, 0x2, R20 ;  /* 0x00000002ff007819 */ /* 0x002fe40000011614 */
[----:B------:R-:W-:Y:S02]  /*5a40*/  LOP3.LUT R12, R20, 0xe0, RZ, 0xc0, !PT ;  /* 0x000000e0140c7812 */ /* 0x000fe400078ec0ff */
[----:B------:R-:W-:Y:S02]  /*5a50*/  LOP3.LUT R15, R0, 0x7, RZ, 0xc0, !PT ;  /* 0x00000007000f7812 */ /* 0x000fe400078ec0ff */
[----:B------:R-:W-:Y:S02]  /*5a60*/  LOP3.LUT R3, R20, 0x3, RZ, 0xc0, !PT ;  /* 0x0000000314037812 */ /* 0x000fe400078ec0ff */
[----:B------:R-:W-:-:S02]  /*5a70*/  SHF.R.U32.HI R0, RZ, 0x1, R12 ;  /* 0x00000001ff007819 */ /* 0x000fc4000001160c */
[----:B------:R-:W-:Y:S01]  /*5a80*/  MOV R20, UR53 ;  /* 0x0000003500147c02 */ /* 0x000fe20008000f00 */
[----:B----4-:R-:W-:Y:S01]  /*5a90*/  IMAD R3, R3, -0x2, R6 ;  /* 0xfffffffe03037824 */ /* 0x010fe200078e0206 */
[----:B------:R-:W-:-:S03]  /*5aa0*/  IADD3 R0, -R0, UR4, -R15 ;  /* 0x0000000400007c10 */ /* 0x000fc6000fffe90f */
[----:B------:R-:W-:Y:S02]  /*5ab0*/  IMAD R20, R20, -0x80, R3 ;  /* 0xffffff8014147824 */ /* 0x000fe400078e0203 */
[----:B------:R-:W-:Y:S01]  /*5ac0*/  IMAD R14, R24, -0x100, R0 ;  /* 0xffffff00180e7824 */ /* 0x000fe200078e0200 */
[----:B------:R-:W-:Y:S06]  /*5ad0*/  @!P1 BRA `(.L_x_36) ;  /* 0x0000000000909947 */ /* 0x000fec0003800000 */
[----:B------:R-:W-:Y:S02]  /*5ae0*/  ULDC.64 UR4, c[0x0][0x588] ;  /* 0x0001620000047ab9 */ /* 0x000fe40000000a00 */
[----:B------:R-:W-:-:S04]  /*5af0*/  ISETP.NE.U32.AND P0, PT, RZ, UR4, PT ;  /* 0x00000004ff007c0c */ /* 0x000fc8000bf05070 */
[----:B------:R-:W-:-:S13]  /*5b00*/  ISETP.NE.AND.EX P0, PT, RZ, UR5, PT, P0 ;  /* 0x00000005ff007c0c */ /* 0x000fda000bf05300 */
[----:B------:R-:W-:Y:S05]  /*5b10*/  @!P0 BRA `(.L_x_37) ;  /* 0x0000000000448947 */ /* 0x000fea0003800000 */
[----:B------:R-:W1:Y:S01]  /*5b20*/  LDC.64 R2, c[0x0][0x588] ;  /* 0x00016200ff027b82 */ /* 0x000e620000000a00 */
[----:B------:R-:W-:-:S04]  /*5b30*/  IMAD R7, R4, UR47, RZ ;  /* 0x0000002f04077c24 */ /* 0x000fc8000f8e02ff */
[----:B-1----:R-:W-:-:S05]  /*5b40*/  IMAD.WIDE R2, R7, 0x4, R2 ;  /* 0x0000000407027825 */ /* 0x002fca00078e0202 */
[----:B------:R1:W3:Y:S01]  /*5b50*/  LDG.E R8, desc[UR56][R2.64] ;  /* 0x0000003802087981 */ /* 0x0002e2000c1e1900 */
[----:B------:R-:W-:Y:S01]  /*5b60*/  IMAD.MOV.U32 R0, RZ, RZ, 0x1 ;  /* 0x00000001ff007424 */ /* 0x000fe200078e00ff */
[----:B------:R-:W-:Y:S01]  /*5b70*/  MOV R6, 0x1 ;  /* 0x0000000100067802 */ /* 0x000fe20000000f00 */
[----:B------:R-:W-:-:S03]  /*5b80*/  IMAD.MOV.U32 R7, RZ, RZ, 0x1 ;  /* 0x00000001ff077424 */ /* 0x000fc600078e00ff */
[----:B-1----:R-:W-:Y:S02]  /*5b90*/  PRMT R3, R0, 0x7610, R3 ;  /* 0x0000761000037816 */ /* 0x002fe40000000003 */
[----:B------:R-:W-:Y:S02]  /*5ba0*/  PRMT R2, R6, 0x7610, R2 ;  /* 0x0000761006027816 */ /* 0x000fe40000000002 */
[----:B------:R-:W-:Y:S01]  /*5bb0*/  PRMT R0, R7, 0x7610, R0 ;  /* 0x0000761007007816 */ /* 0x000fe20000000000 */
[----:B------:R-:W-:Y:S04]  /*5bc0*/  STL.S16 [R1+0xd4], R3 ;  /* 0x0000d40301007387 */ /* 0x000fe80000100600 */
[----:B---3--:R-:W-:Y:S04]  /*5bd0*/  STL [R1+0xbc], R8 ;  /* 0x0000bc0801007387 */ /* 0x008fe80000100800 */
[----:B------:R1:W-:Y:S04]  /*5be0*/  STL.S16 [R1+0xd0], R2 ;  /* 0x0000d00201007387 */ /* 0x0003e80000100600 */
[----:B------:R3:W-:Y:S04]  /*5bf0*/  STL.S16 [R1+0xcc], R0 ;  /* 0x0000cc0001007387 */ /* 0x0007e80000100600 */
[----:B------:R3:W-:Y:S01]  /*5c00*/  STL [R1+0xc8], R8 ;  /* 0x0000c80801007387 */ /* 0x0007e20000100800 */
[----:B-1----:R-:W-:Y:S01]  /*5c10*/  MOV R2, R8 ;  /* 0x0000000800027202 */ /* 0x002fe20000000f00 */
[----:B------:R-:W-:Y:S06]  /*5c20*/  BRA `(.L_x_36) ;  /* 0x00000000003c7947 */ /* 0x000fec0003800000 */
.L_x_37:
[----:B------:R-:W-:Y:S01]  /*5c30*/  IMAD.MOV.U32 R0, RZ, RZ, 0x1 ;  /* 0x00000001ff007424 */ /* 0x000fe200078e00ff */
[----:B------:R-:W-:Y:S01]  /*5c40*/  MOV R2, 0x1 ;  /* 0x0000000100027802 */ /* 0x000fe20000000f00 */
[----:B------:R-:W-:Y:S01]  /*5c50*/  IMAD.MOV.U32 R3, RZ, RZ, 0x1 ;  /* 0x00000001ff037424 */ /* 0x000fe200078e00ff */
[----:B------:R-:W-:Y:S02]  /*5c60*/  ULDC UR4, c[0x0][0x580] ;  /* 0x0001600000047ab9 */ /* 0x000fe40000000800 */
[----:B------:R-:W-:Y:S02]  /*5c70*/  PRMT R6, R0, 0x7610, R6 ;  /* 0x0000761000067816 */ /* 0x000fe40000000006 */
[----:B------:R-:W-:Y:S02]  /*5c80*/  PRMT R0, R2, 0x7610, R0 ;  /* 0x0000761002007816 */ /* 0x000fe40000000000 */
[----:B------:R-:W-:Y:S01]  /*5c90*/  PRMT R2, R3, 0x7610, R2 ;  /* 0x0000761003027816 */ /* 0x000fe20000000002 */
[----:B------:R-:W-:Y:S01]  /*5ca0*/  STL.S16 [R1+0xd4], R6 ;  /* 0x0000d40601007387 */ /* 0x000fe20000100600 */
[----:B------:R-:W-:-:S03]  /*5cb0*/  MOV R3, UR4 ;  /* 0x0000000400037c02 */ /* 0x000fc60008000f00 */
[----:B------:R1:W-:Y:S04]  /*5cc0*/  STL.S16 [R1+0xd0], R0 ;  /* 0x0000d00001007387 */ /* 0x0003e80000100600 */
[----:B------:R3:W-:Y:S04]  /*5cd0*/  STL.S16 [R1+0xcc], R2 ;  /* 0x0000cc0201007387 */ /* 0x0007e80000100600 */
[----:B------:R4:W-:Y:S01]  /*5ce0*/  STL [R1+0xbc], R3 ;  /* 0x0000bc0301007387 */ /* 0x0009e20000100800 */
[----:B-1----:R-:W-:Y:S01]  /*5cf0*/  IMAD.U32 R0, RZ, RZ, UR4 ;  /* 0x00000004ff007e24 */ /* 0x002fe2000f8e00ff */
[----:B---3--:R-:W-:-:S04]  /*5d00*/  MOV R2, UR4 ;  /* 0x0000000400027c02 */ /* 0x008fc80008000f00 */
[----:B------:R4:W-:Y:S03]  /*5d10*/  STL [R1+0xc8], R0 ;  /* 0x0000c80001007387 */ /* 0x0009e60000100800 */
.L_x_36:
[----:B------:R-:W1:Y:S02]  /*5d20*/  LDC.64 R6, c[0x0][0x5b0] ;  /* 0x00016c00ff067b82 */ /* 0x000e640000000a00 */
[----:B-1----:R-:W-:-:S04]  /*5d30*/  ISETP.NE.U32.AND P0, PT, R6, RZ, PT ;  /* 0x000000ff0600720c */ /* 0x002fc80003f05070 */
[----:B------:R-:W-:-:S13]  /*5d40*/  ISETP.NE.AND.EX P0, PT, R7, RZ, PT, P0 ;  /* 0x000000ff0700720c */ /* 0x000fda0003f05300 */
[----:B------:R-:W-:Y:S05]  /*5d50*/  @!P0 BRA `(.L_x_38) ;  /* 0x00000000002c8947 */ /* 0x000fea0003800000 */
[----:B------:R-:W-:Y:S02]  /*5d60*/  ULDC.64 UR4, c[0x0][0x5a8] ;  /* 0x00016a0000047ab9 */ /* 0x000fe40000000a00 */
[----:B------:R-:W-:-:S04]  /*5d70*/  ISETP.NE.U32.AND P0, PT, RZ, UR4, PT ;  /* 0x00000004ff007c0c */ /* 0x000fc8000bf05070 */
[----:B------:R-:W-:-:S13]  /*5d80*/  ISETP.NE.AND.EX P0, PT, RZ, UR5, PT, P0 ;  /* 0x00000005ff007c0c */ /* 0x000fda000bf05300 */
[----:B------:R-:W-:Y:S05]  /*5d90*/  @!P0 BRA `(.L_x_39) ;  /* 0x0000000000148947 */ /* 0x000fea0003800000 */
[----:B---3--:R-:W1:Y:S01]  /*5da0*/  LDC.64 R8, c[0x0][0x5a8] ;  /* 0x00016a00ff087b82 */ /* 0x008e620000000a00 */
[----:B------:R-:W-:-:S04]  /*5db0*/  IMAD R7, R6, UR47, RZ ;  /* 0x0000002f06077c24 */ /* 0x000fc8000f8e02ff */
[----:B-1----:R-:W-:-:S05]  /*5dc0*/  IMAD.WIDE R6, R7, 0x4, R8 ;  /* 0x0000000407067825 */ /* 0x002fca00078e0208 */
[----:B-----5:R1:W5:Y:S01]  /*5dd0*/  LDG.E R16, desc[UR56][R6.64] ;  /* 0x0000003806107981 */ /* 0x020362000c1e1900 */
[----:B------:R-:W-:Y:S05]  /*5de0*/  BRA `(.L_x_38) ;  /* 0x0000000000087947 */ /* 0x000fea0003800000 */
.L_x_39:
[----:B------:R-:W-:Y:S02]  /*5df0*/  ULDC UR4, c[0x0][0x5a0] ;  /* 0x0001680000047ab9 */ /* 0x000fe40000000800 */
[----:B-----5:R-:W-:-:S07]  /*5e00*/  IMAD.U32 R16, RZ, RZ, UR4 ;  /* 0x00000004ff107e24 */ /* 0x020fce000f8e00ff */
.L_x_38:
[----:B---34-:R-:W3:Y:S01]  /*5e10*/  LDL R0, [R1+0xcc] ;  /* 0x0000cc0001007983 */ /* 0x018ee20000100800 */
[----:B-1----:R-:W1:Y:S01]  /*5e20*/  LDC.64 R6, c[0x0][0x5c0] ;  /* 0x00017000ff067b82 */ /* 0x002e620000000a00 */
[----:B------:R-:W-:Y:S02]  /*5e30*/  ULDC.64 UR4, c[0x0][0x588] ;  /* 0x0001620000047ab9 */ /* 0x000fe40000000a00 */
[----:B------:R-:W4:Y:S04]  /*5e40*/  LDL.LU R10, [R1+0xc8] ;  /* 0x0000c800010a7983 */ /* 0x000f280000300800 */
[----:B------:R-:W2:Y:S01]  /*5e50*/  LDL R9, [R1+0xbc] ;  /* 0x0000bc0001097983 */ /* 0x000ea20000100800 */
[----:B------:R-:W1:Y:S01]  /*5e60*/  LDC R8, c[0x0][0x5c8] ;  /* 0x00017200ff087b82 */ /* 0x000e620000000800 */
[----:B------:R-:W-:Y:S01]  /*5e70*/  ISETP.NE.U32.AND P0, PT, RZ, UR4, PT ;  /* 0x00000004ff007c0c */ /* 0x000fe2000bf05070 */
[----:B------:R-:W-:Y:S01]  /*5e80*/  IMAD.MOV.U32 R3, RZ, RZ, 0x1 ;  /* 0x00000001ff037424 */ /* 0x000fe200078e00ff */
[----:B------:R-:W-:-:S02]  /*5e90*/  ISETP.EQ.U32.AND P3, PT, R4, RZ, PT ;  /* 0x000000ff0400720c */ /* 0x000fc40003f62070 */
[----:B------:R-:W-:Y:S02]  /*5ea0*/  ISETP.NE.AND.EX P0, PT, RZ, UR5, PT, P0 ;  /* 0x00000005ff007c0c */ /* 0x000fe4000bf05300 */
[----:B------:R-:W-:Y:S02]  /*5eb0*/  MOV R4, 0x1 ;  /* 0x0000000100047802 */ /* 0x000fe40000000f00 */
[----:B------:R-:W-:Y:S02]  /*5ec0*/  ISETP.EQ.OR.EX P3, PT, R5, RZ, !P0, P3 ;  /* 0x000000ff0500720c */ /* 0x000fe40004762730 */
[----:B------:R-:W-:Y:S02]  /*5ed0*/  PLOP3.LUT P0, PT, P0, PT, PT, 0x8, 0x0 ;  /* 0x000000000000781c */ /* 0x000fe4000070e170 */
[----:B-1----:R-:W-:-:S04]  /*5ee0*/  ISETP.NE.U32.AND P2, PT, R6, RZ, PT ;  /* 0x000000ff0600720c */ /* 0x002fc80003f45070 */
[----:B------:R-:W-:-:S04]  /*5ef0*/  ISETP.NE.AND.EX P2, PT, R7, RZ, PT, P2 ;  /* 0x000000ff0700720c */ /* 0x000fc80003f45320 */
[----:B------:R-:W-:Y:S02]  /*5f00*/  FSEL R5, R8, RZ, !P2 ;  /* 0x000000ff08057208 */ /* 0x000fe40005000000 */
[----:B---3--:R-:W-:-:S04]  /*5f10*/  LOP3.LUT P4, RZ, R0, 0xff, RZ, 0xc0, !PT ;  /* 0x000000ff00ff7812 */ /* 0x008fc8000788c0ff */
[-C--:B----4-:R-:W-:Y:S02]  /*5f20*/  FSEL R0, R2, R10.reuse, !P4 ;  /* 0x0000000a02007208 */ /* 0x090fe40006000000 */
[C---:B--2---:R-:W-:Y:S02]  /*5f30*/  FSEL R10, R9.reuse, R10, !P1 ;  /* 0x0000000a090a7208 */ /* 0x044fe40004800000 */
[----:B------:R-:W-:-:S03]  /*5f40*/  FSEL R0, R9, R0, !P1 ;  /* 0x0000000009007208 */ /* 0x000fc60004800000 */
[----:B------:R1:W-:Y:S01]  /*5f50*/  STL [R1+0xc8], R10 ;  /* 0x0000c80a01007387 */ /* 0x0003e20000100800 */
[----:B------:R-:W-:Y:S05]  /*5f60*/  @!P3 BRA `(.L_x_40) ;  /* 0x00000000004cb947 */ /* 0x000fea0003800000 */
[----:B------:R-:W-:Y:S04]  /*5f70*/  BSSY B0, `(.L_x_41) ;  /* 0x0000011000007945 */ /* 0x000fe80003800000 */
[----:B------:R-:W-:Y:S05]  /*5f80*/  @!P1 BRA `(.L_x_42) ;  /* 0x0000000000309947 */ /* 0x000fea0003800000 */
[----:B-1----:R-:W2:Y:S01]  /*5f90*/  LDL R10, [R1+0xd0] ;  /* 0x0000d000010a7983 */ /* 0x002ea20000100800 */
[----:B------:R-:W-:Y:S02]  /*5fa0*/  PRMT R8, RZ, 0x7610, R8 ;  /* 0x00007610ff087816 */ /* 0x000fe40000000008 */
[----:B------:R-:W-:-:S03]  /*5fb0*/  PLOP3.LUT P3, PT, P0, PT, PT, 0x80, 0x0 ;  /* 0x000000000000781c */ /* 0x000fc6000076f070 */
[----:B------:R3:W-:Y:S01]  /*5fc0*/  STL.S16 [R1+0xcc], R8 ;  /* 0x0000cc0801007387 */ /* 0x0007e20000100600 */
[----:B--2---:R-:W-:-:S13]  /*5fd0*/  LOP3.LUT P4, RZ, R10, 0xff, RZ, 0xc0, !PT ;  /* 0x000000ff0aff7812 */ /* 0x004fda000788c0ff */
[----:B---3--:R-:W-:Y:S05]  /*5fe0*/  @!P4 BRA `(.L_x_43) ;  /* 0x000000000024c947 */ /* 0x008fea0003800000 */
[----:B------:R-:W-:Y:S01]  /*5ff0*/  PRMT R4, R10, 0x7610, R4 ;  /* 0x000076100a047816 */ /* 0x000fe20000000004 */
[----:B------:R3:W-:Y:S01]  /*6000*/  STL [R1+0xc8], R9 ;  /* 0x0000c80901007387 */ /* 0x0007e20000100800 */
[----:B------:R-:W-:Y:S02]  /*6010*/  FSETP.EQ.AND P3, PT, R9, RZ, PT ;  /* 0x000000ff0900720b */ /* 0x000fe40003f62000 */
[----:B------:R-:W-:Y:S01]  /*6020*/  MOV R0, R9 ;  /* 0x0000000900007202 */ /* 0x000fe20000000f00 */
[----:B------:R3:W-:Y:S01]  /*6030*/  STL.S16 [R1+0xcc], R4 ;  /* 0x0000cc0401007387 */ /* 0x0007e20000100600 */
[----:B------:R-:W-:Y:S09]  /*6040*/  BRA `(.L_x_43) ;  /* 0x00000000000c7947 */ /* 0x000ff20003800000 */
.L_x_42:
[----:B------:R2:W-:Y:S01]  /*6050*/  STL [R1+0xc8], R9 ;  /* 0x0000c80901007387 */ /* 0x0005e20000100800 */
[----:B------:R-:W-:Y:S01]  /*6060*/  FSETP.EQ.AND P3, PT, R9, RZ, PT ;  /* 0x000000ff0900720b */ /* 0x000fe20003f62000 */
[----:B------:R-:W-:-:S12]  /*6070*/  IMAD.MOV.U32 R0, RZ, RZ, R9 ;  /* 0x000000ffff007224 */ /* 0x000fd800078e0009 */
.L_x_43:
[----:B------:R-:W-:Y:S05]  /*6080*/  BSYNC B0 ;  /* 0x0000000000007941 */ /* 0x000fea0003800000 */
.L_x_41:
[----:B---3--:R-:W-:-:S07]  /*6090*/  SEL R4, RZ, 0x1, P3 ;  /* 0x00000001ff047807 */ /* 0x008fce0001800000 */
.L_x_40:
[----:B------:R-:W-:Y:S04]  /*60a0*/  BSSY B0, `(.L_x_44) ;  /* 0x0000014000007945 */ /* 0x000fe80003800000 */
[----:B------:R-:W-:Y:S05]  /*60b0*/  @!P1 BRA `(.L_x_45) ;  /* 0x00000000003c9947 */ /* 0x000fea0003800000 */
[----:B-1----:R-:W3:Y:S01]  /*60c0*/  LDL R10, [R1+0xd4] ;  /* 0x0000d400010a7983 */ /* 0x002ee20000100800 */
[----:B------:R-:W-:Y:S02]  /*60d0*/  PRMT R11, RZ, 0x7610, R11 ;  /* 0x00007610ff0b7816 */ /* 0x000fe4000000000b */
[----:B------:R-:W-:-:S03]  /*60e0*/  PRMT R13, RZ, 0x7610, R13 ;  /* 0x00007610ff0d7816 */ /* 0x000fc6000000000d */
[----:B------:R1:W-:Y:S04]  /*60f0*/  STL.S16 [R1+0xcc], R11 ;  /* 0x0000cc0b01007387 */ /* 0x0003e80000100600 */
[----:B------:R1:W-:Y:S01]  /*6100*/  STL.S16 [R1+0xd0], R13 ;  /* 0x0000d00d01007387 */ /* 0x0003e20000100600 */
[----:B---3--:R-:W-:-:S13]  /*6110*/  LOP3.LUT P1, RZ, R10, 0xff, RZ, 0xc0, !PT ;  /* 0x000000ff0aff7812 */ /* 0x008fda000782c0ff */
[----:B-1----:R-:W-:Y:S05]  /*6120*/  @!P1 BRA `(.L_x_46) ;  /* 0x00000000002c9947 */ /* 0x002fea0003800000 */
[C---:B------:R-:W-:Y:S01]  /*6130*/  PRMT R0, R10.reuse, 0x7610, R0 ;  /* 0x000076100a007816 */ /* 0x040fe20000000000 */
[----:B------:R-:W-:Y:S01]  /*6140*/  STL [R1+0xc8], R9 ;  /* 0x0000c80901007387 */ /* 0x000fe20000100800 */
[----:B------:R-:W-:Y:S02]  /*6150*/  PRMT R8, R10, 0x7610, R8 ;  /* 0x000076100a087816 */ /* 0x000fe40000000008 */
[----:B------:R-:W-:Y:S01]  /*6160*/  FSETP.EQ.AND P0, PT, R9, RZ, PT ;  /* 0x000000ff0900720b */ /* 0x000fe20003f02000 */
[----:B------:R1:W-:Y:S04]  /*6170*/  STL.S16 [R1+0xd0], R0 ;  /* 0x0000d00001007387 */ /* 0x0003e80000100600 */
[----:B------:R3:W-:Y:S01]  /*6180*/  STL.S16 [R1+0xcc], R8 ;  /* 0x0000cc0801007387 */ /* 0x0007e20000100600 */
[----:B-1----:R-:W-:Y:S01]  /*6190*/  MOV R0, R9 ;  /* 0x0000000900007202 */ /* 0x002fe20000000f00 */
[----:B------:R-:W-:Y:S06]  /*61a0*/  BRA `(.L_x_46) ;  /* 0x00000000000c7947 */ /* 0x000fec0003800000 */
.L_x_45:
[----:B------:R4:W-:Y:S01]  /*61b0*/  STL [R1+0xc8], R9 ;  /* 0x0000c80901007387 */ /* 0x0009e20000100800 */
[----:B------:R-:W-:Y:S01]  /*61c0*/  FSETP.EQ.AND P0, PT, R9, RZ, PT ;  /* 0x000000ff0900720b */ /* 0x000fe20003f02000 */
[----:B------:R-:W-:-:S12]  /*61d0*/  IMAD.MOV.U32 R0, RZ, RZ, R9 ;  /* 0x000000ffff007224 */ /* 0x000fd800078e0009 */
.L_x_46:
[----:B------:R-:W-:Y:S05]  /*61e0*/  BSYNC B0 ;  /* 0x0000000000007941 */ /* 0x000fea0003800000 */
.L_x_44:
[----:B------:R-:W-:Y:S01]  /*61f0*/  PRMT R4, R4, 0x9910, RZ ;  /* 0x0000991004047816 */ /* 0x000fe200000000ff */
[--C-:B------:R-:W-:Y:S01]  /*6200*/  IMAD.MOV.U32 R13, RZ, RZ, R5.reuse ;  /* 0x000000ffff0d7224 */ /* 0x100fe200078e0005 */
[----:B------:R-:W-:Y:S01]  /*6210*/  MOV R11, R5 ;  /* 0x00000005000b7202 */ /* 0x000fe20000000f00 */
[----:B--2-4-:R-:W-:Y:S01]  /*6220*/  IMAD.MOV.U32 R9, RZ, RZ, R5 ;  /* 0x000000ffff097224 */ /* 0x014fe200078e0005 */
[----:B------:R-:W-:Y:S02]  /*6230*/  ISETP.NE.AND P3, PT, R4, RZ, PT ;  /* 0x000000ff0400720c */ /* 0x000fe40003f65270 */
[----:B-1----:R-:W-:Y:S01]  /*6240*/  MOV R10, RZ ;  /* 0x000000ff000a7202 */ /* 0x002fe20000000f00 */
[----:B------:R-:W-:Y:S10]  /*6250*/  @!P2 BRA `(.L_x_47) ;  /* 0x000000000088a947 */ /* 0x000ff40003800000 */
[----:B---3--:R-:W1:Y:S01]  /*6260*/  LDC.64 R8, c[0x0][0x5d0] ;  /* 0x00017400ff087b82 */ /* 0x008e620000000a00 */
[----:B------:R-:W-:Y:S01]  /*6270*/  SHF.R.U32.HI R12, RZ, 0x5, R12 ;  /* 0x00000005ff0c7819 */ /* 0x000fe2000001160c */
[----:B------:R-:W-:Y:S01]  /*6280*/  USHF.R.S32.HI UR4, URZ, 0x1f, UR47 ;  /* 0x0000001f3f047899 */ /* 0x000fe2000801142f */
[----:B------:R-:W-:Y:S02]  /*6290*/  ISETP.GE.AND P1, PT, R20, 0x1, PT ;  /* 0x000000011400780c */ /* 0x000fe40003f26270 */
[----:B------:R-:W-:Y:S02]  /*62a0*/  SHF.L.U32 R4, R12, 0x4, RZ ;  /* 0x000000040c047819 */ /* 0x000fe400000006ff */
[----:B------:R-:W-:Y:S02]  /*62b0*/  ISETP.LT.OR P2, PT, R14, 0x9, !P1 ;  /* 0x000000090e00780c */ /* 0x000fe40004f41670 */
[----:B------:R-:W-:Y:S02]  /*62c0*/  LOP3.LUT R4, R4, 0xfffffff0, R15, 0xe2, !PT ;  /* 0xfffffff004047812 */ /* 0x000fe400078ee20f */
[----:B------:R-:W-:-:S03]  /*62d0*/  ISETP.LT.OR P5, PT, R14, 0x1, !P1 ;  /* 0x000000010e00780c */ /* 0x000fc60004fa1670 */
[----:B------:R-:W-:-:S05]  /*62e0*/  VIADD R4, R4, UR46 ;  /* 0x0000002e04047c36 */ /* 0x000fca0008000000 */
[--C-:B------:R-:W-:Y:S01]  /*62f0*/  SHF.R.S32.HI R5, RZ, 0x1f, R4.reuse ;  /* 0x0000001fff057819 */ /* 0x100fe20000011404 */
[C---:B-1----:R-:W-:Y:S02]  /*6300*/  IMAD R12, R8.reuse, UR4, RZ ;  /* 0x00000004080c7c24 */ /* 0x042fe4000f8e02ff */
[----:B------:R-:W-:-:S04]  /*6310*/  IMAD.WIDE.U32 R4, R8, UR47, R4 ;  /* 0x0000002f08047c25 */ /* 0x000fc8000f8e0004 */
[----:B------:R-:W-:Y:S01]  /*6320*/  IMAD R9, R9, UR47, R12 ;  /* 0x0000002f09097c24 */ /* 0x000fe2000f8e020c */
[----:B------:R-:W-:Y:S02]  /*6330*/  IADD3 R4, P4, R4, R6, RZ ;  /* 0x0000000604047210 */ /* 0x000fe40007f9e0ff */
[----:B------:R-:W-:Y:S02]  /*6340*/  MOV R6, RZ ;  /* 0x000000ff00067202 */ /* 0x000fe40000000f00 */
[----:B------:R-:W-:Y:S02]  /*6350*/  IADD3.X R5, R7, R5, R9, P4, !PT ;  /* 0x0000000507057210 */ /* 0x000fe400027fe409 */
[----:B------:R-:W-:-:S03]  /*6360*/  ISETP.LT.OR P4, PT, R14, 0x81, !P1 ;  /* 0x000000810e00780c */ /* 0x000fc60004f81670 */
[----:B------:R-:W2:Y:S01]  /*6370*/  @!P2 LDG.E.U8 R7, desc[UR56][R4.64+0x8] ;  /* 0x000008380407a981 */ /* 0x000ea2000c1e1100 */
[----:B------:R-:W-:-:S03]  /*6380*/  ISETP.LT.OR P1, PT, R14, 0x89, !P1 ;  /* 0x000000890e00780c */ /* 0x000fc60004f21670 */
[----:B------:R-:W3:Y:S06]  /*6390*/  @!P5 LDG.E.U8 R6, desc[UR56][R4.64] ;  /* 0x000000380406d981 */ /* 0x000eec000c1e1100 */
[----:B------:R-:W4:Y:S04]  /*63a0*/  @!P4 LDG.E.U8 R8, desc[UR56][R4.64+0x80] ;  /* 0x000080380408c981 */ /* 0x000f28000c1e1100 */
[----:B------:R-:W4:Y:S01]  /*63b0*/  @!P1 LDG.E.U8 R9, desc[UR56][R4.64+0x88] ;  /* 0x0000883804099981 */ /* 0x000f22000c1e1100 */
[----:B--2---:R-:W-:-:S05]  /*63c0*/  @!P2 IMAD.SHL.U32 R7, R7, 0x100, RZ ;  /* 0x000001000707a824 */ /* 0x004fca00078e00ff */
[----:B---3--:R-:W-:-:S04]  /*63d0*/  @!P2 LOP3.LUT R6, R6, R7, RZ, 0xfc, !PT ;  /* 0x000000070606a212 */ /* 0x008fc800078efcff */
[----:B------:R-:W-:-:S04]  /*63e0*/  @!P4 LOP3.LUT R7, R6, 0xff00ffff, RZ, 0xc0, !PT ;  /* 0xff00ffff0607c812 */ /* 0x000fc800078ec0ff */
[----:B----4-:R-:W-:-:S04]  /*63f0*/  @!P4 LEA R6, R8, R7, 0x10 ;  /* 0x000000070806c211 */ /* 0x010fc800078e80ff */
[----:B------:R-:W-:-:S04]  /*6400*/  @!P1 LOP3.LUT R8, R6, 0xffffff, RZ, 0xc0, !PT ;  /* 0x00ffffff06089812 */ /* 0x000fc800078ec0ff */
[----:B------:R-:W-:-:S04]  /*6410*/  @!P1 PRMT R6, R9, 0x654, R8 ;  /* 0x0000065409069816 */ /* 0x000fc80000000008 */
[-C--:B------:R-:W-:Y:S02]  /*6420*/  F2FP.F16.E4M3.UNPACK_B R5, R6.reuse ;  /* 0x00000006ff05723e */ /* 0x080fe400020006ff */
[----:B------:R-:W-:-:S03]  /*6430*/  F2FP.F16.E4M3.UNPACK_B R6, R6.H1 ;  /* 0x00000006ff06723e */ /* 0x000fc600030006ff */
[--C-:B------:R-:W-:Y:S02]  /*6440*/  HADD2.F32 R9, -RZ, R5.reuse.H0_H0 ;  /* 0x20000005ff097230 */ /* 0x100fe40000004100 */
[----:B------:R-:W-:Y:S02]  /*6450*/  HADD2.F32 R13, -RZ, R5.H1_H1 ;  /* 0x30000005ff0d7230 */ /* 0x000fe40000004100 */
[--C-:B------:R-:W-:Y:S02]  /*6460*/  HADD2.F32 R11, -RZ, R6.reuse.H0_H0 ;  /* 0x20000006ff0b7230 */ /* 0x100fe40000004100 */
[----:B------:R-:W-:-:S07]  /*6470*/  HADD2.F32 R5, -RZ, R6.H1_H1 ;  /* 0x30000006ff057230 */ /* 0x000fce0000004100 */
.L_x_47:
[----:B------:R-:W-:Y:S01]  /*6480*/  BSSY B0, `(.L_x_48) ;  /* 0x0000049000007945 */ /* 0x000fe20003800000 */
[----:B------:R-:W-:Y:S01]  /*6490*/  CS2R R6, SRZ ;  /* 0x0000000000067805 */ /* 0x000fe2000001ff00 */
[----:B------:R-:W-:Y:S02]  /*64a0*/  IMAD.MOV.U32 R4, RZ, RZ, RZ ;  /* 0x000000ffff047224 */ /* 0x000fe400078e00ff */
[----:B------:R-:W-:Y:S05]  /*64b0*/  @!P3 BRA `(.L_x_49) ;  /* 0x000000040014b947 */ /* 0x000fea0003800000 */
[----:B------:R-:W-:-:S04]  /*64c0*/  MOV R4, UR50 ;  /* 0x0000003200047c02 */ /* 0x000fc80008000f00 */
[----:B------:R-:W-:-:S13]  /*64d0*/  ISETP.NE.AND P2, PT, R4, 0x3, PT ;  /* 0x000000030400780c */ /* 0x000fda0003f45270 */
[----:B------:R-:W-:Y:S05]  /*64e0*/  @!P2 BRA `(.L_x_50) ;  /* 0x000000000004a947 */ /* 0x000fea0003800000 */
[----:B------:R-:W-:Y:S01]  /*64f0*/  BPT.TRAP 0x1 ;  /* 0x000000040000795c */ /* 0x000fe20000300000 */
.L_x_50:
[----:B------:R-:W2:Y:S04]  /*6500*/  LDL R6, [R1+0xb4] ;  /* 0x0000b40001067983 */ /* 0x000ea80000100800 */
[----:B------:R-:W4:Y:S01]  /*6510*/  LDL R4, [R1+0xb8] ;  /* 0x0000b80001047983 */ /* 0x000f220000100800 */
[----:B------:R-:W-:Y:S01]  /*6520*/  BSSY B1, `(.L_x_51) ;  /* 0x0000007000017945 */ /* 0x000fe20003800000 */
[----:B------:R-:W-:Y:S01]  /*6530*/  IMAD.MOV.U32 R10, RZ, RZ, RZ ;  /* 0x000000ffff0a7224 */ /* 0x000fe200078e00ff */
[----:B------:R-:W-:Y:S02]  /*6540*/  MOV R7, RZ ;  /* 0x000000ff00077202 */ /* 0x000fe40000000f00 */
[----:B--2---:R-:W-:Y:S02]  /*6550*/  LEA R27, R6, UR51, 0x3 ;  /* 0x00000033061b7c11 */ /* 0x004fe4000f8e18ff */
[----:B----4-:R-:W-:-:S04]  /*6560*/  SHF.L.U32 R4, R4, 0x1f, RZ ;  /* 0x0000001f04047819 */ /* 0x010fc800000006ff */
[----:B------:R-:W1:Y:S02]  /*6570*/  SYNCS.PHASECHK.TRANS64.TRYWAIT P1, [R27+URZ+0x80], R4 ;  /* 0x000080041b0075a7 */ /* 0x000e64000802017f */
[----:B-1----:R-:W-:Y:S05]  /*6580*/  @!P1 BRA `(.L_x_52) ;  /* 0x0000008800c09947 */ /* 0x002fea0003800000 */
.L_x_240:
[----:B------:R-:W-:Y:S05]  /*6590*/  BSYNC B1 ;  /* 0x0000000000017941 */ /* 0x000fea0003800000 */
.L_x_51:
[----:B------:R2:W5:Y:S01]  /*65a0*/  LDL R20, [R1+0xb4] ;  /* 0x0000b40001147983 */ /* 0x0005620000100800 */
[----:B------:R-:W-:Y:S01]  /*65b0*/  BSSY B1, `(.L_x_53) ;  /* 0x0000021000017945 */ /* 0x000fe20003800000 */
[----:B------:R-:W-:Y:S01]  /*65c0*/  IMAD.MOV.U32 R6, RZ, RZ, RZ ;  /* 0x000000ffff067224 */ /* 0x000fe200078e00ff */
[----:B-1----:R-:W-:Y:S02]  /*65d0*/  MOV R4, RZ ;  /* 0x000000ff00047202 */ /* 0x002fe40000000f00 */
[----:B------:R-:W-:Y:S05]  /*65e0*/  @P0 BRA `(.L_x_54) ;  /* 0x0000000000740947 */ /* 0x000fea0003800000 */
[----:B---3--:R-:W1:Y:S02]  /*65f0*/  S2R R8, SR_TID.X ;  /* 0x0000000000087919 */ /* 0x008e640000002100 */
[C---:B-1----:R-:W-:Y:S01]  /*6600*/  IMAD.SHL.U32 R4, R8.reuse, 0x10, RZ ;  /* 0x0000001008047824 */ /* 0x042fe200078e00ff */
[C---:B------:R-:W-:Y:S01]  /*6610*/  SHF.L.U32 R7, R8.reuse, 0x1, RZ ;  /* 0x0000000108077819 */ /* 0x040fe200000006ff */
[----:B------:R-:W-:-:S03]  /*6620*/  IMAD.SHL.U32 R15, R8, 0x8, RZ ;  /* 0x00000008080f7824 */ /* 0x000fc600078e00ff */
[----:B------:R-:W-:Y:S02]  /*6630*/  LOP3.LUT R4, R4, 0xe00, RZ, 0xc0, !PT ;  /* 0x00000e0004047812 */ /* 0x000fe400078ec0ff */
[----:B------:R-:W-:Y:S02]  /*6640*/  LOP3.LUT R6, R15, 0x80, RZ, 0xc0, !PT ;  /* 0x000000800f067812 */ /* 0x000fe400078ec0ff */
[----:B------:R-:W-:Y:S02]  /*6650*/  LOP3.LUT R4, R4, 0x6, R7, 0xf8, !PT ;  /* 0x0000000604047812 */ /* 0x000fe400078ef807 */
[--C-:B------:R-:W-:Y:S02]  /*6660*/  LOP3.LUT R7, R6, 0x10, R8.reuse, 0xf8, !PT ;  /* 0x0000001006077812 */ /* 0x100fe400078ef808 */
[----:B------:R-:W-:Y:S02]  /*6670*/  LOP3.LUT R4, R4, 0x60, R15, 0xf8, !PT ;  /* 0x0000006004047812 */ /* 0x000fe400078ef80f */
[----:B------:R-:W-:-:S02]  /*6680*/  SHF.R.U32.HI R6, RZ, 0x4, R8 ;  /* 0x00000004ff067819 */ /* 0x000fc40000011608 */
[----:B------:R-:W-:Y:S02]  /*6690*/  LOP3.LUT R4, R4, R7, RZ, 0xfc, !PT ;  /* 0x0000000704047212 */ /* 0x000fe400078efcff */
[----:B------:R-:W-:Y:S02]  /*66a0*/  LOP3.LUT P1, RZ, R6, 0x1, RZ, 0xc0, !PT ;  /* 0x0000000106ff7812 */ /* 0x000fe4000782c0ff */
[----:B-----5:R-:W-:-:S05]  /*66b0*/  LEA R4, R20, R4, 0xc ;  /* 0x0000000414047211 */ /* 0x020fca00078e60ff */
[----:B------:R-:W-:Y:S01]  /*66c0*/  VIADD R6, R4, UR51 ;  /* 0x0000003304067c36 */ /* 0x000fe20008000000 */
[----:B------:R-:W-:Y:S03]  /*66d0*/  LDS.U16 R8, [R4+UR51+0x208] ;  /* 0x0002083304087984 */ /* 0x000fe60008000400 */
[C---:B------:R-:W-:Y:S01]  /*66e0*/  VIADD R10, R6.reuse, 0x110 ;  /* 0x00000110060a7836 */ /* 0x040fe20000000000 */
[----:B------:R-:W-:Y:S01]  /*66f0*/  IADD3 R7, R6, 0x100, RZ ;  /* 0x0000010006077810 */ /* 0x000fe20007ffe0ff */
[----:B------:R-:W-:Y:S03]  /*6700*/  LDS.U16 R15, [R4+UR51+0x108] ;  /* 0x00010833040f7984 */ /* 0x000fe60008000400 */
[----:B------:R-:W-:Y:S01]  /*6710*/  @P1 IADD3 R10, R7, -0x10, RZ ;  /* 0xfffffff0070a1810 */ /* 0x000fe20007ffe0ff */
[----:B------:R-:W-:Y:S04]  /*6720*/  LDS.U16 R6, [R4+UR51+0x200] ;  /* 0x0002003304067984 */ /* 0x000fe80008000400 */
[----:B------:R-:W1:Y:S04]  /*6730*/  LDS.U16 R7, [R4+UR51+0x100] ;  /* 0x0001003304077984 */ /* 0x000e680008000400 */
[----:B------:R-:W-:Y:S04]  /*6740*/  LDS.U16 R12, [R10+0x100] ;  /* 0x000100000a0c7984 */ /* 0x000fe80000000400 */
[----:B------:R-:W3:Y:S04]  /*6750*/  LDS.U16 R21, [R10] ;  /* 0x000000000a157984 */ /* 0x000ee80000000400 */
[----:B------:R-:W-:Y:S04]  /*6760*/  LDS.U16 R14, [R10+0x108] ;  /* 0x000108000a0e7984 */ /* 0x000fe80000000400 */
[----:B------:R-:W4:Y:S01]  /*6770*/  LDS.U16 R25, [R10+0x8] ;  /* 0x000008000a197984 */ /* 0x000f220000000400 */
[----:B-1----:R-:W-:-:S02]  /*6780*/  PRMT R4, R7, 0x5410, R6 ;  /* 0x0000541007047816 */ /* 0x002fc40000000006 */
[----:B------:R-:W-:Y:S02]  /*6790*/  PRMT R6, R15, 0x5410, R8 ;  /* 0x000054100f067816 */ /* 0x000fe40000000008 */
[----:B---3--:R-:W-:Y:S02]  /*67a0*/  PRMT R7, R21, 0x5410, R12 ;  /* 0x0000541015077816 */ /* 0x008fe4000000000c */
[----:B----4-:R-:W-:-:S07]  /*67b0*/  PRMT R10, R25, 0x5410, R14 ;  /* 0x00005410190a7816 */ /* 0x010fce000000000e */
.L_x_54:
[----:B------:R-:W-:Y:S05]  /*67c0*/  BSYNC B1 ;  /* 0x0000000000017941 */ /* 0x000fea0003800000 */
.L_x_53:
[----:B------:R-:W-:Y:S01]  /*67d0*/  @!PT LDS RZ, [RZ] ;  /* 0x00000000fffff984 */ /* 0x000fe20000000800 */
[----:B------:R-:W-:Y:S01]  /*67e0*/  @!PT LDS RZ, [RZ] ;  /* 0x00000000fffff984 */ /* 0x000fe20000000800 */
[----:B------:R-:W-:Y:S01]  /*67f0*/  @!PT LDS RZ, [RZ] ;  /* 0x00000000fffff984 */ /* 0x000fe20000000800 */
[----:B------:R-:W-:Y:S01]  /*6800*/  @!PT LDS RZ, [RZ] ;  /* 0x00000000fffff984 */ /* 0x000fe20000000800 */
[----:B------:R1:W-:Y:S06]  /*6810*/  MEMBAR.ALL.CTA ;  /* 0x0000000000007992 */ /* 0x0003ec0000008000 */
[----:B-1----:R-:W1:Y:S01]  /*6820*/  FENCE.VIEW.ASYNC.S ;  /* 0x00000000000073c6 */ /* 0x002e620000000000 */
[----:B------:R-:W-:Y:S05]  /*6830*/  @!P2 BRA `(.L_x_55) ;  /* 0x000000000004a947 */ /* 0x000fea0003800000 */
[----:B------:R-:W-:Y:S01]  /*6840*/  BPT.TRAP 0x1 ;  /* 0x000000040000795c */ /* 0x000fe20000300000 */
.L_x_55:
[----:B------:R-:W4:Y:S01]  /*6850*/  LDL.LU R14, [R1+0xb8] ;  /* 0x0000b800010e7983 */ /* 0x000f220000300800 */
[----:B---3--:R-:W-:Y:S01]  /*6860*/  VIADD R8, R27, 0xa0 ;  /* 0x000000a01b087836 */ /* 0x008fe20000000000 */
[----:B------:R-:W3:Y:S04]  /*6870*/  S2R R15, SR_CgaCtaId ;  /* 0x00000000000f7919 */ /* 0x000ee80000008800 */
[----:B---3--:R-:W-:-:S04]  /*6880*/  PRMT R8, R15, 0x654, R8 ;  /* 0x000006540f087816 */ /* 0x008fc80000000008 */
[----:B-1----:R1:W-:Y:S02]  /*6890*/  SYNCS.ARRIVE.TRANS64.RED.A1T0 RZ, [R8+URZ], RZ ;  /* 0x000000ff08ff79a7 */ /* 0x0023e4000810043f */
[----:B-1---5:R-:W-:-:S04]  /*68a0*/  IADD3 R8, R20, 0x1, RZ ;  /* 0x0000000114087810 */ /* 0x022fc80007ffe0ff */
[----:B------:R-:W-:-:S04]  /*68b0*/  ISETP.NE.AND P1, PT, R8, 0x4, PT ;  /* 0x000000040800780c */ /* 0x000fc80003f25270 */
[----:B------:R-:W-:Y:S02]  /*68c0*/  SEL R12, RZ, 0x1, P1 ;  /* 0x00000001ff0c7807 */ /* 0x000fe40000800000 */
[----:B------:R-:W-:Y:S02]  /*68d0*/  SEL R8, R8, RZ, P1 ;  /* 0x000000ff08087207 */ /* 0x000fe40000800000 */
[----:B----4-:R-:W-:-:S05]  /*68e0*/  LOP3.LUT R14, R14, R12, RZ, 0x3c, !PT ;  /* 0x0000000c0e0e7212 */ /* 0x010fca00078e3cff */
[----:B------:R1:W-:Y:S04]  /*68f0*/  STL [R1+0xb8], R14 ;  /* 0x0000b80e01007387 */ /* 0x0003e80000100800 */
[----:B------:R1:W-:Y:S02]  /*6900*/  STL [R1+0xb4], R8 ;  /* 0x0000b40801007387 */ /* 0x0003e40000100800 */
.L_x_49:
[----:B------:R-:W-:Y:S05]  /*6910*/  BSYNC B0 ;  /* 0x0000000000007941 */ /* 0x000fea0003800000 */
.L_x_48:
[----:B------:R-:W4:Y:S01]  /*6920*/  S2R R29, SR_TID.X ;  /* 0x00000000001d7919 */ /* 0x000f220000002100 */
[-C--:B-1-3--:R-:W-:Y:S01]  /*6930*/  F2FP.F16.E4M3.UNPACK_B R8, R4.reuse ;  /* 0x00000004ff08723e */ /* 0x08afe200020006ff */
[C---:B-----5:R-:W-:Y:S01]  /*6940*/  FFMA R227, R16.reuse, R227, R9 ;  /* 0x000000e310e37223 */ /* 0x060fe20000000009 */
[----:B------:R-:W-:Y:S01]  /*6950*/  F2FP.F16.E4M3.UNPACK_B R12, R4.H1 ;  /* 0x00000004ff0c723e */ /* 0x000fe200030006ff */
[C-C-:B------:R-:W-:Y:S01]  /*6960*/  FFMA R21, R16.reuse, R224, R13.reuse ;  /* 0x000000e010157223 */ /* 0x140fe2000000000d */
[----:B------:R-:W-:Y:S01]  /*6970*/  F2FP.F16.E4M3.UNPACK_B R20, R6 ;  /* 0x00000006ff14723e */ /* 0x000fe200020006ff */
[--C-:B------:R-:W-:Y:S02]  /*6980*/  HADD2.F32 R14, -RZ, R8.reuse.H0_H0 ;  /* 0x20000008ff0e7230 */ /* 0x100fe40000004100 */
[C-C-:B------:R-:W-:Y:S01]  /*6990*/  FFMA R225, R16.reuse, R225, R13.reuse ;  /* 0x000000e110e17223 */ /* 0x140fe2000000000d */
[----:B------:R-:W-:Y:S02]  /*69a0*/  HADD2.F32 R8, -RZ, R8.H1_H1 ;  /* 0x30000008ff087230 */ /* 0x000fe40000004100 */
[C---:B------:R-:W-:Y:S01]  /*69b0*/  FFMA R221, R16.reuse, R221, R13 ;  /* 0x000000dd10dd7223 */ /* 0x040fe2000000000d */
[----:B------:R-:W-:Y:S01]  /*69c0*/  FFMA R223, R16, R223, R9 ;  /* 0x000000df10df7223 */ /* 0x000fe20000000009 */
[----:B------:R-:W-:Y:S01]  /*69d0*/  FFMA R227, R14, R2, R227 ;  /* 0x000000020ee37223 */ /* 0x000fe200000000e3 */
[----:B------:R-:W-:-:S02]  /*69e0*/  HADD2.F32 R14, -RZ, R12.H0_H0 ;  /* 0x2000000cff0e7230 */ /* 0x000fc40000004100 */
[C---:B------:R-:W-:Y:S01]  /*69f0*/  FFMA R219, R16.reuse, R219, R9 ;  /* 0x000000db10db7223 */ /* 0x040fe20000000009 */
[----:B------:R-:W-:Y:S02]  /*6a00*/  HADD2.F32 R12, -RZ, R12.H1_H1 ;  /* 0x3000000cff0c7230 */ /* 0x000fe40000004100 */
[C-C-:B------:R-:W-:Y:S01]  /*6a10*/  FFMA R217, R16.reuse, R217, R13.reuse ;  /* 0x000000d910d97223 */ /* 0x140fe2000000000d */
[----:B------:R-:W-:Y:S01]  /*6a20*/  FFMA R213, R16, R213, R13 ;  /* 0x000000d510d57223 */ /* 0x000fe2000000000d */
[-C--:B------:R-:W-:Y:S01]  /*6a30*/  FFMA R225, R14, R2.reuse, R225 ;  /* 0x000000020ee17223 */ /* 0x080fe200000000e1 */
[----:B------:R-:W-:Y:S01]  /*6a40*/  FFMA R215, R16, R215, R9 ;  /* 0x000000d710d77223 */ /* 0x000fe20000000009 */
[----:B------:R-:W-:Y:S01]  /*6a50*/  FFMA R28, R12, R2, R21 ;  /* 0x000000020c1c7223 */ /* 0x000fe20000000015 */
[--C-:B------:R-:W-:Y:S01]  /*6a60*/  HADD2.F32 R12, -RZ, R20.reuse.H0_H0 ;  /* 0x20000014ff0c7230 */ /* 0x100fe20000004100 */
[----:B------:R-:W-:Y:S01]  /*6a70*/  F2FP.F16.E4M3.UNPACK_B R21, R7 ;  /* 0x00000007ff15723e */ /* 0x000fe200020006ff */
[----:B------:R-:W-:-:S02]  /*6a80*/  HADD2.F32 R20, -RZ, R20.H1_H1 ;  /* 0x30000014ff147230 */ /* 0x000fc40000004100 */
[----:B------:R-:W-:Y:S01]  /*6a90*/  F2FP.SATFINITE.E4M3.F32.PACK_AB_MERGE_C R225, R28, R225, RZ ;  /* 0x000000e11ce1723e */ /* 0x000fe200048070ff */
[----:B------:R-:W-:Y:S01]  /*6aa0*/  FFMA R223, R12, R2, R223 ;  /* 0x000000020cdf7223 */ /* 0x000fe200000000df */
[----:B------:R-:W-:Y:S02]  /*6ab0*/  F2FP.F16.E4M3.UNPACK_B R12, R7.H1 ;  /* 0x00000007ff0c723e */ /* 0x000fe400030006ff */
[----:B----4-:R-:W-:Y:S02]  /*6ac0*/  SHF.R.U32.HI R15, RZ, 0x4, R29 ;  /* 0x00000004ff0f7819 */ /* 0x010fe4000001161d */
[----:B------:R-:W-:Y:S02]  /*6ad0*/  LOP3.LUT R27, R29, 0xff, RZ, 0xc0, !PT ;  /* 0x000000ff1d1b7812 */ /* 0x000fe400078ec0ff */
[----:B------:R-:W-:Y:S01]  /*6ae0*/  LOP3.LUT P2, RZ, R15, 0x1, RZ, 0xc0, !PT ;  /* 0x000000010fff7812 */ /* 0x000fe2000784c0ff */
[----:B------:R-:W-:Y:S01]  /*6af0*/  FFMA R15, R16, R226, R9 ;  /* 0x000000e2100f7223 */ /* 0x000fe20000000009 */
[----:B------:R-:W-:Y:S01]  /*6b00*/  SHF.L.U32 R25, R29, 0x1, RZ ;  /* 0x000000011d197819 */ /* 0x000fe200000006ff */
[----:B------:R-:W-:-:S02]  /*6b10*/  VIADD R27, R27, 0x1f ;  /* 0x0000001f1b1b7836 */ /* 0x000fc40000000000 */
[----:B------:R-:W-:Y:S01]  /*6b20*/  FFMA R26, R8, R2, R15 ;  /* 0x00000002081a7223 */ /* 0x000fe2000000000f */
[----:B------:R-:W-:Y:S01]  /*6b30*/  F2FP.F16.E4M3.UNPACK_B R8, R6.H1 ;  /* 0x00000006ff08723e */ /* 0x000fe200030006ff */
[----:B------:R-:W-:Y:S01]  /*6b40*/  FFMA R15, R16, R222, R9 ;  /* 0x000000de100f7223 */ /* 0x000fe20000000009 */
[----:B------:R-:W-:Y:S02]  /*6b50*/  ISETP.GT.U32.AND P1, PT, R27, 0x3e, PT ;  /* 0x0000003e1b00780c */ /* 0x000fe40003f24070 */
[----:B------:R-:W-:Y:S01]  /*6b60*/  F2FP.SATFINITE.E4M3.F32.PACK_AB_MERGE_C R227, R26, R227, RZ ;  /* 0x000000e31ae3723e */ /* 0x000fe200048070ff */
[--C-:B------:R-:W-:Y:S02]  /*6b70*/  HADD2.F32 R14, -RZ, R8.reuse.H0_H0 ;  /* 0x20000008ff0e7230 */ /* 0x100fe40000004100 */
[----:B------:R-:W-:Y:S01]  /*6b80*/  FFMA R30, R20, R2, R15 ;  /* 0x00000002141e7223 */ /* 0x000fe2000000000f */
[----:B------:R-:W-:Y:S02]  /*6b90*/  HADD2.F32 R8, -RZ, R8.H1_H1 ;  /* 0x30000008ff087230 */ /* 0x000fe40000004100 */
[----:B------:R-:W-:Y:S01]  /*6ba0*/  FFMA R15, R16, R220, R13 ;  /* 0x000000dc100f7223 */ /* 0x000fe2000000000d */
[----:B------:R-:W-:-:S02]  /*6bb0*/  HADD2.F32 R20, -RZ, R21.H1_H1 ;  /* 0x30000015ff147230 */ /* 0x000fc40000004100 */
[-C--:B------:R-:W-:Y:S01]  /*6bc0*/  FFMA R221, R14, R2.reuse, R221 ;  /* 0x000000020edd7223 */ /* 0x080fe200000000dd */
[----:B------:R-:W-:Y:S02]  /*6bd0*/  HADD2.F32 R14, -RZ, R21.H0_H0 ;  /* 0x20000015ff0e7230 */ /* 0x000fe40000004100 */
[----:B------:R-:W-:Y:S01]  /*6be0*/  FFMA R32, R8, R2, R15 ;  /* 0x0000000208207223 */ /* 0x000fe2000000000f */
[----:B------:R-:W-:Y:S01]  /*6bf0*/  F2FP.F16.E4M3.UNPACK_B R15, R10 ;  /* 0x0000000aff0f723e */ /* 0x000fe200020006ff */
[----:B------:R-:W-:Y:S01]  /*6c00*/  FFMA R21, R16, R218, R9 ;  /* 0x000000da10157223 */ /* 0x000fe20000000009 */
[----:B------:R-:W-:Y:S02]  /*6c10*/  HADD2.F32 R8, -RZ, R12.H0_H0 ;  /* 0x2000000cff087230 */ /* 0x000fe40000004100 */
[----:B------:R-:W-:Y:S01]  /*6c20*/  FFMA R219, R14, R2, R219 ;  /* 0x000000020edb7223 */ /* 0x000fe200000000db */
[----:B------:R-:W-:Y:S01]  /*6c30*/  F2FP.F16.E4M3.UNPACK_B R14, R10.H1 ;  /* 0x0000000aff0e723e */ /* 0x000fe200030006ff */
[----:B------:R-:W-:Y:S01]  /*6c40*/  FFMA R34, R20, R2, R21 ;  /* 0x0000000214227223 */ /* 0x000fe20000000015 */
[----:B------:R-:W-:-:S02]  /*6c50*/  HADD2.F32 R24, -RZ, R15.H1_H1 ;  /* 0x3000000fff187230 */ /* 0x000fc40000004100 */
[----:B------:R-:W-:Y:S01]  /*6c60*/  FFMA R21, R16, R214, R9 ;  /* 0x000000d610157223 */ /* 0x000fe20000000009 */
[----:B------:R-:W-:Y:S02]  /*6c70*/  HADD2.F32 R12, -RZ, R12.H1_H1 ;  /* 0x3000000cff0c7230 */ /* 0x000fe40000004100 */
[-C--:B------:R-:W-:Y:S01]  /*6c80*/  FFMA R217, R8, R2.reuse, R217 ;  /* 0x0000000208d97223 */ /* 0x080fe200000000d9 */
[----:B------:R-:W-:Y:S02]  /*6c90*/  HADD2.F32 R20, -RZ, R15.H0_H0 ;  /* 0x2000000fff147230 */ /* 0x000fe40000004100 */
[----:B------:R-:W-:Y:S01]  /*6ca0*/  FFMA R21, R24, R2, R21 ;  /* 0x0000000218157223 */ /* 0x000fe20000000015 */
[----:B------:R-:W-:Y:S02]  /*6cb0*/  IMAD.SHL.U32 R24, R29, 0x10, RZ ;  /* 0x000000101d187824 */ /* 0x000fe400078e00ff */
[----:B------:R-:W-:Y:S01]  /*6cc0*/  FFMA R15, R16, R216, R13 ;  /* 0x000000d8100f7223 */ /* 0x000fe2000000000d */
[----:B------:R-:W-:-:S02]  /*6cd0*/  HADD2.F32 R8, -RZ, R14.H0_H0 ;  /* 0x2000000eff087230 */ /* 0x000fc40000004100 */
[-C--:B------:R-:W-:Y:S01]  /*6ce0*/  FFMA R20, R20, R2.reuse, R215 ;  /* 0x0000000214147223 */ /* 0x080fe200000000d7 */
[----:B------:R-:W-:Y:S01]  /*6cf0*/  HADD2.F32 R14, -RZ, R14.H1_H1 ;  /* 0x3000000eff0e7230 */ /* 0x000fe20000004100 */
[----:B------:R-:W-:Y:S01]  /*6d00*/  LOP3.LUT R24, R24, 0xe00, RZ, 0xc0, !PT ;  /* 0x00000e0018187812 */ /* 0x000fe200078ec0ff */
[----:B------:R-:W-:Y:S01]  /*6d10*/  FFMA R12, R12, R2, R15 ;  /* 0x000000020c0c7223 */ /* 0x000fe2000000000f */
[----:B------:R-:W-:Y:S01]  /*6d20*/  FFMA R15, R16, R212, R13 ;  /* 0x000000d4100f7223 */ /* 0x000fe2000000000d */
[-C--:B------:R-:W-:Y:S01]  /*6d30*/  FFMA R8, R8, R2.reuse, R213 ;  /* 0x0000000208087223 */ /* 0x080fe200000000d5 */
[----:B------:R-:W-:Y:S02]  /*6d40*/  LOP3.LUT R24, R24, 0x6, R25, 0xf8, !PT ;  /* 0x0000000618187812 */ /* 0x000fe400078ef819 */
[----:B------:R-:W-:Y:S01]  /*6d50*/  SHF.L.U32 R25, R29, 0x3, RZ ;  /* 0x000000031d197819 */ /* 0x000fe200000006ff */
[----:B------:R-:W-:Y:S01]  /*6d60*/  FFMA R15, R14, R2, R15 ;  /* 0x000000020e0f7223 */ /* 0x000fe2000000000f */
[----:B------:R-:W-:Y:S01]  /*6d70*/  F2FP.SATFINITE.E4M3.F32.PACK_AB_MERGE_C R217, R12, R217, RZ ;  /* 0x000000d90cd9723e */ /* 0x000fe200048070ff */
[----:B------:R-:W-:Y:S01]  /*6d80*/  IMAD.MOV.U32 R12, RZ, RZ, 0x10 ;  /* 0x00000010ff0c7424 */ /* 0x000fe200078e00ff */
[----:B------:R-:W-:-:S02]  /*6d90*/  LOP3.LUT R14, R25, 0x80, RZ, 0xc0, !PT ;  /* 0x00000080190e7812 */ /* 0x000fc400078ec0ff */
[----:B------:R-:W-:Y:S02]  /*6da0*/  LOP3.LUT R24, R24, 0x60, R25, 0xf8, !PT ;  /* 0x0000006018187812 */ /* 0x000fe400078ef819 */
[----:B------:R-:W-:Y:S02]  /*6db0*/  LOP3.LUT R27, R14, 0x10, R29, 0xf8, !PT ;  /* 0x000000100e1b7812 */ /* 0x000fe400078ef81d */
[----:B------:R-:W-:Y:S02]  /*6dc0*/  F2FP.SATFINITE.E4M3.F32.PACK_AB_MERGE_C R25, R15, R8, RZ ;  /* 0x000000080f19723e */ /* 0x000fe400048070ff */
[----:B------:R-:W-:Y:S02]  /*6dd0*/  F2FP.SATFINITE.E4M3.F32.PACK_AB_MERGE_C R223, R30, R223, RZ ;  /* 0x000000df1edf723e */ /* 0x000fe400048070ff */
[----:B------:R-:W-:Y:S02]  /*6de0*/  F2FP.SATFINITE.E4M3.F32.PACK_AB_MERGE_C R221, R32, R221, RZ ;  /* 0x000000dd20dd723e */ /* 0x000fe400048070ff */
[----:B------:R-:W-:-:S02]  /*6df0*/  F2FP.SATFINITE.E4M3.F32.PACK_AB_MERGE_C R219, R34, R219, RZ ;  /* 0x000000db22db723e */ /* 0x000fc400048070ff */
[----:B------:R-:W-:Y:S02]  /*6e00*/  F2FP.SATFINITE.E4M3.F32.PACK_AB_MERGE_C R21, R21, R20, RZ ;  /* 0x000000141515723e */ /* 0x000fe400048070ff */
[----:B------:R-:W-:Y:S02]  /*6e10*/  LOP3.LUT R8, R24, R27, RZ, 0xfc, !PT ;  /* 0x0000001b18087212 */ /* 0x000fe400078efcff */
[----:B------:R-:W-:Y:S01]  /*6e20*/  SEL R12, R12, 0xfffffff0, !P2 ;  /* 0xfffffff00c0c7807 */ /* 0x000fe20005000000 */
[----:B------:R-:W-:Y:S06]  /*6e30*/  @P1 BRA `(.L_x_56) ;  /* 0x0000000000041947 */ /* 0x000fec0003800000 */
[----:B------:R-:W-:-:S04]  /*6e40*/  DEPBAR.LE SB0, 0x1 ;  /* 0x000080400000791a */ /* 0x000fc80000000000 */
.L_x_56:
[----:B------:R-:W-:Y:S05]  /*6e50*/  WARPSYNC.ALL ;  /* 0x0000000000007948 */ /* 0x000fea0003800000 */
[----:B------:R-:W-:Y:S01]  /*6e60*/  BAR.SYNC.DEFER_BLOCKING 0x1, 0x100 ;  /* 0x0044000000007b1d */ /* 0x000fe20000010000 */
[----:B------:R-:W-:-:S05]  /*6e70*/  IADD3 R15, R8, UR51, RZ ;  /* 0x00000033080f7c10 */ /* 0x000fca000fffe0ff */
[----:B------:R-:W-:Y:S01]  /*6e80*/  IMAD.IADD R14, R15, 0x1, R12 ;  /* 0x000000010f0e7824 */ /* 0x000fe200078e020c */
[----:B------:R-:W-:Y:S01]  /*6e90*/  BSSY B0, `(.L_x_57) ;  /* 0x0000016000007945 */ /* 0x000fe20003800000 */
[----:B------:R1:W-:Y:S04]  /*6ea0*/  STS.U16 [R8+UR51+0x4100], R227 ;  /* 0x004100e308007988 */ /* 0x0003e80008000433 */
[----:B------:R1:W-:Y:S04]  /*6eb0*/  STS.U16 [R8+UR51+0x4200], R225 ;  /* 0x004200e108007988 */ /* 0x0003e80008000433 */
[----:B------:R1:W-:Y:S04]  /*6ec0*/  STS.U16 [R8+UR51+0x4108], R223 ;  /* 0x004108df08007988 */ /* 0x0003e80008000433 */
[----:B------:R1:W-:Y:S04]  /*6ed0*/  STS.U16 [R8+UR51+0x4208], R221 ;  /* 0x004208dd08007988 */ /* 0x0003e80008000433 */
[----:B------:R1:W-:Y:S04]  /*6ee0*/  STS.U16 [R14+0x4100], R219 ;  /* 0x004100db0e007388 */ /* 0x0003e80000000400 */
[----:B------:R1:W-:Y:S04]  /*6ef0*/  STS.U16 [R14+0x4200], R217 ;  /* 0x004200d90e007388 */ /* 0x0003e80000000400 */
[----:B------:R1:W-:Y:S04]  /*6f00*/  STS.U16 [R14+0x4108], R21 ;  /* 0x004108150e007388 */ /* 0x0003e80000000400 */
[----:B------:R1:W-:Y:S01]  /*6f10*/  STS.U16 [R14+0x4208], R25 ;  /* 0x004208190e007388 */ /* 0x0003e20000000400 */
[----:B------:R-:W-:Y:S01]  /*6f20*/  @!PT LDS RZ, [RZ] ;  /* 0x00000000fffff984 */ /* 0x000fe20000000800 */
[----:B------:R-:W-:Y:S01]  /*6f30*/  @!PT LDS RZ, [RZ] ;  /* 0x00000000fffff984 */ /* 0x000fe20000000800 */
[----:B------:R-:W-:Y:S01]  /*6f40*/  @!PT LDS RZ, [RZ] ;  /* 0x00000000fffff984 */ /* 0x000fe20000000800 */
[----:B------:R-:W-:Y:S01]  /*6f50*/  @!PT LDS RZ, [RZ] ;  /* 0x00000000fffff984 */ /* 0x000fe20000000800 */
[----:B------:R3:W-:Y:S06]  /*6f60*/  MEMBAR.ALL.CTA ;  /* 0x0000000000007992 */ /* 0x0007ec0000008000 */
[----:B---3--:R-:W3:Y:S02]  /*6f70*/  FENCE.VIEW.ASYNC.S ;  /* 0x00000000000073c6 */ /* 0x008ee40000000000 */
[----:B---3--:R-:W-:Y:S06]  /*6f80*/  BAR.SYNC.DEFER_BLOCKING 0x1, 0x100 ;  /* 0x0044000000007b1d */ /* 0x008fec0000010000 */
[----:B-1----:R-:W-:Y:S05]  /*6f90*/  @P1 BRA `(.L_x_58) ;  /* 0x0000000000141947 */ /* 0x002fea0003800000 */
[----:B------:R-:W-:Y:S02]  /*6fa0*/  UIADD3 UR4, UP0, UR58, 0x4f0, URZ ;  /* 0x000004f03a047890 */ /* 0x000fe4000ff1e03f */
[----:B------:R-:W-:Y:S02]  /*6fb0*/  UIADD3 UR44, UR51, 0x4100, URZ ;  /* 0x00004100332c7890 */ /* 0x000fe4000fffe03f */
[----:B------:R-:W-:-:S09]  /*6fc0*/  UIADD3.X UR5, URZ, UR59, URZ, UP0, !UPT ;  /* 0x0000003b3f057290 */ /* 0x000fd200087fe43f */
[----:B------:R1:W-:Y:S02]  /*6fd0*/  UTMASTG.3D [UR44], [UR4] ;  /* 0x0000002c040073b5 */ /* 0x0003e40008010000 */
[----:B-1----:R0:W-:Y:S02]  /*6fe0*/  UTMACMDFLUSH ;  /* 0x00000000000079b7 */ /* 0x0021e40000000000 */
.L_x_58:
[----:B------:R-:W-:Y:S05]  /*6ff0*/  BSYNC B0 ;  /* 0x0000000000007941 */ /* 0x000fea0003800000 */
.L_x_57:
[----:B------:R-:W-:Y:S04]  /*7000*/  BSSY B0, `(.L_x_59) ;  /* 0x0000036000007945 */ /* 0x000fe80003800000 */
[----:B------:R-:W-:Y:S05]  /*7010*/  @!P3 BRA `(.L_x_60) ;  /* 0x0000000000d0b947 */ /* 0x000fea0003800000 */
[----:B------:R-:W-:-:S04]  /*7020*/  MOV R15, UR50 ;  /* 0x00000032000f7c02 */ /* 0x000fc80008000f00 */
[----:B------:R-:W-:-:S13]  /*7030*/  ISETP.NE.AND P4, PT, R15, 0x3, PT ;  /* 0x000000030f00780c */ /* 0x000fda0003f85270 */
[----:B------:R-:W-:Y:S05]  /*7040*/  @!P4 BRA `(.L_x_61) ;  /* 0x000000000004c947 */ /* 0x000fea0003800000 */
[----:B------:R-:W-:Y:S01]  /*7050*/  BPT.TRAP 0x1 ;  /* 0x000000040000795c */ /* 0x000fe20000300000 */
.L_x_61:
[----:B------:R-:W3:Y:S04]  /*7060*/  LDL R15, [R1+0xb8] ;  /* 0x0000b800010f7983 */ /* 0x000ee80000100800 */
[----:B------:R-:W4:Y:S01]  /*7070*/  LDL R20, [R1+0xb4] ;  /* 0x0000b40001147983 */ /* 0x000f220000100800 */
[----:B------:R-:W-:Y:S01]  /*7080*/  BSSY B1, `(.L_x_62) ;  /* 0x0000005000017945 */ /* 0x000fe20003800000 */
[----:B---3--:R-:W-:Y:S02]  /*7090*/  SHF.L.U32 R15, R15, 0x1f, RZ ;  /* 0x0000001f0f0f7819 */ /* 0x008fe400000006ff */
[----:B----4-:R-:W-:-:S04]  /*70a0*/  LEA R26, R20, UR51, 0x3 ;  /* 0x00000033141a7c11 */ /* 0x010fc8000f8e18ff */
[----:B------:R-:W1:Y:S02]  /*70b0*/  SYNCS.PHASECHK.TRANS64.TRYWAIT P2, [R26+URZ+0x80], R15 ;  /* 0x0000800f1a0075a7 */ /* 0x000e64000804017f */
[----:B-1----:R-:W-:Y:S05]  /*70c0*/  @!P2 BRA `(.L_x_63) ;  /* 0x000000800004a947 */ /* 0x002fea0003800000 */
.L_x_241:
[----:B------:R-:W-:Y:S05]  /*70d0*/  BSYNC B1 ;  /* 0x0000000000017941 */ /* 0x000fea0003800000 */
.L_x_62:
[----:B------:R-:W-:Y:S04]  /*70e0*/  BSSY B1, `(.L_x_64) ;  /* 0x0000012000017945 */ /* 0x000fe80003800000 */
[----:B------:R-:W-:Y:S05]  /*70f0*/  @P0 BRA `(.L_x_65) ;  /* 0x0000000000400947 */ /* 0x000fea0003800000 */
[----:B------:R-:W3:Y:S02]  /*7100*/  LDL R20, [R1+0xb4] ;  /* 0x0000b40001147983 */ /* 0x000ee40000100800 */
[----:B---3--:R-:W-:-:S05]  /*7110*/  IMAD R27, R20, 0x1000, R8 ;  /* 0x00001000141b7824 */ /* 0x008fca00078e0208 */
[----:B------:R-:W-:Y:S01]  /*7120*/  IADD3 R7, R27, UR51, RZ ;  /* 0x000000331b077c10 */ /* 0x000fe2000fffe0ff */
[----:B------:R-:W-:Y:S04]  /*7130*/  LDS.U16 R4, [R27+UR51+0x200] ;  /* 0x000200331b047984 */ /* 0x000fe80008000400 */
[----:B------:R-:W-:Y:S01]  /*7140*/  IMAD.IADD R24, R7, 0x1, R12 ;  /* 0x0000000107187824 */ /* 0x000fe200078e020c */
[----:B------:R-:W-:Y:S04]  /*7150*/  LDS.U16 R6, [R27+UR51+0x208] ;  /* 0x000208331b067984 */ /* 0x000fe80008000400 */
[----:B------:R-:W3:Y:S04]  /*7160*/  LDS.U16 R7, [R27+UR51+0x100] ;  /* 0x000100331b077984 */ /* 0x000ee80008000400 */
[----:B------:R-:W-:Y:S04]  /*7170*/  LDS.U16 R10, [R24+0x200] ;  /* 0x00020000180a7984 */ /* 0x000fe80000000400 */
[----:B------:R-:W4:Y:S04]  /*7180*/  LDS.U16 R21, [R24+0x100] ;  /* 0x0001000018157984 */ /* 0x000f280000000400 */
[----:B-1----:R-:W1:Y:S04]  /*7190*/  LDS.U16 R15, [R27+UR51+0x108] ;  /* 0x000108331b0f7984 */ /* 0x002e680008000400 */
[----:B------:R-:W-:Y:S04]  /*71a0*/  LDS.U16 R20, [R24+0x208] ;  /* 0x0002080018147984 */ /* 0x000fe80000000400 */
[----:B------:R-:W5:Y:S01]  /*71b0*/  LDS.U16 R25, [R24+0x108] ;  /* 0x0001080018197984 */ /* 0x000f620000000400 */
[----:B---3--:R-:W-:-:S02]  /*71c0*/  PRMT R4, R7, 0x5410, R4 ;  /* 0x0000541007047816 */ /* 0x008fc40000000004 */
[----:B----4-:R-:W-:Y:S02]  /*71d0*/  PRMT R7, R21, 0x5410, R10 ;  /* 0x0000541015077816 */ /* 0x010fe4000000000a */
[----:B-1----:R-:W-:Y:S02]  /*71e0*/  PRMT R6, R15, 0x5410, R6 ;  /* 0x000054100f067816 */ /* 0x002fe40000000006 */
[----:B-----5:R-:W-:-:S07]  /*71f0*/  PRMT R10, R25, 0x5410, R20 ;  /* 0x00005410190a7816 */ /* 0x020fce0000000014 */
.L_x_65:
[----:B------:R-:W-:Y:S05]  /*7200*/  BSYNC B1 ;  /* 0x0000000000017941 */ /* 0x000fea0003800000 */
.L_x_64:
[----:B------:R-:W-:Y:S01]  /*7210*/  @!PT LDS RZ, [RZ] ;  /* 0x00000000fffff984 */ /* 0x000fe20000000800 */
[----:B------:R-:W-:Y:S01]  /*7220*/  @!PT LDS RZ, [RZ] ;  /* 0x00000000fffff984 */ /* 0x000fe20000000800 */
[----:B------:R-:W-:Y:S01]  /*7230*/  @!PT LDS RZ, [RZ] ;  /* 0x00000000fffff984 */ /* 0x000fe20000000800 */
[----:B------:R-:W-:Y:S01]  /*7240*/  @!PT LDS RZ, [RZ] ;  /* 0x00000000fffff984 */ /* 0x000fe20000000800 */
[----:B------:R3:W-:Y:S06]  /*7250*/  MEMBAR.ALL.CTA ;  /* 0x0000000000007992 */ /* 0x0007ec0000008000 */
[----:B---3--:R-:W3:Y:S01]  /*7260*/  FENCE.VIEW.ASYNC.S ;  /* 0x00000000000073c6 */ /* 0x008ee20000000000 */
[----:B------:R-:W-:Y:S05]  /*7270*/  @!P4 BRA `(.L_x_66) ;  /* 0x000000000004c947 */ /* 0x000fea0003800000 */
[----:B------:R-:W-:Y:S01]  /*7280*/  BPT.TRAP 0x1 ;  /* 0x000000040000795c */ /* 0x000fe20000300000 */
.L_x_66:
[----:B------:R-:W4:Y:S04]  /*7290*/  LDL.LU R24, [R1+0xb4] ;  /* 0x0000b40001187983 */ /* 0x000f280000300800 */
[----:B------:R-:W5:Y:S01]  /*72a0*/  LDL.LU R21, [R1+0xb8] ;  /* 0x0000b80001157983 */ /* 0x000f620000300800 */
[----:B-1----:R-:W-:Y:S01]  /*72b0*/  IADD3 R15, R26, 0xa0, RZ ;  /* 0x000000a01a0f7810 */ /* 0x002fe20007ffe0ff */
[----:B------:R-:W1:Y:S03]  /*72c0*/  S2R R20, SR_CgaCtaId ;  /* 0x0000000000147919 */ /* 0x000e660000008800 */
[----:B-1----:R-:W-:-:S04]  /*72d0*/  PRMT R15, R20, 0x654, R15 ;  /* 0x00000654140f7816 */ /* 0x002fc8000000000f */
[----:B---3--:R4:W-:Y:S02]  /*72e0*/  SYNCS.ARRIVE.TRANS64.RED.A1T0 RZ, [R15+URZ], RZ ;  /* 0x000000ff0fff79a7 */ /* 0x0089e4000810043f */
[----:B----4-:R-:W-:-:S05]  /*72f0*/  VIADD R15, R24, 0x1 ;  /* 0x00000001180f7836 */ /* 0x010fca0000000000 */
[----:B------:R-:W-:-:S04]  /*7300*/  ISETP.NE.AND P2, PT, R15, 0x4, PT ;  /* 0x000000040f00780c */ /* 0x000fc80003f45270 */
[----:B------:R-:W-:Y:S02]  /*7310*/  SEL R20, RZ, 0x1, P2 ;  /* 0x00000001ff147807 */ /* 0x000fe40001000000 */
[----:B------:R-:W-:Y:S02]  /*7320*/  SEL R15, R15, RZ, P2 ;  /* 0x000000ff0f0f7207 */ /* 0x000fe40001000000 */
[----:B-----5:R-:W-:-:S05]  /*7330*/  LOP3.LUT R21, R21, R20, RZ, 0x3c, !PT ;  /* 0x0000001415157212 */ /* 0x020fca00078e3cff */
[----:B------:R1:W-:Y:S04]  /*7340*/  STL [R1+0xb8], R21 ;  /* 0x0000b81501007387 */ /* 0x0003e80000100800 */
[----:B------:R1:W-:Y:S02]  /*7350*/  STL [R1+0xb4], R15 ;  /* 0x0000b40f01007387 */ /* 0x0003e40000100800 */
.L_x_60:
[----:B------:R-:W-:Y:S05]  /*7360*/  BSYNC B0 ;  /* 0x0000000000007941 */ /* 0x000fea0003800000 */
.L_x_59:
[-C--:B-1----:R-:W-:Y:S01]  /*7370*/  F2FP.F16.E4M3.UNPACK_B R15, R4.reuse ;  /* 0x00000004ff0f723e */ /* 0x082fe200020006ff */
[C---:B------:R-:W-:Y:S01]  /*7380*/  FFMA R163, R16.reuse, R163, R11 ;  /* 0x000000a310a37223 */ /* 0x040fe2000000000b */
[----:B------:R-:W-:Y:S01]  /*7390*/  F2FP.F16.E4M3.UNPACK_B R21, R4.H1 ;  /* 0x00000004ff15723e */ /* 0x000fe200030006ff */
[C---:B------:R-:W-:Y:S01]  /*73a0*/  FFMA R161, R16.reuse, R161, R5 ;  /* 0x000000a110a17223 */ /* 0x040fe20000000005 */
[----:B------:R-:W-:Y:S01]  /*73b0*/  F2FP.F16.E4M3.UNPACK_B R25, R6 ;  /* 0x00000006ff19723e */ /* 0x000fe200020006ff */
[----:B------:R-:W-:Y:S02]  /*73c0*/  HADD2.F32 R20, -RZ, R15.H0_H0 ;  /* 0x2000000fff147230 */ /* 0x000fe40000004100 */
[C---:B------:R-:W-:Y:S01]  /*73d0*/  FFMA R159, R16.reuse, R159, R11 ;  /* 0x0000009f109f7223 */ /* 0x040fe2000000000b */
[----:B------:R-:W-:Y:S02]  /*73e0*/  HADD2.F32 R26, -RZ, R21.H0_H0 ;  /* 0x20000015ff1a7230 */ /* 0x000fe40000004100 */
[----:B------:R-:W-:Y:S01]  /*73f0*/  FFMA R157, R16, R157, R5 ;  /* 0x0000009d109d7223 */ /* 0x000fe20000000005 */
[----:B------:R-:W-:-:S02]  /*7400*/  HADD2.F32 R24, -RZ, R15.H1_H1 ;  /* 0x3000000fff187230 */ /* 0x000fc40000004100 */
[----:B------:R-:W-:Y:S01]  /*7410*/  FFMA R15, R16, R162, R11 ;  /* 0x000000a2100f7223 */ /* 0x000fe2000000000b */
[-C--:B------:R-:W-:Y:S01]  /*7420*/  FFMA R163, R20, R2.reuse, R163 ;  /* 0x0000000214a37223 */ /* 0x080fe200000000a3 */
[-C--:B------:R-:W-:Y:S01]  /*7430*/  FFMA R161, R26, R2.reuse, R161 ;  /* 0x000000021aa17223 */ /* 0x080fe200000000a1 */
[----:B------:R-:W-:Y:S02]  /*7440*/  HADD2.F32 R26, -RZ, R25.H0_H0 ;  /* 0x20000019ff1a7230 */ /* 0x000fe40000004100 */
[----:B------:R-:W-:Y:S01]  /*7450*/  FFMA R20, R24, R2, R15 ;  /* 0x0000000218147223 */ /* 0x000fe2000000000f */
[----:B------:R-:W-:Y:S02]  /*7460*/  HADD2.F32 R24, -RZ, R21.H1_H1 ;  /* 0x30000015ff187230 */ /* 0x000fe40000004100 */
[C---:B------:R-:W-:Y:S01]  /*7470*/  FFMA R21, R16.reuse, R158, R11 ;  /* 0x0000009e10157223 */ /* 0x040fe2000000000b */
[----:B------:R-:W-:Y:S01]  /*7480*/  HADD2.F32 R28, -RZ, R25.H1_H1 ;  /* 0x30000019ff1c7230 */ /* 0x000fe20000004100 */
[----:B------:R-:W-:Y:S01]  /*7490*/  F2FP.F16.E4M3.UNPACK_B R25, R6.H1 ;  /* 0x00000006ff19723e */ /* 0x000fe200030006ff */
[----:B------:R-:W-:Y:S01]  /*74a0*/  FFMA R15, R16, R160, R5 ;  /* 0x000000a0100f7223 */ /* 0x000fe20000000005 */
[-C--:B------:R-:W-:Y:S01]  /*74b0*/  FFMA R159, R26, R2.reuse, R159 ;  /* 0x000000021a9f7223 */ /* 0x080fe2000000009f */
[----:B------:R-:W-:Y:S01]  /*74c0*/  FFMA R155, R16, R155, R11 ;  /* 0x0000009b109b7223 */ /* 0x000fe2000000000b */
[----:B------:R-:W-:Y:S01]  /*74d0*/  FFMA R26, R28, R2, R21 ;  /* 0x000000021c1a7223 */ /* 0x000fe20000000015 */
[----:B------:R-:W-:Y:S01]  /*74e0*/  F2FP.F16.E4M3.UNPACK_B R21, R7 ;  /* 0x00000007ff15723e */ /* 0x000fe200020006ff */
[----:B------:R-:W-:-:S02]  /*74f0*/  HADD2.F32 R28, -RZ, R25.H0_H0 ;  /* 0x20000019ff1c7230 */ /* 0x000fc40000004100 */
[----:B------:R-:W-:Y:S01]  /*7500*/  FFMA R24, R24, R2, R15 ;  /* 0x0000000218187223 */ /* 0x000fe2000000000f */
[----:B------:R-:W-:Y:S02]  /*7510*/  HADD2.F32 R30, -RZ, R25.H1_H1 ;  /* 0x30000019ff1e7230 */ /* 0x000fe40000004100 */
[----:B------:R-:W-:Y:S01]  /*7520*/  FFMA R15, R16, R156, R5 ;  /* 0x0000009c100f7223 */ /* 0x000fe20000000005 */
[--C-:B------:R-:W-:Y:S02]  /*7530*/  HADD2.F32 R32, -RZ, R21.reuse.H0_H0 ;  /* 0x20000015ff207230 */ /* 0x100fe40000004100 */
[-C--:B------:R-:W-:Y:S01]  /*7540*/  FFMA R157, R28, R2.reuse, R157 ;  /* 0x000000021c9d7223 */ /* 0x080fe2000000009d */
[----:B------:R-:W-:Y:S01]  /*7550*/  F2FP.F16.E4M3.UNPACK_B R25, R7.H1 ;  /* 0x00000007ff19723e */ /* 0x000fe200030006ff */
[----:B------:R-:W-:Y:S01]  /*7560*/  FFMA R28, R30, R2, R15 ;  /* 0x000000021e1c7223 */ /* 0x000fe2000000000f */
[----:B------:R-:W-:Y:S02]  /*7570*/  HADD2.F32 R30, -RZ, R21.H1_H1 ;  /* 0x30000015ff1e7230 */ /* 0x000fe40000004100 */
[----:B------:R-:W-:Y:S01]  /*7580*/  FFMA R15, R16, R154, R11 ;  /* 0x0000009a100f7223 */ /* 0x000fe2000000000b */
[----:B------:R-:W-:Y:S01]  /*7590*/  FFMA R155, R32, R2, R155 ;  /* 0x00000002209b7223 */ /* 0x000fe2000000009b */
[----:B------:R-:W-:-:S02]  /*75a0*/  HADD2.F32 R32, -RZ, R25.H0_H0 ;  /* 0x20000019ff207230 */ /* 0x000fc40000004100 */
[----:B------:R-:W-:Y:S01]  /*75b0*/  FFMA R153, R16, R153, R5 ;  /* 0x0000009910997223 */ /* 0x000fe20000000005 */
[----:B------:R-:W-:Y:S02]  /*75c0*/  HADD2.F32 R34, -RZ, R25.H1_H1 ;  /* 0x30000019ff227230 */ /* 0x000fe40000004100 */
[----:B------:R-:W-:Y:S01]  /*75d0*/  FFMA R30, R30, R2, R15 ;  /* 0x000000021e1e7223 */ /* 0x000fe2000000000f */
[----:B------:R-:W-:Y:S01]  /*75e0*/  FFMA R21, R16, R152, R5 ;  /* 0x0000009810157223 */ /* 0x000fe20000000005 */
[----:B------:R-:W-:Y:S01]  /*75f0*/  F2FP.F16.E4M3.UNPACK_B R25, R10 ;  /* 0x0000000aff19723e */ /* 0x000fe200020006ff */
[----:B------:R-:W-:Y:S01]  /*7600*/  FFMA R153, R32, R2, R153 ;  /* 0x0000000220997223 */ /* 0x000fe20000000099 */
[----:B------:R-:W-:Y:S01]  /*7610*/  F2FP.F16.E4M3.UNPACK_B R15, R10.H1 ;  /* 0x0000000aff0f723e */ /* 0x000fe200030006ff */
[----:B------:R-:W-:Y:S01]  /*7620*/  FFMA R32, R34, R2, R21 ;  /* 0x0000000222207223 */ /* 0x000fe20000000015 */
[----:B------:R-:W-:Y:S01]  /*7630*/  FFMA R23, R16, R23, R11 ;  /* 0x0000001710177223 */ /* 0x000fe2000000000b */
[----:B------:R-:W-:-:S02]  /*7640*/  HADD2.F32 R34, -RZ, R25.H0_H0 ;  /* 0x20000019ff227230 */ /* 0x000fc40000004100 */
[C-C-:B------:R-:W-:Y:S01]  /*7650*/  FFMA R19, R16.reuse, R19, R5.reuse ;  /* 0x0000001310137223 */ /* 0x140fe20000000005 */
[----:B------:R-:W-:Y:S02]  /*7660*/  HADD2.F32 R36, -RZ, R25.H1_H1 ;  /* 0x30000019ff247230 */ /* 0x000fe40000004100 */
[----:B------:R-:W-:Y:S01]  /*7670*/  FFMA R21, R16, R18, R5 ;  /* 0x0000001210157223 */ /* 0x000fe20000000005 */
[--C-:B------:R-:W-:Y:S02]  /*7680*/  HADD2.F32 R38, -RZ, R15.reuse.H0_H0 ;  /* 0x2000000fff267230 */ /* 0x100fe40000004100 */
[----:B------:R-:W-:Y:S01]  /*7690*/  FFMA R23, R34, R2, R23 ;  /* 0x0000000222177223 */ /* 0x000fe20000000017 */
[----:B------:R-:W-:Y:S02]  /*76a0*/  HADD2.F32 R40, -RZ, R15.H1_H1 ;  /* 0x3000000fff287230 */ /* 0x000fe40000004100 */
[----:B------:R-:W-:Y:S01]  /*76b0*/  FFMA R15, R16, R22, R11 ;  /* 0x00000016100f7223 */ /* 0x000fe2000000000b */
[----:B------:R-:W-:Y:S01]  /*76c0*/  F2FP.SATFINITE.E4M3.F32.PACK_AB_MERGE_C R163, R20, R163, RZ ;  /* 0x000000a314a3723e */ /* 0x000fe200048070ff */
[-C--:B------:R-:W-:Y:S01]  /*76d0*/  FFMA R19, R38, R2.reuse, R19 ;  /* 0x0000000226137223 */ /* 0x080fe20000000013 */
[----:B------:R-:W-:Y:S01]  /*76e0*/  F2FP.SATFINITE.E4M3.F32.PACK_AB_MERGE_C R161, R24, R161, RZ ;  /* 0x000000a118a1723e */ /* 0x000fe200048070ff */
[-C--:B------:R-:W-:Y:S01]  /*76f0*/  FFMA R18, R36, R2.reuse, R15 ;  /* 0x0000000224127223 */ /* 0x080fe2000000000f */
[----:B------:R-:W-:Y:S01]  /*7700*/  FFMA R22, R40, R2, R21 ;  /* 0x0000000228167223 */ /* 0x000fe20000000015 */
[----:B------:R-:W-:-:S02]  /*7710*/  F2FP.SATFINITE.E4M3.F32.PACK_AB_MERGE_C R159, R26, R159, RZ ;  /* 0x0000009f1a9f723e */ /* 0x000fc400048070ff */
[----:B------:R-:W-:Y:S02]  /*7720*/  F2FP.SATFINITE.E4M3.F32.PACK_AB_MERGE_C R157, R28, R157, RZ ;  /* 0x0000009d1c9d723e */ /* 0x000fe400048070ff */
[----:B------:R-:W-:Y:S02]  /*7730*/  F2FP.SATFINITE.E4M3.F32.PACK_AB_MERGE_C R155, R30, R155, RZ ;  /* 0x0000009b1e9b723e */ /* 0x000fe400048070ff */
[----:B------:R-:W-:Y:S02]  /*7740*/  F2FP.SATFINITE.E4M3.F32.PACK_AB_MERGE_C R153, R32, R153, RZ ;  /* 0x000000992099723e */ /* 0x000fe400048070ff */
[----:B------:R-:W-:Y:S02]  /*7750*/  F2FP.SATFINITE.E4M3.F32.PACK_AB_MERGE_C R23, R18, R23, RZ ;  /* 0x000000171217723e */ /* 0x000fe400048070ff */
[----:B------:R-:W-:Y:S01]  /*7760*/  F2FP.SATFINITE.E4M3.F32.PACK_AB_MERGE_C R19, R22, R19, RZ ;  /* 0x000000131613723e */ /* 0x000fe200048070ff */
[----:B------:R-:W-:Y:S06]  /*7770*/  @P1 BRA `(.L_x_67) ;  /* 0x0000000000041947 */ /* 0x000fec0003800000 */
[----:B------:R-:W-:-:S04]  /*7780*/  DEPBAR.LE SB0, 0x1 ;  /* 0x000080400000791a */ /* 0x000fc80000000000 */
.L_x_67:
[----:B------:R-:W-:Y:S05]  /*7790*/  WARPSYNC.ALL ;  /* 0x0000000000007948 */ /* 0x000fea0003800000 */
[----:B------:R-:W-:Y:S06]  /*77a0*/  BAR.SYNC.DEFER_BLOCKING 0x1, 0x100 ;  /* 0x0044000000007b1d */ /* 0x000fec0000010000 */
        /* <DEDUP_REMOVED lines=19> */
[----:B------:R-:W-:Y:S02]  /*78e0*/  UIADD3 UR4, UR51, 0x5100, URZ ;  /* 0x0000510033047890 */ /* 0x000fe4000fffe03f */
[----:B------:R-:W-:Y:S01]  /*78f0*/  UIADD3.X UR9, URZ, UR59, URZ, UP0, !UPT ;  /* 0x0000003b3f097290 */ /* 0x000fe200087fe43f */
[----:B------:R-:W-:Y:S01]  /*7900*/  UMOV UR5, UR45 ;  /* 0x0000002d00057c82 */ /* 0x000fe20008000000 */
[----:B------:R-:W-:-:S07]  /*7910*/  UMOV UR7, UR47 ;  /* 0x0000002f00077c82 */ /* 0x000fce0008000000 */
[----:B------:R1:W-:Y:S02]  /*7920*/  UTMASTG.3D [UR4], [UR8] ;  /* 0x00000004080073b5 */ /* 0x0003e40008010000 */
[----:B-1----:R0:W-:Y:S02]  /*7930*/  UTMACMDFLUSH ;  /* 0x00000000000079b7 */ /* 0x0021e40000000000 */
.L_x_69:
[----:B------:R-:W-:Y:S05]  /*7940*/  BSYNC B0 ;  /* 0x0000000000007941 */ /* 0x000fea0003800000 */
.L_x_68:
[----:B------:R-:W3:Y:S04]  /*7950*/  LDL R20, [R1+0xb4] ;  /* 0x0000b40001147983 */ /* 0x000ee80000100800 */
[----:B------:R-:W4:Y:S01]  /*7960*/  LDL R19, [R1+0xb8] ;  /* 0x0000b80001137983 */ /* 0x000f220000100800 */
[----:B------:R-:W-:Y:S01]  /*7970*/  BSSY B0, `(.L_x_70) ;  /* 0x0000036000007945 */ /* 0x000fe20003800000 */
[----:B---3--:R-:W-:Y:S01]  /*7980*/  MOV R18, R20 ;  /* 0x0000001400127202 */ /* 0x008fe20000000f00 */
[----:B----4-:R-:W-:Y:S02]  /*7990*/  IMAD.MOV.U32 R15, RZ, RZ, R19 ;  /* 0x000000ffff0f7224 */ /* 0x010fe400078e0013 */
[----:B------:R-:W-:Y:S05]  /*79a0*/  @!P3 BRA `(.L_x_71) ;  /* 0x0000000000c8b947 */ /* 0x000fea0003800000 */
[----:B------:R-:W-:-:S04]  /*79b0*/  MOV R15, UR50 ;  /* 0x00000032000f7c02 */ /* 0x000fc80008000f00 */
[----:B------:R-:W-:-:S13]  /*79c0*/  ISETP.NE.AND P4, PT, R15, 0x3, PT ;  /* 0x000000030f00780c */ /* 0x000fda0003f85270 */
[----:B------:R-:W-:Y:S05]  /*79d0*/  @!P4 BRA `(.L_x_72) ;  /* 0x000000000004c947 */ /* 0x000fea0003800000 */
[----:B------:R-:W-:Y:S01]  /*79e0*/  BPT.TRAP 0x1 ;  /* 0x000000040000795c */ /* 0x000fe20000300000 */
.L_x_72:
[----:B------:R-:W-:Y:S01]  /*79f0*/  LEA R20, R20, UR51, 0x3 ;  /* 0x0000003314147c11 */ /* 0x000fe2000f8e18ff */
[----:B------:R-:W-:Y:S01]  /*7a00*/  BSSY B1, `(.L_x_73) ;  /* 0x0000004000017945 */ /* 0x000fe20003800000 */
[----:B------:R-:W-:-:S04]  /*7a10*/  SHF.L.U32 R15, R19, 0x1f, RZ ;  /* 0x0000001f130f7819 */ /* 0x000fc800000006ff */
[----:B------:R-:W1:Y:S02]  /*7a20*/  SYNCS.PHASECHK.TRANS64.TRYWAIT P2, [R20+URZ+0x80], R15 ;  /* 0x0000800f140075a7 */ /* 0x000e64000804017f */
[----:B-1----:R-:W-:Y:S05]  /*7a30*/  @!P2 BRA `(.L_x_74) ;  /* 0x0000007400bca947 */ /* 0x002fea0003800000 */
.L_x_242:
[----:B------:R-:W-:Y:S05]  /*7a40*/  BSYNC B1 ;  /* 0x0000000000017941 */ /* 0x000fea0003800000 */
.L_x_73:
        /* <DEDUP_REMOVED lines=18> */
.L_x_76:
[----:B------:R-:W-:Y:S05]  /*7b70*/  BSYNC B1 ;  /* 0x0000000000017941 */ /* 0x000fea0003800000 */
.L_x_75:
        /* <DEDUP_REMOVED lines=8> */
.L_x_77:
[----:B------:R-:W4:Y:S04]  /*7c00*/  LDL.LU R21, [R1+0xb4] ;  /* 0x0000b40001157983 */ /* 0x000f280000300800 */
[----:B------:R-:W5:Y:S01]  /*7c10*/  LDL.LU R19, [R1+0xb8] ;  /* 0x0000b80001137983 */ /* 0x000f620000300800 */
[----:B-1----:R-:W-:Y:S01]  /*7c20*/  IADD3 R15, R20, 0xa0, RZ ;  /* 0x000000a0140f7810 */ /* 0x002fe20007ffe0ff */
[----:B------:R-:W1:Y:S03]  /*7c30*/  S2R R18, SR_CgaCtaId ;  /* 0x0000000000127919 */ /* 0x000e660000008800 */
[----:B-1----:R-:W-:-:S04]  /*7c40*/  PRMT R15, R18, 0x654, R15 ;  /* 0x00000654120f7816 */ /* 0x002fc8000000000f */
[----:B---3--:R1:W-:Y:S01]  /*7c50*/  SYNCS.ARRIVE.TRANS64.RED.A1T0 RZ, [R15+URZ], RZ ;  /* 0x000000ff0fff79a7 */ /* 0x0083e2000810043f */
[----:B----4-:R-:W-:-:S05]  /*7c60*/  VIADD R18, R21, 0x1 ;  /* 0x0000000115127836 */ /* 0x010fca0000000000 */
[----:B------:R-:W-:-:S04]  /*7c70*/  ISETP.NE.AND P2, PT, R18, 0x4, PT ;  /* 0x000000041200780c */ /* 0x000fc80003f45270 */
[----:B-1----:R-:W-:Y:S02]  /*7c80*/  SEL R15, RZ, 0x1, P2 ;  /* 0x00000001ff0f7807 */ /* 0x002fe40001000000 */
[----:B------:R-:W-:Y:S02]  /*7c90*/  SEL R18, R18, RZ, P2 ;  /* 0x000000ff12127207 */ /* 0x000fe40001000000 */
[----:B-----5:R-:W-:-:S03]  /*7ca0*/  LOP3.LUT R15, R19, R15, RZ, 0x3c, !PT ;  /* 0x0000000f130f7212 */ /* 0x020fc600078e3cff */
[----:B------:R1:W-:Y:S04]  /*7cb0*/  STL [R1+0xb4], R18 ;  /* 0x0000b41201007387 */ /* 0x0003e80000100800 */
[----:B------:R1:W-:Y:S02]  /*7cc0*/  STL [R1+0xb8], R15 ;  /* 0x0000b80f01007387 */ /* 0x0003e40000100800 */
.L_x_71:
[----:B------:R-:W-:Y:S05]  /*7cd0*/  BSYNC B0 ;  /* 0x0000000000007941 */ /* 0x000fea0003800000 */
.L_x_70:
[-C--:B------:R-:W-:Y:S01]  /*7ce0*/  F2FP.F16.E4M3.UNPACK_B R19, R4.reuse ;  /* 0x00000004ff13723e */ /* 0x080fe200020006ff */
        /* <DEDUP_REMOVED lines=27> */
[--C-:B------:R-:W-:Y:S01]  /*7ea0*/  HADD2.F32 R30, -RZ, R21.reuse.H0_H0 ;  /* 0x20000015ff1e7230 */ /* 0x100fe20000004100 */
[----:B------:R-:W-:Y:S01]  /*7eb0*/  F2FP.F16.E4M3.UNPACK_B R23, R7.H1 ;  /* 0x00000007ff17723e */ /* 0x000fe200030006ff */
[-C--:B------:R-:W-:Y:S01]  /*7ec0*/  FFMA R205, R26, R2.reuse, R205 ;  /* 0x000000021acd7223 */ /* 0x080fe200000000cd */
[----:B------:R-:W-:Y:S01]  /*7ed0*/  FFMA R26, R28, R2, R19 ;  /* 0x000000021c1a7223 */ /* 0x000fe20000000013 */
[----:B------:R-:W-:Y:S02]  /*7ee0*/  HADD2.F32 R28, -RZ, R21.H1_H1 ;  /* 0x30000015ff1c7230 */ /* 0x000fe40000004100 */
[----:B------:R-:W-:Y:S01]  /*7ef0*/  FFMA R19, R16, R202, R9 ;  /* 0x000000ca10137223 */ /* 0x000fe20000000009 */
[----:B------:R-:W-:Y:S01]  /*7f00*/  FFMA R203, R30, R2, R203 ;  /* 0x000000021ecb7223 */ /* 0x000fe200000000cb */
[----:B------:R-:W-:-:S02]  /*7f10*/  HADD2.F32 R30, -RZ, R23.H0_H0 ;  /* 0x20000017ff1e7230 */ /* 0x000fc40000004100 */
[C-C-:B------:R-:W-:Y:S01]  /*7f20*/  FFMA R201, R16.reuse, R201, R13.reuse ;  /* 0x000000c910c97223 */ /* 0x140fe2000000000d */
[----:B------:R-:W-:Y:S02]  /*7f30*/  HADD2.F32 R32, -RZ, R23.H1_H1 ;  /* 0x30000017ff207230 */ /* 0x000fe40000004100 */
[----:B------:R-:W-:Y:S01]  /*7f40*/  FFMA R21, R16, R200, R13 ;  /* 0x000000c810157223 */ /* 0x000fe2000000000d */
[----:B------:R-:W-:Y:S01]  /*7f50*/  F2FP.F16.E4M3.UNPACK_B R23, R10 ;  /* 0x0000000aff17723e */ /* 0x000fe200020006ff */
[----:B------:R-:W-:Y:S01]  /*7f60*/  FFMA R28, R28, R2, R19 ;  /* 0x000000021c1c7223 */ /* 0x000fe20000000013 */
[----:B------:R-:W-:Y:S01]  /*7f70*/  F2FP.F16.E4M3.UNPACK_B R19, R10.H1 ;  /* 0x0000000aff13723e */ /* 0x000fe200030006ff */
[-C--:B------:R-:W-:Y:S01]  /*7f80*/  FFMA R201, R30, R2.reuse, R201 ;  /* 0x000000021ec97223 */ /* 0x080fe200000000c9 */
[----:B------:R-:W-:Y:S01]  /*7f90*/  FFMA R30, R32, R2, R21 ;  /* 0x00000002201e7223 */ /* 0x000fe20000000015 */
[--C-:B------:R-:W-:Y:S02]  /*7fa0*/  HADD2.F32 R32, -RZ, R23.reuse.H0_H0 ;  /* 0x20000017ff207230 */ /* 0x100fe40000004100 */
[----:B------:R-:W-:Y:S01]  /*7fb0*/  FFMA R199, R16, R199, R9 ;  /* 0x000000c710c77223 */ /* 0x000fe20000000009 */
[----:B------:R-:W-:-:S02]  /*7fc0*/  HADD2.F32 R34, -RZ, R23.H1_H1 ;  /* 0x30000017ff227230 */ /* 0x000fc40000004100 */
[C-C-:B------:R-:W-:Y:S01]  /*7fd0*/  FFMA R197, R16.reuse, R197, R13.reuse ;  /* 0x000000c510c57223 */ /* 0x140fe2000000000d */
[--C-:B------:R-:W-:Y:S02]  /*7fe0*/  HADD2.F32 R36, -RZ, R19.reuse.H0_H0 ;  /* 0x20000013ff247230 */ /* 0x100fe40000004100 */
[C---:B------:R-:W-:Y:S01]  /*7ff0*/  FFMA R21, R16.reuse, R196, R13 ;  /* 0x000000c410157223 */ /* 0x040fe2000000000d */
[----:B------:R-:W-:Y:S02]  /*8000*/  HADD2.F32 R38, -RZ, R19.H1_H1 ;  /* 0x30000013ff267230 */ /* 0x000fe40000004100 */
[----:B------:R-:W-:Y:S01]  /*8010*/  FFMA R19, R16, R198, R9 ;  /* 0x000000c610137223 */ /* 0x000fe20000000009 */
[-C--:B------:R-:W-:Y:S01]  /*8020*/  FFMA R199, R32, R2.reuse, R199 ;  /* 0x0000000220c77223 */ /* 0x080fe200000000c7 */
        /* <DEDUP_REMOVED lines=9> */
[----:B------:R-:W-:Y:S02]  /*80c0*/  F2FP.SATFINITE.E4M3.F32.PACK_AB_MERGE_C R199, R32, R199, RZ ;  /* 0x000000c720c7723e */ /* 0x000fe400048070ff */
[----:B------:R-:W-:Y:S01]  /*80d0*/  F2FP.SATFINITE.E4M3.F32.PACK_AB_MERGE_C R197, R34, R197, RZ ;  /* 0x000000c522c5723e */ /* 0x000fe200048070ff */
[----:B------:R-:W-:Y:S06]  /*80e0*/  @P1 BRA `(.L_x_78) ;  /* 0x0000000000041947 */ /* 0x000fec0003800000 */
[----:B------:R-:W-:-:S04]  /*80f0*/  DEPBAR.LE SB0, 0x1 ;  /* 0x000080400000791a */ /* 0x000fc80000000000 */
.L_x_78:
        /* <DEDUP_REMOVED lines=16> */
[----:B----4-:R-:W4:Y:S02]  /*8200*/  FENCE.VIEW.ASYNC.S ;  /* 0x00000000000073c6 */ /* 0x010f240000000000 */
[----:B----4-:R-:W-:Y:S06]  /*8210*/  BAR.SYNC.DEFER_BLOCKING 0x1, 0x100 ;  /* 0x0044000000007b1d */ /* 0x010fec0000010000 */
[----:B---3--:R-:W-:Y:S05]  /*8220*/  @P1 BRA `(.L_x_80) ;  /* 0x0000000000201947 */ /* 0x008fea0003800000 */
[----:B------:R-:W-:Y:S02]  /*8230*/  UIADD3 UR8, UP0, UR58, 0x4f0, URZ ;  /* 0x000004f03a087890 */ /* 0x000fe4000ff1e03f */
[----:B------:R-:W-:Y:S02]  /*8240*/  UIADD3 UR5, UR45, 0x20, URZ ;  /* 0x000000202d057890 */ /* 0x000fe4000fffe03f */
[----:B------:R-:W-:Y:S02]  /*8250*/  UIADD3 UR4, UR51, 0x4100, URZ ;  /* 0x0000410033047890 */ /* 0x000fe4000fffe03f */
[----:B------:R-:W-:Y:S01]  /*8260*/  UIADD3.X UR9, URZ, UR59, URZ, UP0, !UPT ;  /* 0x0000003b3f097290 */ /* 0x000fe200087fe43f */
[----:B------:R-:W-:Y:S01]  /*8270*/  UMOV UR6, UR46 ;  /* 0x0000002e00067c82 */ /* 0x000fe20008000000 */
[----:B------:R-:W-:-:S07]  /*8280*/  UMOV UR7, UR47 ;  /* 0x0000002f00077c82 */ /* 0x000fce0008000000 */
[----:B------:R3:W-:Y:S02]  /*8290*/  UTMASTG.3D [UR4], [UR8] ;  /* 0x00000004080073b5 */ /* 0x0007e40008010000 */
[----:B---3--:R0:W-:Y:S02]  /*82a0*/  UTMACMDFLUSH ;  /* 0x00000000000079b7 */ /* 0x0081e40000000000 */
.L_x_80:
[----:B------:R-:W-:Y:S05]  /*82b0*/  BSYNC B0 ;  /* 0x0000000000007941 */ /* 0x000fea0003800000 */
.L_x_79:
[----:B------:R-:W-:Y:S04]  /*82c0*/  BSSY B0, `(.L_x_81) ;  /* 0x000003c000007945 */ /* 0x000fe80003800000 */
[----:B------:R-:W-:Y:S05]  /*82d0*/  @!P3 BRA `(.L_x_82) ;  /* 0x0000000000e8b947 */ /* 0x000fea0003800000 */
[----:B------:R-:W-:-:S04]  /*82e0*/  MOV R19, UR50 ;  /* 0x0000003200137c02 */ /* 0x000fc80008000f00 */
[----:B------:R-:W-:-:S13]  /*82f0*/  ISETP.NE.AND P4, PT, R19, 0x3, PT ;  /* 0x000000031300780c */ /* 0x000fda0003f85270 */
[----:B------:R-:W-:Y:S05]  /*8300*/  @!P4 BRA `(.L_x_83) ;  /* 0x000000000004c947 */ /* 0x000fea0003800000 */
[----:B------:R-:W-:Y:S01]  /*8310*/  BPT.TRAP 0x1 ;  /* 0x000000040000795c */ /* 0x000fe20000300000 */
.L_x_83:
[----:B------:R-:W3:Y:S04]  /*8320*/  LDL R20, [R1+0xb8] ;  /* 0x0000b80001147983 */ /* 0x000ee80000100800 */
[----:B------:R-:W4:Y:S01]  /*8330*/  LDL R19, [R1+0xb4] ;  /* 0x0000b40001137983 */ /* 0x000f220000100800 */
[----:B------:R-:W-:Y:S01]  /*8340*/  BSSY B1, `(.L_x_84) ;  /* 0x0000005000017945 */ /* 0x000fe20003800000 */
[----:B---3--:R-:W-:Y:S02]  /*8350*/  SHF.L.U32 R20, R20, 0x1f, RZ ;  /* 0x0000001f14147819 */ /* 0x008fe400000006ff */
[----:B----4-:R-:W-:-:S04]  /*8360*/  LEA R19, R19, UR51, 0x3 ;  /* 0x0000003313137c11 */ /* 0x010fc8000f8e18ff */
[----:B------:R-:W3:Y:S02]  /*8370*/  SYNCS.PHASECHK.TRANS64.TRYWAIT P2, [R19+URZ+0x80], R20 ;  /* 0x00008014130075a7 */ /* 0x000ee4000804017f */
[----:B---3--:R-:W-:Y:S05]  /*8380*/  @!P2 BRA `(.L_x_85) ;  /* 0x0000006c007ca947 */ /* 0x008fea0003800000 */
.L_x_243:
[----:B------:R-:W-:Y:S05]  /*8390*/  BSYNC B1 ;  /* 0x0000000000017941 */ /* 0x000fea0003800000 */
.L_x_84:
[----:B------:R-:W-:Y:S04]  /*83a0*/  BSSY B1, `(.L_x_86) ;  /* 0x0000012000017945 */ /* 0x000fe80003800000 */
[----:B------:R-:W-:Y:S05]  /*83b0*/  @P0 BRA `(.L_x_87) ;  /* 0x0000000000400947 */ /* 0x000fea0003800000 */
[----:B------:R-:W4:Y:S02]  /*83c0*/  LDL R21, [R1+0xb4] ;  /* 0x0000b40001157983 */ /* 0x000f240000100800 */
[----:B----4-:R-:W-:-:S05]  /*83d0*/  IMAD R22, R21, 0x1000, R8 ;  /* 0x0000100015167824 */ /* 0x010fca00078e0208 */
[----:B------:R-:W-:Y:S01]  /*83e0*/  IADD3 R7, R22, UR51, RZ ;  /* 0x0000003316077c10 */ /* 0x000fe2000fffe0ff */
[----:B------:R-:W-:Y:S04]  /*83f0*/  LDS.U16 R4, [R22+UR51+0x200] ;  /* 0x0002003316047984 */ /* 0x000fe80008000400 */
[----:B------:R-:W-:Y:S01]  /*8400*/  IMAD.IADD R24, R7, 0x1, R12 ;  /* 0x0000000107187824 */ /* 0x000fe200078e020c */
[----:B------:R-:W-:Y:S04]  /*8410*/  LDS.U16 R6, [R22+UR51+0x208] ;  /* 0x0002083316067984 */ /* 0x000fe80008000400 */
[----:B------:R-:W4:Y:S04]  /*8420*/  LDS.U16 R7, [R22+UR51+0x100] ;  /* 0x0001003316077984 */ /* 0x000f280008000400 */
[----:B------:R-:W-:Y:S04]  /*8430*/  LDS.U16 R10, [R24+0x200] ;  /* 0x00020000180a7984 */ /* 0x000fe80000000400 */
[----:B------:R-:W5:Y:S04]  /*8440*/  LDS.U16 R21, [R24+0x100] ;  /* 0x0001000018157984 */ /* 0x000f680000000400 */
[----:B---3--:R-:W3:Y:S04]  /*8450*/  LDS.U16 R19, [R22+UR51+0x108] ;  /* 0x0001083316137984 */ /* 0x008ee80008000400 */
[----:B------:R-:W-:Y:S04]  /*8460*/  LDS.U16 R20, [R24+0x208] ;  /* 0x0002080018147984 */ /* 0x000fe80000000400 */
[----:B------:R-:W1:Y:S01]  /*8470*/  LDS.U16 R23, [R24+0x108] ;  /* 0x0001080018177984 */ /* 0x000e620000000400 */
[----:B----4-:R-:W-:-:S02]  /*8480*/  PRMT R4, R7, 0x5410, R4 ;  /* 0x0000541007047816 */ /* 0x010fc40000000004 */
[----:B-----5:R-:W-:Y:S02]  /*8490*/  PRMT R7, R21, 0x5410, R10 ;  /* 0x0000541015077816 */ /* 0x020fe4000000000a */
[----:B---3--:R-:W-:Y:S02]  /*84a0*/  PRMT R6, R19, 0x5410, R6 ;  /* 0x0000541013067816 */ /* 0x008fe40000000006 */
[----:B-1----:R-:W-:-:S07]  /*84b0*/  PRMT R10, R23, 0x5410, R20 ;  /* 0x00005410170a7816 */ /* 0x002fce0000000014 */
.L_x_87:
[----:B------:R-:W-:Y:S05]  /*84c0*/  BSYNC B1 ;  /* 0x0000000000017941 */ /* 0x000fea0003800000 */
.L_x_86:
[----:B------:R-:W-:Y:S01]  /*84d0*/  @!PT LDS RZ, [RZ] ;  /* 0x00000000fffff984 */ /* 0x000fe20000000800 */
[----:B------:R-:W-:Y:S01]  /*84e0*/  @!PT LDS RZ, [RZ] ;  /* 0x00000000fffff984 */ /* 0x000fe20000000800 */
[----:B------:R-:W-:Y:S01]  /*84f0*/  @!PT LDS RZ, [RZ] ;  /* 0x00000000fffff984 */ /* 0x000fe20000000800 */
[----:B------:R-:W-:Y:S01]  /*8500*/  @!PT LDS RZ, [RZ] ;  /* 0x00000000fffff984 */ /* 0x000fe20000000800 */
[----:B------:R4:W-:Y:S06]  /*8510*/  MEMBAR.ALL.CTA ;  /* 0x0000000000007992 */ /* 0x0009ec0000008000 */
[----:B----4-:R-:W4:Y:S01]  /*8520*/  FENCE.VIEW.ASYNC.S ;  /* 0x00000000000073c6 */ /* 0x010f220000000000 */
[----:B------:R-:W-:Y:S05]  /*8530*/  @!P4 BRA `(.L_x_88) ;  /* 0x000000000004c947 */ /* 0x000fea0003800000 */
[----:B------:R-:W-:Y:S01]  /*8540*/  BPT.TRAP 0x1 ;  /* 0x000000040000795c */ /* 0x000fe20000300000 */
.L_x_88:
[----:B------:R-:W5:Y:S04]  /*8550*/  LDL.LU R21, [R1+0xb4] ;  /* 0x0000b40001157983 */ /* 0x000f680000300800 */
[----:B------:R-:W2:Y:S01]  /*8560*/  LDL.LU R22, [R1+0xb8] ;  /* 0x0000b80001167983 */ /* 0x000ea20000300800 */
[C---:B---3--:R-:W-:Y:S01]  /*8570*/  LEA R19, R18.reuse, UR51, 0x3 ;  /* 0x0000003312137c11 */ /* 0x048fe2000f8e18ff */
[----:B-1----:R-:W-:Y:S01]  /*8580*/  VIADD R18, R18, 0x1 ;  /* 0x0000000112127836 */ /* 0x002fe20000000000 */
[----:B------:R-:W1:Y:S02]  /*8590*/  S2R R20, SR_CgaCtaId ;  /* 0x0000000000147919 */ /* 0x000e640000008800 */
[----:B------:R-:W-:Y:S02]  /*85a0*/  IADD3 R19, R19, 0xa0, RZ ;  /* 0x000000a013137810 */ /* 0x000fe40007ffe0ff */
[----:B------:R-:W-:-:S04]  /*85b0*/  ISETP.NE.AND P2, PT, R18, 0x4, PT ;  /* 0x000000041200780c */ /* 0x000fc80003f45270 */
[----:B------:R-:W-:Y:S02]  /*85c0*/  SEL R18, R18, RZ, P2 ;  /* 0x000000ff12127207 */ /* 0x000fe40001000000 */
[----:B-1----:R-:W-:Y:S02]  /*85d0*/  PRMT R19, R20, 0x654, R19 ;  /* 0x0000065414137816 */ /* 0x002fe40000000013 */
[----:B------:R-:W-:Y:S02]  /*85e0*/  SEL R20, RZ, 0x1, P2 ;  /* 0x00000001ff147807 */ /* 0x000fe40001000000 */
[----:B----4-:R5:W-:Y:S02]  /*85f0*/  SYNCS.ARRIVE.TRANS64.RED.A1T0 RZ, [R19+URZ], RZ ;  /* 0x000000ff13ff79a7 */ /* 0x010be4000810043f */
[----:B------:R-:W-:Y:S02]  /*8600*/  LOP3.LUT R15, R15, R20, RZ, 0x3c, !PT ;  /* 0x000000140f0f7212 */ /* 0x000fe400078e3cff */
[----:B-----5:R-:W-:-:S04]  /*8610*/  IADD3 R19, R21, 0x1, RZ ;  /* 0x0000000115137810 */ /* 0x020fc80007ffe0ff */
[----:B------:R-:W-:-:S04]  /*8620*/  ISETP.NE.AND P4, PT, R19, 0x4, PT ;  /* 0x000000041300780c */ /* 0x000fc80003f85270 */
[----:B------:R-:W-:Y:S02]  /*8630*/  SEL R21, RZ, 0x1, P4 ;  /* 0x00000001ff157807 */ /* 0x000fe40002000000 */
[----:B------:R-:W-:Y:S02]  /*8640*/  SEL R19, R19, RZ, P4 ;  /* 0x000000ff13137207 */ /* 0x000fe40002000000 */
[----:B--2---:R-:W-:-:S03]  /*8650*/  LOP3.LUT R22, R22, R21, RZ, 0x3c, !PT ;  /* 0x0000001516167212 */ /* 0x004fc600078e3cff */
[----:B------:R3:W-:Y:S04]  /*8660*/  STL [R1+0xb4], R19 ;  /* 0x0000b41301007387 */ /* 0x0007e80000100800 */
[----:B------:R3:W-:Y:S02]  /*8670*/  STL [R1+0xb8], R22 ;  /* 0x0000b81601007387 */ /* 0x0007e40000100800 */
.L_x_82:
[----:B------:R-:W-:Y:S05]  /*8680*/  BSYNC B0 ;  /* 0x0000000000007941 */ /* 0x000fea0003800000 */
.L_x_81:
[----:B------:R-:W4:Y:S04]  /*8690*/  LDL.LU R35, [R1] ;  /* 0x0000000001237983 */ /* 0x000f280000300800 */
[----:B------:R-:W5:Y:S04]  /*86a0*/  LDL.LU R28, [R1+0x4] ;  /* 0x00000400011c7983 */ /* 0x000f680000300800 */
[----:B------:R-:W2:Y:S04]  /*86b0*/  LDL.LU R27, [R1+0x8] ;  /* 0x00000800011b7983 */ /* 0x000ea80000300800 */
[----:B------:R-:W2:Y:S04]  /*86c0*/  LDL.LU R34, [R1+0xc] ;  /* 0x00000c0001227983 */ /* 0x000ea80000300800 */
[----:B------:R-:W2:Y:S01]  /*86d0*/  LDL.LU R32, [R1+0x10] ;  /* 0x0000100001207983 */ /* 0x000ea20000300800 */
[----:B---3--:R-:W-:-:S03]  /*86e0*/  F2FP.F16.E4M3.UNPACK_B R19, R4 ;  /* 0x00000004ff13723e */ /* 0x008fc600020006ff */
[----:B------:R-:W3:Y:S04]  /*86f0*/  LDL.LU R29, [R1+0x14] ;  /* 0x00001400011d7983 */ /* 0x000ee80000300800 */
[----:B------:R-:W3:Y:S04]  /*8700*/  LDL.LU R36, [R1+0x18] ;  /* 0x0000180001247983 */ /* 0x000ee80000300800 */
[----:B------:R-:W3:Y:S01]  /*8710*/  LDL.LU R33, [R1+0x1c] ;  /* 0x00001c0001217983 */ /* 0x000ee20000300800 */
[----:B------:R-:W-:-:S03]  /*8720*/  HADD2.F32 R20, -RZ, R19.H0_H0 ;  /* 0x20000013ff147230 */ /* 0x000fc60000004100 */
[----:B------:R-:W3:Y:S01]  /*8730*/  LDL.LU R31, [R1+0x20] ;  /* 0x00002000011f7983 */ /* 0x000ee20000300800 */
[----:B------:R-:W-:Y:S01]  /*8740*/  FFMA R17, R16, R17, R11 ;  /* 0x0000001110117223 */ /* 0x000fe2000000000b */
[----:B------:R-:W-:Y:S01]  /*8750*/  F2FP.F16.E4M3.UNPACK_B R21, R4.H1 ;  /* 0x00000004ff15723e */ /* 0x000fe200030006ff */
[----:B------:R-:W-:Y:S01]  /*8760*/  HADD2.F32 R22, -RZ, R19.H1_H1 ;  /* 0x30000013ff167230 */ /* 0x000fe20000004100 */
[----:B------:R-:W3:Y:S01]  /*8770*/  LDL.LU R40, [R1+0x24] ;  /* 0x0000240001287983 */ /* 0x000ee20000300800 */
[----:B------:R-:W-:Y:S01]  /*8780*/  FFMA R20, R20, R2, R17 ;  /* 0x0000000214147223 */ /* 0x000fe20000000011 */
[C---:B------:R-:W-:Y:S01]  /*8790*/  FFMA R19, R16.reuse, R228, R11 ;  /* 0x000000e410137223 */ /* 0x040fe2000000000b */
[--C-:B------:R-:W-:Y:S01]  /*87a0*/  HADD2.F32 R24, -RZ, R21.reuse.H0_H0 ;  /* 0x20000015ff187230 */ /* 0x100fe20000004100 */
[----:B------:R-:W3:Y:S01]  /*87b0*/  LDL.LU R39, [R1+0x28] ;  /* 0x0000280001277983 */ /* 0x000ee20000300800 */
[----:B------:R-:W-:Y:S01]  /*87c0*/  FFMA R229, R16, R229, R5 ;  /* 0x000000e510e57223 */ /* 0x000fe20000000005 */
[----:B------:R-:W-:Y:S01]  /*87d0*/  F2FP.F16.E4M3.UNPACK_B R23, R6 ;  /* 0x00000006ff17723e */ /* 0x000fe200020006ff */
[-C--:B------:R-:W-:Y:S01]  /*87e0*/  FFMA R25, R22, R2.reuse, R19 ;  /* 0x0000000216197223 */ /* 0x080fe20000000013 */
[----:B------:R-:W3:Y:S01]  /*87f0*/  LDL.LU R37, [R1+0x2c] ;  /* 0x00002c0001257983 */ /* 0x000ee20000300800 */
[----:B------:R-:W-:Y:S01]  /*8800*/  FFMA R229, R24, R2, R229 ;  /* 0x0000000218e57223 */ /* 0x000fe200000000e5 */
[----:B------:R-:W-:-:S02]  /*8810*/  HADD2.F32 R22, -RZ, R21.H1_H1 ;  /* 0x30000015ff167230 */ /* 0x000fc40000004100 */
[--C-:B------:R-:W-:Y:S02]  /*8820*/  HADD2.F32 R24, -RZ, R23.reuse.H0_H0 ;  /* 0x20000017ff187230 */ /* 0x100fe40000004100 */
[----:B------:R-:W-:Y:S02]  /*8830*/  HADD2.F32 R26, -RZ, R23.H1_H1 ;  /* 0x30000017ff1a7230 */ /* 0x000fe40000004100 */
[C---:B----4-:R-:W-:Y:S02]  /*8840*/  FFMA R17, R16.reuse, R35, R5 ;  /* 0x0000002310117223 */ /* 0x050fe40000000005 */
[----:B------:R-:W4:Y:S01]  /*8850*/  LDL.LU R35, [R1+0x30] ;  /* 0x0000300001237983 */ /* 0x000f220000300800 */
[----:B------:R-:W-:Y:S01]  /*8860*/  F2FP.F16.E4M3.UNPACK_B R23, R6.H1 ;  /* 0x00000006ff17723e */ /* 0x000fe200030006ff */
[C-C-:B-----5:R-:W-:Y:S01]  /*8870*/  FFMA R19, R16.reuse, R28, R11.reuse ;  /* 0x0000001c10137223 */ /* 0x160fe2000000000b */
[----:B------:R-:W-:Y:S01]  /*8880*/  F2FP.F16.E4M3.UNPACK_B R30, R7 ;  /* 0x00000007ff1e723e */ /* 0x000fe200020006ff */
[----:B--2---:R-:W-:Y:S01]  /*8890*/  FFMA R21, R16, R27, R11 ;  /* 0x0000001b10157223 */ /* 0x004fe2000000000b */
[-C--:B------:R-:W-:Y:S01]  /*88a0*/  FFMA R22, R22, R2.reuse, R17 ;  /* 0x0000000216167223 */ /* 0x080fe20000000011 */
[----:B------:R-:W-:-:S02]  /*88b0*/  FFMA R24, R24, R2, R19 ;  /* 0x0000000218187223 */ /* 0x000fc40000000013 */
[----:B------:R-:W-:Y:S01]  /*88c0*/  FFMA R27, R26, R2, R21 ;  /* 0x000000021a1b7223 */ /* 0x000fe20000000015 */
[--C-:B------:R-:W-:Y:S02]  /*88d0*/  HADD2.F32 R26, -RZ, R23.reuse.H0_H0 ;  /* 0x20000017ff1a7230 */ /* 0x100fe40000004100 */
[C-C-:B------:R-:W-:Y:S01]  /*88e0*/  FFMA R17, R16.reuse, R34, R5.reuse ;  /* 0x0000002210117223 */ /* 0x140fe20000000005 */
[----:B------:R-:W-:Y:S02]  /*88f0*/  HADD2.F32 R28, -RZ, R23.H1_H1 ;  /* 0x30000017ff1c7230 */ /* 0x000fe40000004100 */
[----:B------:R-:W-:Y:S01]  /*8900*/  FFMA R19, R16, R32, R5 ;  /* 0x0000002010137223 */ /* 0x000fe20000000005 */
[--C-:B------:R-:W-:Y:S01]  /*8910*/  HADD2.F32 R32, -RZ, R30.reuse.H0_H0 ;  /* 0x2000001eff207230 */ /* 0x100fe20000004100 */
[----:B------:R-:W-:Y:S01]  /*8920*/  F2FP.F16.E4M3.UNPACK_B R23, R7.H1 ;  /* 0x00000007ff17723e */ /* 0x000fe200030006ff */
[----:B------:R-:W-:Y:S01]  /*8930*/  FFMA R26, R26, R2, R17 ;  /* 0x000000021a1a7223 */ /* 0x000fe20000000011 */
[----:B---3--:R-:W-:Y:S01]  /*8940*/  FFMA R21, R16, R29, R11 ;  /* 0x0000001d10157223 */ /* 0x008fe2000000000b */
[----:B------:R-:W-:-:S02]  /*8950*/  HADD2.F32 R30, -RZ, R30.H1_H1 ;  /* 0x3000001eff1e7230 */ /* 0x000fc40000004100 */
[----:B------:R-:W-:Y:S01]  /*8960*/  FFMA R29, R28, R2, R19 ;  /* 0x000000021c1d7223 */ /* 0x000fe20000000013 */
[----:B------:R-:W-:Y:S01]  /*8970*/  FFMA R17, R16, R36, R11 ;  /* 0x0000002410117223 */ /* 0x000fe2000000000b */
[----:B------:R-:W-:Y:S01]  /*8980*/  FFMA R28, R32, R2, R21 ;  /* 0x00000002201c7223 */ /* 0x000fe20000000015 */
[--C-:B------:R-:W-:Y:S02]  /*8990*/  HADD2.F32 R32, -RZ, R23.reuse.H0_H0 ;  /* 0x20000017ff207230 */ /* 0x100fe40000004100 */
[----:B------:R-:W-:Y:S02]  /*89a0*/  HADD2.F32 R34, -RZ, R23.H1_H1 ;  /* 0x30000017ff227230 */ /* 0x000fe40000004100 */
[C-C-:B------:R-:W-:Y:S01]  /*89b0*/  FFMA R19, R16.reuse, R33, R5.reuse ;  /* 0x0000002110137223 */ /* 0x140fe20000000005 */
[----:B------:R-:W-:Y:S01]  /*89c0*/  F2FP.F16.E4M3.UNPACK_B R23, R10 ;  /* 0x0000000aff17723e */ /* 0x000fe200020006ff */
[----:B------:R-:W-:Y:S01]  /*89d0*/  FFMA R21, R16, R31, R5 ;  /* 0x0000001f10157223 */ /* 0x000fe20000000005 */
[----:B------:R-:W-:Y:S01]  /*89e0*/  FFMA R31, R30, R2, R17 ;  /* 0x000000021e1f7223 */ /* 0x000fe20000000011 */
[----:B------:R-:W-:Y:S01]  /*89f0*/  F2FP.F16.E4M3.UNPACK_B R17, R10.H1 ;  /* 0x0000000aff11723e */ /* 0x000fe200030006ff */
[-C--:B------:R-:W-:Y:S01]  /*8a00*/  FFMA R30, R32, R2.reuse, R19 ;  /* 0x00000002201e7223 */ /* 0x080fe20000000013 */
[----:B------:R-:W-:Y:S01]  /*8a10*/  FFMA R33, R34, R2, R21 ;  /* 0x0000000222217223 */ /* 0x000fe20000000015 */
[----:B------:R-:W-:-:S02]  /*8a20*/  HADD2.F32 R32, -RZ, R23.H0_H0 ;  /* 0x20000017ff207230 */ /* 0x000fc40000004100 */
[--C-:B------:R-:W-:Y:S02]  /*8a30*/  HADD2.F32 R36, -RZ, R17.reuse.H0_H0 ;  /* 0x20000011ff247230 */ /* 0x100fe40000004100 */
[----:B------:R-:W-:Y:S02]  /*8a40*/  HADD2.F32 R38, -RZ, R17.H1_H1 ;  /* 0x30000011ff267230 */ /* 0x000fe40000004100 */
[C-C-:B------:R-:W-:Y:S01]  /*8a50*/  FFMA R17, R16.reuse, R40, R11.reuse ;  /* 0x0000002810117223 */ /* 0x140fe2000000000b */
[----:B------:R-:W-:Y:S02]  /*8a60*/  HADD2.F32 R34, -RZ, R23.H1_H1 ;  /* 0x30000017ff227230 */ /* 0x000fe40000004100 */
[C---:B------:R-:W-:Y:S01]  /*8a70*/  FFMA R19, R16.reuse, R39, R11 ;  /* 0x0000002710137223 */ /* 0x040fe2000000000b */
[----:B------:R-:W-:Y:S01]  /*8a80*/  FFMA R21, R16, R37, R5 ;  /* 0x0000002510157223 */ /* 0x000fe20000000005 */
[-C--:B------:R-:W-:Y:S02]  /*8a90*/  FFMA R17, R32, R2.reuse, R17 ;  /* 0x0000000220117223 */ /* 0x080fe40000000011 */
        /* <DEDUP_REMOVED lines=9> */
[----:B----4-:R-:W-:-:S04]  /*8b30*/  FFMA R23, R16, R35, R5 ;  /* 0x0000002310177223 */ /* 0x010fc80000000005 */
[----:B------:R-:W-:-:S05]  /*8b40*/  FFMA R34, R38, R2, R23 ;  /* 0x0000000226227223 */ /* 0x000fca0000000017 */
[----:B------:R-:W-:Y:S01]  /*8b50*/  F2FP.SATFINITE.E4M3.F32.PACK_AB_MERGE_C R21, R34, R21, RZ ;  /* 0x000000152215723e */ /* 0x000fe200048070ff */
[----:B------:R-:W-:Y:S06]  /*8b60*/  @P1 BRA `(.L_x_89) ;  /* 0x0000000000041947 */ /* 0x000fec0003800000 */
[----:B------:R-:W-:-:S04]  /*8b70*/  DEPBAR.LE SB0, 0x1 ;  /* 0x000080400000791a */ /* 0x000fc80000000000 */
.L_x_89:
        /* <DEDUP_REMOVED lines=18> */
[----:B--2---:R-:W-:Y:S05]  /*8ca0*/  @P1 BRA `(.L_x_91) ;  /* 0x0000000000201947 */ /* 0x004fea0003800000 */
[----:B------:R-:W-:Y:S02]  /*8cb0*/  UIADD3 UR8, UP0, UR58, 0x4f0, URZ ;  /* 0x000004f03a087890 */ /* 0x000fe4000ff1e03f */
[----:B------:R-:W-:Y:S02]  /*8cc0*/  UIADD3 UR6, UR46, 0x80, URZ ;  /* 0x000000802e067890 */ /* 0x000fe4000fffe03f */
[----:B------:R-:W-:Y:S02]  /*8cd0*/  UIADD3 UR5, UR45, 0x20, URZ ;  /* 0x000000202d057890 */ /* 0x000fe4000fffe03f */
[----:B------:R-:W-:Y:S02]  /*8ce0*/  UIADD3 UR4, UR51, 0x5100, URZ ;  /* 0x0000510033047890 */ /* 0x000fe4000fffe03f */
[----:B------:R-:W-:Y:S01]  /*8cf0*/  UIADD3.X UR9, URZ, UR59, URZ, UP0, !UPT ;  /* 0x0000003b3f097290 */ /* 0x000fe200087fe43f */
[----:B------:R-:W-:-:S08]  /*8d00*/  UMOV UR7, UR47 ;  /* 0x0000002f00077c82 */ /* 0x000fd00008000000 */
[----:B------:R2:W-:Y:S02]  /*8d10*/  UTMASTG.3D [UR4], [UR8] ;  /* 0x00000004080073b5 */ /* 0x0005e40008010000 */
[----:B--2---:R0:W-:Y:S02]  /*8d20*/  UTMACMDFLUSH ;  /* 0x00000000000079b7 */ /* 0x0041e40000000000 */
.L_x_91:
[----:B------:R-:W-:Y:S05]  /*8d30*/  BSYNC B0 ;  /* 0x0000000000007941 */ /* 0x000fea0003800000 */
.L_x_90:
[----:B------:R-:W-:Y:S04]  /*8d40*/  BSSY B0, `(.L_x_92) ;  /* 0x000003c000007945 */ /* 0x000fe80003800000 */
[----:B------:R-:W-:Y:S05]  /*8d50*/  @!P3 BRA `(.L_x_93) ;  /* 0x0000000000e8b947 */ /* 0x000fea0003800000 */
[----:B------:R-:W-:-:S05]  /*8d60*/  IMAD.U32 R17, RZ, RZ, UR50 ;  /* 0x00000032ff117e24 */ /* 0x000fca000f8e00ff */
[----:B------:R-:W-:-:S13]  /*8d70*/  ISETP.NE.AND P4, PT, R17, 0x3, PT ;  /* 0x000000031100780c */ /* 0x000fda0003f85270 */
[----:B------:R-:W-:Y:S05]  /*8d80*/  @!P4 BRA `(.L_x_94) ;  /* 0x000000000004c947 */ /* 0x000fea0003800000 */
[----:B------:R-:W-:Y:S01]  /*8d90*/  BPT.TRAP 0x1 ;  /* 0x000000040000795c */ /* 0x000fe20000300000 */
.L_x_94:
[----:B------:R-:W2:Y:S04]  /*8da0*/  LDL R19, [R1+0xb8] ;  /* 0x0000b80001137983 */ /* 0x000ea80000100800 */
[----:B------:R-:W3:Y:S01]  /*8db0*/  LDL R17, [R1+0xb4] ;  /* 0x0000b40001117983 */ /* 0x000ee20000100800 */
[----:B------:R-:W-:Y:S01]  /*8dc0*/  BSSY B1, `(.L_x_95) ;  /* 0x0000005000017945 */ /* 0x000fe20003800000 */
[----:B--2---:R-:W-:Y:S02]  /*8dd0*/  SHF.L.U32 R20, R19, 0x1f, RZ ;  /* 0x0000001f13147819 */ /* 0x004fe400000006ff */
[----:B---3--:R-:W-:-:S04]  /*8de0*/  LEA R17, R17, UR51, 0x3 ;  /* 0x0000003311117c11 */ /* 0x008fc8000f8e18ff */
[----:B------:R-:W2:Y:S02]  /*8df0*/  SYNCS.PHASECHK.TRANS64.TRYWAIT P2, [R17+URZ+0x80], R20 ;  /* 0x00008014110075a7 */ /* 0x000ea4000804017f */
[----:B--2---:R-:W-:Y:S05]  /*8e00*/  @!P2 BRA `(.L_x_96) ;  /* 0x0000006000f0a947 */ /* 0x004fea0003800000 */
.L_x_244:
[----:B------:R-:W-:Y:S05]  /*8e10*/  BSYNC B1 ;  /* 0x0000000000017941 */ /* 0x000fea0003800000 */
.L_x_95:
[----:B------:R-:W-:Y:S04]  /*8e20*/  BSSY B1, `(.L_x_97) ;  /* 0x0000012000017945 */ /* 0x000fe80003800000 */
[----:B------:R-:W-:Y:S05]  /*8e30*/  @P0 BRA `(.L_x_98) ;  /* 0x0000000000400947 */ /* 0x000fea0003800000 */
[----:B------:R-:W3:Y:S02]  /*8e40*/  LDL R19, [R1+0xb4] ;  /* 0x0000b40001137983 */ /* 0x000ee40000100800 */
[----:B---3--:R-:W-:-:S05]  /*8e50*/  LEA R22, R19, R8, 0xc ;  /* 0x0000000813167211 */ /* 0x008fca00078e60ff */
[----:B------:R-:W-:Y:S01]  /*8e60*/  VIADD R7, R22, UR51 ;  /* 0x0000003316077c36 */ /* 0x000fe20008000000 */
[----:B------:R-:W-:Y:S04]  /*8e70*/  LDS.U16 R4, [R22+UR51+0x200] ;  /* 0x0002003316047984 */ /* 0x000fe80008000400 */
[----:B------:R-:W-:Y:S01]  /*8e80*/  IADD3 R23, R7, R12, RZ ;  /* 0x0000000c07177210 */ /* 0x000fe20007ffe0ff */
[----:B------:R-:W-:Y:S04]  /*8e90*/  LDS.U16 R6, [R22+UR51+0x208] ;  /* 0x0002083316067984 */ /* 0x000fe80008000400 */
[----:B------:R-:W3:Y:S04]  /*8ea0*/  LDS.U16 R7, [R22+UR51+0x100] ;  /* 0x0001003316077984 */ /* 0x000ee80008000400 */
[----:B------:R-:W-:Y:S04]  /*8eb0*/  LDS.U16 R10, [R23+0x200] ;  /* 0x00020000170a7984 */ /* 0x000fe80000000400 */
[----:B------:R-:W4:Y:S04]  /*8ec0*/  LDS.U16 R19, [R23+0x100] ;  /* 0x0001000017137984 */ /* 0x000f280000000400 */
[----:B--2---:R-:W2:Y:S04]  /*8ed0*/  LDS.U16 R17, [R22+UR51+0x108] ;  /* 0x0001083316117984 */ /* 0x004ea80008000400 */
[----:B------:R-:W-:Y:S04]  /*8ee0*/  LDS.U16 R20, [R23+0x208] ;  /* 0x0002080017147984 */ /* 0x000fe80000000400 */
[----:B------:R-:W5:Y:S01]  /*8ef0*/  LDS.U16 R21, [R23+0x108] ;  /* 0x0001080017157984 */ /* 0x000f620000000400 */
[----:B---3--:R-:W-:-:S02]  /*8f00*/  PRMT R4, R7, 0x5410, R4 ;  /* 0x0000541007047816 */ /* 0x008fc40000000004 */
[----:B----4-:R-:W-:Y:S02]  /*8f10*/  PRMT R7, R19, 0x5410, R10 ;  /* 0x0000541013077816 */ /* 0x010fe4000000000a */
[----:B--2---:R-:W-:Y:S02]  /*8f20*/  PRMT R6, R17, 0x5410, R6 ;  /* 0x0000541011067816 */ /* 0x004fe40000000006 */
[----:B-----5:R-:W-:-:S07]  /*8f30*/  PRMT R10, R21, 0x5410, R20 ;  /* 0x00005410150a7816 */ /* 0x020fce0000000014 */
.L_x_98:
[----:B------:R-:W-:Y:S05]  /*8f40*/  BSYNC B1 ;  /* 0x0000000000017941 */ /* 0x000fea0003800000 */
.L_x_97:
        /* <DEDUP_REMOVED lines=8> */
.L_x_99:
[----:B------:R-:W4:Y:S04]  /*8fd0*/  LDL.LU R19, [R1+0xb4] ;  /* 0x0000b40001137983 */ /* 0x000f280000300800 */
[----:B------:R-:W5:Y:S01]  /*8fe0*/  LDL.LU R21, [R1+0xb8] ;  /* 0x0000b80001157983 */ /* 0x000f620000300800 */
[C---:B--2---:R-:W-:Y:S02]  /*8ff0*/  LEA R17, R18.reuse, UR51, 0x3 ;  /* 0x0000003312117c11 */ /* 0x044fe4000f8e18ff */
[----:B-1----:R-:W-:Y:S01]  /*9000*/  IADD3 R18, R18, 0x1, RZ ;  /* 0x0000000112127810 */ /* 0x002fe20007ffe0ff */
[----:B------:R-:W1:Y:S02]  /*9010*/  S2R R20, SR_CgaCtaId ;  /* 0x0000000000147919 */ /* 0x000e640000008800 */
[----:B------:R-:W-:Y:S01]  /*9020*/  VIADD R17, R17, 0xa0 ;  /* 0x000000a011117836 */ /* 0x000fe20000000000 */
[----:B------:R-:W-:-:S04]  /*9030*/  ISETP.NE.AND P2, PT, R18, 0x4, PT ;  /* 0x000000041200780c */ /* 0x000fc80003f45270 */
[----:B------:R-:W-:Y:S02]  /*9040*/  SEL R18, R18, RZ, P2 ;  /* 0x000000ff12127207 */ /* 0x000fe40001000000 */
[----:B-1----:R-:W-:Y:S02]  /*9050*/  PRMT R17, R20, 0x654, R17 ;  /* 0x0000065414117816 */ /* 0x002fe40000000011 */
[----:B------:R-:W-:Y:S02]  /*9060*/  SEL R20, RZ, 0x1, P2 ;  /* 0x00000001ff147807 */ /* 0x000fe40001000000 */
[----:B---3--:R4:W-:Y:S02]  /*9070*/  SYNCS.ARRIVE.TRANS64.RED.A1T0 RZ, [R17+URZ], RZ ;  /* 0x000000ff11ff79a7 */ /* 0x0089e4000810043f */
[----:B------:R-:W-:Y:S01]  /*9080*/  LOP3.LUT R15, R15, R20, RZ, 0x3c, !PT ;  /* 0x000000140f0f7212 */ /* 0x000fe200078e3cff */
[----:B----4-:R-:W-:-:S05]  /*9090*/  VIADD R17, R19, 0x1 ;  /* 0x0000000113117836 */ /* 0x010fca0000000000 */
[----:B------:R-:W-:-:S04]  /*90a0*/  ISETP.NE.AND P4, PT, R17, 0x4, PT ;  /* 0x000000041100780c */ /* 0x000fc80003f85270 */
[----:B------:R-:W-:Y:S02]  /*90b0*/  SEL R19, RZ, 0x1, P4 ;  /* 0x00000001ff137807 */ /* 0x000fe40002000000 */
[----:B------:R-:W-:Y:S02]  /*90c0*/  SEL R17, R17, RZ, P4 ;  /* 0x000000ff11117207 */ /* 0x000fe40002000000 */
[----:B-----5:R-:W-:-:S03]  /*90d0*/  LOP3.LUT R21, R21, R19, RZ, 0x3c, !PT ;  /* 0x0000001315157212 */ /* 0x020fc600078e3cff */
[----:B------:R2:W-:Y:S04]  /*90e0*/  STL [R1+0xb4], R17 ;  /* 0x0000b41101007387 */ /* 0x0005e80000100800 */
[----:B------:R2:W-:Y:S02]  /*90f0*/  STL [R1+0xb8], R21 ;  /* 0x0000b81501007387 */ /* 0x0005e40000100800 */
.L_x_93:
[----:B------:R-:W-:Y:S05]  /*9100*/  BSYNC B0 ;  /* 0x0000000000007941 */ /* 0x000fea0003800000 */
.L_x_92:
[-C--:B--2---:R-:W-:Y:S01]  /*9110*/  F2FP.F16.E4M3.UNPACK_B R17, R4.reuse ;  /* 0x00000004ff11723e */ /* 0x084fe200020006ff */
        /* <DEDUP_REMOVED lines=65> */
.L_x_100:
        /* <DEDUP_REMOVED lines=22> */
[----:B------:R-:W-:Y:S01]  /*9690*/  UIADD3.X UR9, URZ, UR59, URZ, UP0, !UPT ;  /* 0x0000003b3f097290 */ /* 0x000fe200087fe43f */
[----:B------:R-:W-:Y:S01]  /*96a0*/  UMOV UR6, UR46 ;  /* 0x0000002e00067c82 */ /* 0x000fe20008000000 */
[----:B------:R-:W-:-:S07]  /*96b0*/  UMOV UR7, UR47 ;  /* 0x0000002f00077c82 */ /* 0x000fce0008000000 */
[----:B------:R2:W-:Y:S02]  /*96c0*/  UTMASTG.3D [UR4], [UR8] ;  /* 0x00000004080073b5 */ /* 0x0005e40008010000 */
[----:B--2---:R0:W-:Y:S02]  /*96d0*/  UTMACMDFLUSH ;  /* 0x00000000000079b7 */ /* 0x0041e40000000000 */
.L_x_102:
[----:B------:R-:W-:Y:S05]  /*96e0*/  BSYNC B0 ;  /* 0x0000000000007941 */ /* 0x000fea0003800000 */
.L_x_101:
[----:B------:R-:W-:Y:S04]  /*96f0*/  BSSY B0, `(.L_x_103) ;  /* 0x000003c000007945 */ /* 0x000fe80003800000 */
[----:B------:R-:W-:Y:S05]  /*9700*/  @!P3 BRA `(.L_x_104) ;  /* 0x0000000000e8b947 */ /* 0x000fea0003800000 */
[----:B------:R-:W-:-:S04]  /*9710*/  MOV R17, UR50 ;  /* 0x0000003200117c02 */ /* 0x000fc80008000f00 */
[----:B------:R-:W-:-:S13]  /*9720*/  ISETP.NE.AND P4, PT, R17, 0x3, PT ;  /* 0x000000031100780c */ /* 0x000fda0003f85270 */
[----:B------:R-:W-:Y:S05]  /*9730*/  @!P4 BRA `(.L_x_105) ;  /* 0x000000000004c947 */ /* 0x000fea0003800000 */
[----:B------:R-:W-:Y:S01]  /*9740*/  BPT.TRAP 0x1 ;  /* 0x000000040000795c */ /* 0x000fe20000300000 */
.L_x_105:
[----:B------:R-:W2:Y:S04]  /*9750*/  LDL R19, [R1+0xb8] ;  /* 0x0000b80001137983 */ /* 0x000ea80000100800 */
[----:B------:R-:W3:Y:S01]  /*9760*/  LDL R17, [R1+0xb4] ;  /* 0x0000b40001117983 */ /* 0x000ee20000100800 */
[----:B------:R-:W-:Y:S01]  /*9770*/  BSSY B1, `(.L_x_106) ;  /* 0x0000005000017945 */ /* 0x000fe20003800000 */
[----:B--2---:R-:W-:Y:S02]  /*9780*/  SHF.L.U32 R20, R19, 0x1f, RZ ;  /* 0x0000001f13147819 */ /* 0x004fe400000006ff */
[----:B---3--:R-:W-:-:S04]  /*9790*/  LEA R17, R17, UR51, 0x3 ;  /* 0x0000003311117c11 */ /* 0x008fc8000f8e18ff */
[----:B------:R-:W2:Y:S02]  /*97a0*/  SYNCS.PHASECHK.TRANS64.TRYWAIT P2, [R17+URZ+0x80], R20 ;  /* 0x00008014110075a7 */ /* 0x000ea4000804017f */
[----:B--2---:R-:W-:Y:S05]  /*97b0*/  @!P2 BRA `(.L_x_107) ;  /* 0x000000580098a947 */ /* 0x004fea0003800000 */
.L_x_245:
[----:B------:R-:W-:Y:S05]  /*97c0*/  BSYNC B1 ;  /* 0x0000000000017941 */ /* 0x000fea0003800000 */
.L_x_106:
        /* <DEDUP_REMOVED lines=18> */
.L_x_109:
[----:B------:R-:W-:Y:S05]  /*98f0*/  BSYNC B1 ;  /* 0x0000000000017941 */ /* 0x000fea0003800000 */
.L_x_108:
        /* <DEDUP_REMOVED lines=8> */
.L_x_110:
[----:B------:R-:W4:Y:S04]  /*9980*/  LDL.LU R19, [R1+0xb4] ;  /* 0x0000b40001137983 */ /* 0x000f280000300800 */
[----:B------:R-:W5:Y:S01]  /*9990*/  LDL.LU R21, [R1+0xb8] ;  /* 0x0000b80001157983 */ /* 0x000f620000300800 */
[C---:B--2---:R-:W-:Y:S01]  /*99a0*/  LEA R17, R18.reuse, UR51, 0x3 ;  /* 0x0000003312117c11 */ /* 0x044fe2000f8e18ff */
[----:B-1----:R-:W-:Y:S01]  /*99b0*/  VIADD R18, R18, 0x1 ;  /* 0x0000000112127836 */ /* 0x002fe20000000000 */
[----:B------:R-:W1:Y:S02]  /*99c0*/  S2R R20, SR_CgaCtaId ;  /* 0x0000000000147919 */ /* 0x000e640000008800 */
[----:B------:R-:W-:Y:S02]  /*99d0*/  IADD3 R17, R17, 0xa0, RZ ;  /* 0x000000a011117810 */ /* 0x000fe40007ffe0ff */
[----:B------:R-:W-:-:S04]  /*99e0*/  ISETP.NE.AND P2, PT, R18, 0x4, PT ;  /* 0x000000041200780c */ /* 0x000fc80003f45270 */
[----:B------:R-:W-:Y:S02]  /*99f0*/  SEL R18, R18, RZ, P2 ;  /* 0x000000ff12127207 */ /* 0x000fe40001000000 */
[----:B-1----:R-:W-:Y:S02]  /*9a00*/  PRMT R17, R20, 0x654, R17 ;  /* 0x0000065414117816 */ /* 0x002fe40000000011 */
[----:B------:R-:W-:Y:S02]  /*9a10*/  SEL R20, RZ, 0x1, P2 ;  /* 0x00000001ff147807 */ /* 0x000fe40001000000 */
[----:B---3--:R4:W-:Y:S02]  /*9a20*/  SYNCS.ARRIVE.TRANS64.RED.A1T0 RZ, [R17+URZ], RZ ;  /* 0x000000ff11ff79a7 */ /* 0x0089e4000810043f */
[----:B------:R-:W-:Y:S02]  /*9a30*/  LOP3.LUT R15, R15, R20, RZ, 0x3c, !PT ;  /* 0x000000140f0f7212 */ /* 0x000fe400078e3cff */
[----:B----4-:R-:W-:-:S04]  /*9a40*/  IADD3 R17, R19, 0x1, RZ ;  /* 0x0000000113117810 */ /* 0x010fc80007ffe0ff */
[----:B------:R-:W-:-:S04]  /*9a50*/  ISETP.NE.AND P4, PT, R17, 0x4, PT ;  /* 0x000000041100780c */ /* 0x000fc80003f85270 */
[----:B------:R-:W-:Y:S02]  /*9a60*/  SEL R19, RZ, 0x1, P4 ;  /* 0x00000001ff137807 */ /* 0x000fe40002000000 */
[----:B------:R-:W-:Y:S02]  /*9a70*/  SEL R17, R17, RZ, P4 ;  /* 0x000000ff11117207 */ /* 0x000fe40002000000 */
[----:B-----5:R-:W-:-:S03]  /*9a80*/  LOP3.LUT R21, R21, R19, RZ, 0x3c, !PT ;  /* 0x0000001315157212 */ /* 0x020fc600078e3cff */
[----:B------:R2:W-:Y:S04]  /*9a90*/  STL [R1+0xb4], R17 ;  /* 0x0000b41101007387 */ /* 0x0005e80000100800 */
[----:B------:R2:W-:Y:S02]  /*9aa0*/  STL [R1+0xb8], R21 ;  /* 0x0000b81501007387 */ /* 0x0005e40000100800 */
.L_x_104:
[----:B------:R-:W-:Y:S05]  /*9ab0*/  BSYNC B0 ;  /* 0x0000000000007941 */ /* 0x000fea0003800000 */
.L_x_103:
[----:B------:R-:W3:Y:S04]  /*9ac0*/  LDL.LU R24, [R1+0x34] ;  /* 0x0000340001187983 */ /* 0x000ee80000300800 */
[----:B------:R-:W4:Y:S04]  /*9ad0*/  LDL.LU R19, [R1+0x38] ;  /* 0x0000380001137983 */ /* 0x000f280000300800 */
[----:B--2---:R-:W2:Y:S04]  /*9ae0*/  LDL.LU R21, [R1+0x3c] ;  /* 0x00003c0001157983 */ /* 0x004ea80000300800 */
[----:B------:R-:W5:Y:S04]  /*9af0*/  LDL.LU R37, [R1+0x40] ;  /* 0x0000400001257983 */ /* 0x000f680000300800 */
[----:B------:R-:W2:Y:S04]  /*9b00*/  LDL.LU R29, [R1+0x44] ;  /* 0x00004400011d7983 */ /* 0x000ea80000300800 */
[----:B------:R-:W2:Y:S04]  /*9b10*/  LDL.LU R27, [R1+0x48] ;  /* 0x00004800011b7983 */ /* 0x000ea80000300800 */
[----:B------:R-:W2:Y:S04]  /*9b20*/  LDL.LU R34, [R1+0x4c] ;  /* 0x00004c0001227983 */ /* 0x000ea80000300800 */
[----:B------:R-:W2:Y:S01]  /*9b30*/  LDL.LU R32, [R1+0x50] ;  /* 0x0000500001207983 */ /* 0x000ea20000300800 */
[----:B------:R-:W-:-:S02]  /*9b40*/  F2FP.F16.E4M3.UNPACK_B R17, R4 ;  /* 0x00000004ff11723e */ /* 0x000fc400020006ff */
[----:B------:R-:W-:Y:S01]  /*9b50*/  F2FP.F16.E4M3.UNPACK_B R23, R4.H1 ;  /* 0x00000004ff17723e */ /* 0x000fe200030006ff */
[----:B------:R-:W2:Y:S02]  /*9b60*/  LDL.LU R31, [R1+0x54] ;  /* 0x00005400011f7983 */ /* 0x000ea40000300800 */
[--C-:B------:R-:W-:Y:S02]  /*9b70*/  HADD2.F32 R20, -RZ, R17.reuse.H0_H0 ;  /* 0x20000011ff147230 */ /* 0x100fe40000004100 */
[----:B------:R-:W2:Y:S01]  /*9b80*/  LDL.LU R36, [R1+0x58] ;  /* 0x0000580001247983 */ /* 0x000ea20000300800 */
[----:B------:R-:W-:-:S03]  /*9b90*/  HADD2.F32 R22, -RZ, R17.H1_H1 ;  /* 0x30000011ff167230 */ /* 0x000fc60000004100 */
[----:B------:R-:W2:Y:S04]  /*9ba0*/  LDL.LU R35, [R1+0x5c] ;  /* 0x00005c0001237983 */ /* 0x000ea80000300800 */
[----:B------:R-:W2:Y:S04]  /*9bb0*/  LDL.LU R33, [R1+0x60] ;  /* 0x0000600001217983 */ /* 0x000ea80000300800 */
[----:B------:R-:W2:Y:S04]  /*9bc0*/  LDL.LU R41, [R1+0x64] ;  /* 0x0000640001297983 */ /* 0x000ea80000300800 */
[----:B------:R-:W2:Y:S04]  /*9bd0*/  LDL.LU R40, [R1+0x68] ;  /* 0x0000680001287983 */ /* 0x000ea80000300800 */
[----:B------:R-:W2:Y:S01]  /*9be0*/  LDL.LU R39, [R1+0x6c] ;  /* 0x00006c0001277983 */ /* 0x000ea20000300800 */
[----:B---3--:R-:W-:-:S04]  /*9bf0*/  FFMA R17, R16, R24, R11 ;  /* 0x0000001810117223 */ /* 0x008fc8000000000b */
[----:B------:R-:W-:Y:S01]  /*9c00*/  FFMA R20, R20, R2, R17 ;  /* 0x0000000214147223 */ /* 0x000fe20000000011 */
[C---:B-----5:R-:W-:Y:S02]  /*9c10*/  FFMA R17, R16.reuse, R37, R5 ;  /* 0x0000002510117223 */ /* 0x060fe40000000005 */
[----:B------:R-:W3:Y:S01]  /*9c20*/  LDL.LU R37, [R1+0x70] ;  /* 0x0000700001257983 */ /* 0x000ee20000300800 */
[C---:B----4-:R-:W-:Y:S01]  /*9c30*/  FFMA R19, R16.reuse, R19, R11 ;  /* 0x0000001310137223 */ /* 0x050fe2000000000b */
[----:B------:R-:W-:Y:S01]  /*9c40*/  HADD2.F32 R24, -RZ, R23.H0_H0 ;  /* 0x20000017ff187230 */ /* 0x000fe20000004100 */
[----:B------:R-:W-:Y:S01]  /*9c50*/  F2FP.F16.E4M3.UNPACK_B R26, R6 ;  /* 0x00000006ff1a723e */ /* 0x000fe200020006ff */
[----:B--2---:R-:W-:Y:S01]  /*9c60*/  FFMA R21, R16, R21, R5 ;  /* 0x0000001510157223 */ /* 0x004fe20000000005 */
[----:B------:R-:W-:-:S03]  /*9c70*/  FFMA R25, R22, R2, R19 ;  /* 0x0000000216197223 */ /* 0x000fc60000000013 */
[----:B------:R-:W-:Y:S01]  /*9c80*/  FFMA R22, R24, R2, R21 ;  /* 0x0000000218167223 */ /* 0x000fe20000000015 */
[--C-:B------:R-:W-:Y:S02]  /*9c90*/  HADD2.F32 R28, -RZ, R26.reuse.H0_H0 ;  /* 0x2000001aff1c7230 */ /* 0x100fe40000004100 */
[C-C-:B------:R-:W-:Y:S01]  /*9ca0*/  FFMA R21, R16.reuse, R27, R11.reuse ;  /* 0x0000001b10157223 */ /* 0x140fe2000000000b */
[----:B------:R-:W-:Y:S01]  /*9cb0*/  HADD2.F32 R24, -RZ, R23.H1_H1 ;  /* 0x30000017ff187230 */ /* 0x000fe20000004100 */
[----:B------:R-:W-:Y:S01]  /*9cc0*/  F2FP.F16.E4M3.UNPACK_B R23, R6.H1 ;  /* 0x00000006ff17723e */ /* 0x000fe200030006ff */
[----:B------:R-:W-:Y:S02]  /*9cd0*/  HADD2.F32 R26, -RZ, R26.H1_H1 ;  /* 0x3000001aff1a7230 */ /* 0x000fe40000004100 */
[----:B------:R-:W-:Y:S01]  /*9ce0*/  FFMA R19, R16, R29, R11 ;  /* 0x0000001d10137223 */ /* 0x000fe2000000000b */
[----:B------:R-:W-:Y:S01]  /*9cf0*/  F2FP.F16.E4M3.UNPACK_B R30, R7 ;  /* 0x00000007ff1e723e */ /* 0x000fe200020006ff */
[-C--:B------:R-:W-:Y:S01]  /*9d00*/  FFMA R27, R24, R2.reuse, R17 ;  /* 0x00000002181b7223 */ /* 0x080fe20000000011 */
[----:B------:R-:W-:Y:S01]  /*9d10*/  FFMA R29, R26, R2, R21 ;  /* 0x000000021a1d7223 */ /* 0x000fe20000000015 */
[----:B------:R-:W-:-:S02]  /*9d20*/  HADD2.F32 R26, -RZ, R23.H0_H0 ;  /* 0x20000017ff1a7230 */ /* 0x000fc40000004100 */
[----:B------:R-:W-:Y:S01]  /*9d30*/  FFMA R24, R28, R2, R19 ;  /* 0x000000021c187223 */ /* 0x000fe20000000013 */
[C-C-:B------:R-:W-:Y:S01]  /*9d40*/  FFMA R17, R16.reuse, R34, R5.reuse ;  /* 0x0000002210117223 */ /* 0x140fe20000000005 */
[----:B------:R-:W-:Y:S02]  /*9d50*/  HADD2.F32 R28, -RZ, R23.H1_H1 ;  /* 0x30000017ff1c7230 */ /* 0x000fe40000004100 */
[C---:B------:R-:W-:Y:S01]  /*9d60*/  FFMA R19, R16.reuse, R32, R5 ;  /* 0x0000002010137223 */ /* 0x040fe20000000005 */
[--C-:B------:R-:W-:Y:S02]  /*9d70*/  HADD2.F32 R32, -RZ, R30.reuse.H0_H0 ;  /* 0x2000001eff207230 */ /* 0x100fe40000004100 */
[----:B------:R-:W-:Y:S01]  /*9d80*/  FFMA R21, R16, R31, R11 ;  /* 0x0000001f10157223 */ /* 0x000fe2000000000b */
[----:B------:R-:W-:Y:S01]  /*9d90*/  F2FP.F16.E4M3.UNPACK_B R23, R7.H1 ;  /* 0x00000007ff17723e */ /* 0x000fe200030006ff */
[----:B------:R-:W-:Y:S01]  /*9da0*/  FFMA R26, R26, R2, R17 ;  /* 0x000000021a1a7223 */ /* 0x000fe20000000011 */
[----:B------:R-:W-:-:S02]  /*9db0*/  HADD2.F32 R30, -RZ, R30.H1_H1 ;  /* 0x3000001eff1e7230 */ /* 0x000fc40000004100 */
[----:B------:R-:W-:Y:S01]  /*9dc0*/  FFMA R17, R16, R36, R11 ;  /* 0x0000002410117223 */ /* 0x000fe2000000000b */
[-C--:B------:R-:W-:Y:S01]  /*9dd0*/  FFMA R31, R28, R2.reuse, R19 ;  /* 0x000000021c1f7223 */ /* 0x080fe20000000013 */
[-C--:B------:R-:W-:Y:S01]  /*9de0*/  FFMA R28, R32, R2.reuse, R21 ;  /* 0x00000002201c7223 */ /* 0x080fe20000000015 */
[----:B------:R-:W-:Y:S01]  /*9df0*/  FFMA R21, R16, R33, R5 ;  /* 0x0000002110157223 */ /* 0x000fe20000000005 */
[--C-:B------:R-:W-:Y:S02]  /*9e00*/  HADD2.F32 R32, -RZ, R23.reuse.H0_H0 ;  /* 0x20000017ff207230 */ /* 0x100fe40000004100 */
[----:B------:R-:W-:Y:S01]  /*9e10*/  FFMA R33, R30, R2, R17 ;  /* 0x000000021e217223 */ /* 0x000fe20000000011 */
[----:B------:R-:W-:Y:S02]  /*9e20*/  HADD2.F32 R34, -RZ, R23.H1_H1 ;  /* 0x30000017ff227230 */ /* 0x000fe40000004100 */
[----:B------:R-:W-:Y:S01]  /*9e30*/  FFMA R19, R16, R35, R5 ;  /* 0x0000002310137223 */ /* 0x000fe20000000005 */
[----:B------:R-:W-:-:S02]  /*9e40*/  F2FP.F16.E4M3.UNPACK_B R23, R10 ;  /* 0x0000000aff17723e */ /* 0x000fc400020006ff */
[----:B------:R-:W-:Y:S01]  /*9e50*/  F2FP.F16.E4M3.UNPACK_B R17, R10.H1 ;  /* 0x0000000aff11723e */ /* 0x000fe200030006ff */
[-C--:B------:R-:W-:Y:S01]  /*9e60*/  FFMA R30, R32, R2.reuse, R19 ;  /* 0x00000002201e7223 */ /* 0x080fe20000000013 */
[----:B------:R-:W-:Y:S01]  /*9e70*/  FFMA R35, R34, R2, R21 ;  /* 0x0000000222237223 */ /* 0x000fe20000000015 */
[----:B------:R-:W-:Y:S02]  /*9e80*/  HADD2.F32 R32, -RZ, R23.H0_H0 ;  /* 0x20000017ff207230 */ /* 0x000fe40000004100 */
[--C-:B------:R-:W-:Y:S02]  /*9e90*/  HADD2.F32 R36, -RZ, R17.reuse.H0_H0 ;  /* 0x20000011ff247230 */ /* 0x100fe40000004100 */
[----:B------:R-:W-:Y:S02]  /*9ea0*/  HADD2.F32 R38, -RZ, R17.H1_H1 ;  /* 0x30000011ff267230 */ /* 0x000fe40000004100 */
[----:B------:R-:W-:Y:S01]  /*9eb0*/  FFMA R17, R16, R41, R11 ;  /* 0x0000002910117223 */ /* 0x000fe2000000000b */
[----:B------:R-:W-:-:S02]  /*9ec0*/  HADD2.F32 R34, -RZ, R23.H1_H1 ;  /* 0x30000017ff227230 */ /* 0x000fc40000004100 */
[C---:B------:R-:W-:Y:S01]  /*9ed0*/  FFMA R19, R16.reuse, R40, R11 ;  /* 0x0000002810137223 */ /* 0x040fe2000000000b */
[----:B------:R-:W-:Y:S01]  /*9ee0*/  FFMA R21, R16, R39, R5 ;  /* 0x0000002710157223 */ /* 0x000fe20000000005 */
[-C--:B------:R-:W-:Y:S02]  /*9ef0*/  FFMA R17, R32, R2.reuse, R17 ;  /* 0x0000000220117223 */ /* 0x080fe40000000011 */
[-C--:B------:R-:W-:Y:S01]  /*9f00*/  FFMA R32, R34, R2.reuse, R19 ;  /* 0x0000000222207223 */ /* 0x080fe20000000013 */
[----:B------:R-:W-:Y:S01]  /*9f10*/  FFMA R21, R36, R2, R21 ;  /* 0x0000000224157223 */ /* 0x000fe20000000015 */
[----:B------:R-:W-:Y:S02]  /*9f20*/  F2FP.SATFINITE.E4M3.F32.PACK_AB_MERGE_C R25, R25, R20, RZ ;  /* 0x000000141919723e */ /* 0x000fe400048070ff */
[----:B------:R-:W-:Y:S02]  /*9f30*/  F2FP.SATFINITE.E4M3.F32.PACK_AB_MERGE_C R27, R27, R22, RZ ;  /* 0x000000161b1b723e */ /* 0x000fe400048070ff */
[----:B------:R-:W-:-:S02]  /*9f40*/  F2FP.SATFINITE.E4M3.F32.PACK_AB_MERGE_C R29, R29, R24, RZ ;  /* 0x000000181d1d723e */ /* 0x000fc400048070ff */
[----:B------:R-:W-:Y:S02]  /*9f50*/  F2FP.SATFINITE.E4M3.F32.PACK_AB_MERGE_C R31, R31, R26, RZ ;  /* 0x0000001a1f1f723e */ /* 0x000fe400048070ff */
[----:B------:R-:W-:Y:S02]  /*9f60*/  F2FP.SATFINITE.E4M3.F32.PACK_AB_MERGE_C R33, R33, R28, RZ ;  /* 0x0000001c2121723e */ /* 0x000fe400048070ff */
[----:B------:R-:W-:Y:S02]  /*9f70*/  F2FP.SATFINITE.E4M3.F32.PACK_AB_MERGE_C R35, R35, R30, RZ ;  /* 0x0000001e2323723e */ /* 0x000fe400048070ff */
[----:B------:R-:W-:Y:S01]  /*9f80*/  F2FP.SATFINITE.E4M3.F32.PACK_AB_MERGE_C R17, R32, R17, RZ ;  /* 0x000000112011723e */ /* 0x000fe200048070ff */
[----:B---3--:R-:W-:-:S04]  /*9f90*/  FFMA R23, R16, R37, R5 ;  /* 0x0000002510177223 */ /* 0x008fc80000000005 */
[----:B------:R-:W-:-:S05]  /*9fa0*/  FFMA R34, R38, R2, R23 ;  /* 0x0000000226227223 */ /* 0x000fca0000000017 */
[----:B------:R-:W-:Y:S01]  /*9fb0*/  F2FP.SATFINITE.E4M3.F32.PACK_AB_MERGE_C R21, R34, R21, RZ ;  /* 0x000000152215723e */ /* 0x000fe200048070ff */
[----:B------:R-:W-:Y:S06]  /*9fc0*/  @P1 BRA `(.L_x_111) ;  /* 0x0000000000041947 */ /* 0x000fec0003800000 */
[----:B------:R-:W-:-:S04]  /*9fd0*/  DEPBAR.LE SB0, 0x1 ;  /* 0x000080400000791a */ /* 0x000fc80000000000 */
.L_x_111:
        /* <DEDUP_REMOVED lines=27> */
.L_x_113:
[----:B------:R-:W-:Y:S05]  /*a190*/  BSYNC B0 ;  /* 0x0000000000007941 */ /* 0x000fea0003800000 */
.L_x_112:
[----:B------:R-:W-:Y:S04]  /*a1a0*/  BSSY B0, `(.L_x_114) ;  /* 0x000003c000007945 */ /* 0x000fe80003800000 */
[----:B------:R-:W-:Y:S05]  /*a1b0*/  @!P3 BRA `(.L_x_115) ;  /* 0x0000000000e8b947 */ /* 0x000fea0003800000 */
[----:B------:R-:W-:-:S05]  /*a1c0*/  IMAD.U32 R17, RZ, RZ, UR50 ;  /* 0x00000032ff117e24 */ /* 0x000fca000f8e00ff */
[----:B------:R-:W-:-:S13]  /*a1d0*/  ISETP.NE.AND P4, PT, R17, 0x3, PT ;  /* 0x000000031100780c */ /* 0x000fda0003f85270 */
[----:B------:R-:W-:Y:S05]  /*a1e0*/  @!P4 BRA `(.L_x_116) ;  /* 0x000000000004c947 */ /* 0x000fea0003800000 */
[----:B------:R-:W-:Y:S01]  /*a1f0*/  BPT.TRAP 0x1 ;  /* 0x000000040000795c */ /* 0x000fe20000300000 */
.L_x_116:
[----:B------:R-:W2:Y:S04]  /*a200*/  LDL R19, [R1+0xb8] ;  /* 0x0000b80001137983 */ /* 0x000ea80000100800 */
[----:B------:R-:W3:Y:S01]  /*a210*/  LDL R17, [R1+0xb4] ;  /* 0x0000b40001117983 */ /* 0x000ee20000100800 */
[----:B------:R-:W-:Y:S01]  /*a220*/  BSSY B1, `(.L_x_117) ;  /* 0x0000005000017945 */ /* 0x000fe20003800000 */
[----:B--2---:R-:W-:Y:S02]  /*a230*/  SHF.L.U32 R20, R19, 0x1f, RZ ;  /* 0x0000001f13147819 */ /* 0x004fe400000006ff */
[----:B---3--:R-:W-:-:S04]  /*a240*/  LEA R17, R17, UR51, 0x3 ;  /* 0x0000003311117c11 */ /* 0x008fc8000f8e18ff */
[----:B------:R-:W2:Y:S02]  /*a250*/  SYNCS.PHASECHK.TRANS64.TRYWAIT P2, [R17+URZ+0x80], R20 ;  /* 0x00008014110075a7 */ /* 0x000ea4000804017f */
[----:B--2---:R-:W-:Y:S05]  /*a260*/  @!P2 BRA `(.L_x_118) ;  /* 0x000000500000a947 */ /* 0x004fea0003800000 */
.L_x_246:
[----:B------:R-:W-:Y:S05]  /*a270*/  BSYNC B1 ;  /* 0x0000000000017941 */ /* 0x000fea0003800000 */
.L_x_117:
        /* <DEDUP_REMOVED lines=18> */
.L_x_120:
[----:B------:R-:W-:Y:S05]  /*a3a0*/  BSYNC B1 ;  /* 0x0000000000017941 */ /* 0x000fea0003800000 */
.L_x_119:
        /* <DEDUP_REMOVED lines=8> */
.L_x_121:
        /* <DEDUP_REMOVED lines=19> */
.L_x_115:
[----:B------:R-:W-:Y:S05]  /*a560*/  BSYNC B0 ;  /* 0x0000000000007941 */ /* 0x000fea0003800000 */
.L_x_114:
[-C--:B------:R-:W-:Y:S01]  /*a570*/  F2FP.F16.E4M3.UNPACK_B R20, R4.reuse ;  /* 0x00000004ff14723e */ /* 0x080fe200020006ff */
[C-C-:B------:R-:W-:Y:S01]  /*a580*/  FFMA R179, R16.reuse, R179, R9.reuse ;  /* 0x000000b310b37223 */ /* 0x140fe20000000009 */
[----:B------:R-:W-:Y:S01]  /*a590*/  F2FP.F16.E4M3.UNPACK_B R22, R4.H1 ;  /* 0x00000004ff16723e */ /* 0x000fe200030006ff */
[C-C-:B--2---:R-:W-:Y:S01]  /*a5a0*/  FFMA R17, R16.reuse, R178, R9.reuse ;  /* 0x000000b210117223 */ /* 0x144fe20000000009 */
[----:B------:R-:W-:Y:S01]  /*a5b0*/  F2FP.F16.E4M3.UNPACK_B R28, R6 ;  /* 0x00000006ff1c723e */ /* 0x000fe200020006ff */
[--C-:B------:R-:W-:Y:S02]  /*a5c0*/  HADD2.F32 R24, -RZ, R20.reuse.H0_H0 ;  /* 0x20000014ff187230 */ /* 0x100fe40000004100 */
[C-C-:B------:R-:W-:Y:S01]  /*a5d0*/  FFMA R175, R16.reuse, R175, R9.reuse ;  /* 0x000000af10af7223 */ /* 0x140fe20000000009 */
[----:B------:R-:W-:Y:S02]  /*a5e0*/  HADD2.F32 R20, -RZ, R20.H1_H1 ;  /* 0x30000014ff147230 */ /* 0x000fe40000004100 */
[----:B------:R-:W-:Y:S01]  /*a5f0*/  FFMA R19, R16, R174, R9 ;  /* 0x000000ae10137223 */ /* 0x000fe20000000009 */
[----:B------:R-:W-:-:S02]  /*a600*/  HADD2.F32 R26, -RZ, R22.H0_H0 ;  /* 0x20000016ff1a7230 */ /* 0x000fc40000004100 */
[----:B------:R-:W-:Y:S01]  /*a610*/  FFMA R179, R24, R2, R179 ;  /* 0x0000000218b37223 */ /* 0x000fe200000000b3 */
[----:B------:R-:W-:Y:S02]  /*a620*/  HADD2.F32 R24, -RZ, R28.H0_H0 ;  /* 0x2000001cff187230 */ /* 0x000fe40000004100 */
[C-C-:B------:R-:W-:Y:S01]  /*a630*/  FFMA R171, R16.reuse, R171, R9.reuse ;  /* 0x000000ab10ab7223 */ /* 0x140fe20000000009 */
[C-C-:B------:R-:W-:Y:S01]  /*a640*/  FFMA R23, R16.reuse, R170, R9.reuse ;  /* 0x000000aa10177223 */ /* 0x140fe20000000009 */
[C-C-:B------:R-:W-:Y:S01]  /*a650*/  FFMA R167, R16.reuse, R167, R9.reuse ;  /* 0x000000a710a77223 */ /* 0x140fe20000000009 */
[----:B------:R-:W-:Y:S01]  /*a660*/  FFMA R27, R16, R166, R9 ;  /* 0x000000a6101b7223 */ /* 0x000fe20000000009 */
[----:B------:R-:W-:Y:S01]  /*a670*/  FFMA R20, R20, R2, R17 ;  /* 0x0000000214147223 */ /* 0x000fe20000000011 */
[----:B------:R-:W-:Y:S02]  /*a680*/  HADD2.F32 R22, -RZ, R22.H1_H1 ;  /* 0x30000016ff167230 */ /* 0x000fe40000004100 */
[----:B------:R-:W-:Y:S01]  /*a690*/  FFMA R177, R16, R177, R13 ;  /* 0x000000b110b17223 */ /* 0x000fe2000000000d */
[----:B------:R-:W-:-:S02]  /*a6a0*/  HADD2.F32 R28, -RZ, R28.H1_H1 ;  /* 0x3000001cff1c7230 */ /* 0x000fc40000004100 */
[----:B------:R-:W-:Y:S01]  /*a6b0*/  FFMA R9, R16, R176, R13 ;  /* 0x000000b010097223 */ /* 0x000fe2000000000d */
[----:B------:R-:W-:Y:S01]  /*a6c0*/  F2FP.F16.E4M3.UNPACK_B R17, R6.H1 ;  /* 0x00000006ff11723e */ /* 0x000fe200030006ff */
[-C--:B------:R-:W-:Y:S01]  /*a6d0*/  FFMA R175, R24, R2.reuse, R175 ;  /* 0x0000000218af7223 */ /* 0x080fe200000000af */
[-C--:B------:R-:W-:Y:S01]  /*a6e0*/  FFMA R177, R26, R2.reuse, R177 ;  /* 0x000000021ab17223 */ /* 0x080fe200000000b1 */
[-C--:B------:R-:W-:Y:S01]  /*a6f0*/  FFMA R22, R22, R2.reuse, R9 ;  /* 0x0000000216167223 */ /* 0x080fe20000000009 */
[----:B------:R-:W-:Y:S01]  /*a700*/  FFMA R24, R28, R2, R19 ;  /* 0x000000021c187223 */ /* 0x000fe20000000013 */
[----:B------:R-:W-:Y:S01]  /*a710*/  F2FP.F16.E4M3.UNPACK_B R9, R7 ;  /* 0x00000007ff09723e */ /* 0x000fe200020006ff */
[--C-:B------:R-:W-:Y:S02]  /*a720*/  HADD2.F32 R26, -RZ, R17.reuse.H0_H0 ;  /* 0x20000011ff1a7230 */ /* 0x100fe40000004100 */
[C-C-:B------:R-:W-:Y:S01]  /*a730*/  FFMA R173, R16.reuse, R173, R13.reuse ;  /* 0x000000ad10ad7223 */ /* 0x140fe2000000000d */
[----:B------:R-:W-:Y:S01]  /*a740*/  HADD2.F32 R28, -RZ, R17.H1_H1 ;  /* 0x30000011ff1c7230 */ /* 0x000fe20000004100 */
[----:B------:R-:W-:Y:S01]  /*a750*/  F2FP.F16.E4M3.UNPACK_B R17, R7.H1 ;  /* 0x00000007ff11723e */ /* 0x000fe200030006ff */
[----:B------:R-:W-:Y:S01]  /*a760*/  FFMA R21, R16, R172, R13 ;  /* 0x000000ac10157223 */ /* 0x000fe2000000000d */
[----:B------:R-:W-:-:S02]  /*a770*/  HADD2.F32 R30, -RZ, R9.H0_H0 ;  /* 0x20000009ff1e7230 */ /* 0x000fc40000004100 */
[----:B------:R-:W-:Y:S01]  /*a780*/  FFMA R169, R16, R169, R13 ;  /* 0x000000a910a97223 */ /* 0x000fe2000000000d */
[----:B------:R-:W-:Y:S01]  /*a790*/  HADD2.F32 R32, -RZ, R9.H1_H1 ;  /* 0x30000009ff207230 */ /* 0x000fe20000004100 */
[----:B------:R-:W-:Y:S01]  /*a7a0*/  F2FP.F16.E4M3.UNPACK_B R9, R10 ;  /* 0x0000000aff09723e */ /* 0x000fe200020006ff */
[----:B------:R-:W-:Y:S02]  /*a7b0*/  HADD2.F32 R34, -RZ, R17.H0_H0 ;  /* 0x20000011ff227230 */ /* 0x000fe40000004100 */
[----:B------:R-:W-:Y:S01]  /*a7c0*/  FFMA R173, R26, R2, R173 ;  /* 0x000000021aad7223 */ /* 0x000fe200000000ad */
[----:B------:R-:W-:Y:S01]  /*a7d0*/  F2FP.F16.E4M3.UNPACK_B R19, R10.H1 ;  /* 0x0000000aff13723e */ /* 0x000fe200030006ff */
[-C--:B------:R-:W-:Y:S01]  /*a7e0*/  FFMA R26, R28, R2.reuse, R21 ;  /* 0x000000021c1a7223 */ /* 0x080fe20000000015 */
[-C--:B------:R-:W-:Y:S01]  /*a7f0*/  FFMA R28, R32, R2.reuse, R23 ;  /* 0x00000002201c7223 */ /* 0x080fe20000000017 */
[----:B------:R-:W-:Y:S01]  /*a800*/  FFMA R169, R34, R2, R169 ;  /* 0x0000000222a97223 */ /* 0x000fe200000000a9 */
[----:B------:R-:W-:-:S02]  /*a810*/  HADD2.F32 R32, -RZ, R9.H0_H0 ;  /* 0x20000009ff207230 */ /* 0x000fc40000004100 */
[----:B------:R-:W-:Y:S01]  /*a820*/  FFMA R171, R30, R2, R171 ;  /* 0x000000021eab7223 */ /* 0x000fe200000000ab */
[----:B------:R-:W-:Y:S02]  /*a830*/  HADD2.F32 R34, -RZ, R9.H1_H1 ;  /* 0x30000009ff227230 */ /* 0x000fe40000004100 */
[C-C-:B------:R-:W-:Y:S01]  /*a840*/  FFMA R25, R16.reuse, R168, R13.reuse ;  /* 0x000000a810197223 */ /* 0x140fe2000000000d */
[C-C-:B------:R-:W-:Y:S01]  /*a850*/  FFMA R165, R16.reuse, R165, R13.reuse ;  /* 0x000000a510a57223 */ /* 0x140fe2000000000d */
[----:B------:R-:W-:Y:S02]  /*a860*/  HADD2.F32 R30, -RZ, R17.H1_H1 ;  /* 0x30000011ff1e7230 */ /* 0x000fe40000004100 */
[----:B------:R-:W-:Y:S01]  /*a870*/  FFMA R13, R16, R164, R13 ;  /* 0x000000a4100d7223 */ /* 0x000fe2000000000d */
[--C-:B------:R-:W-:Y:S02]  /*a880*/  HADD2.F32 R36, -RZ, R19.reuse.H0_H0 ;  /* 0x20000013ff247230 */ /* 0x100fe40000004100 */
[----:B------:R-:W-:Y:S01]  /*a890*/  FFMA R167, R32, R2, R167 ;  /* 0x0000000220a77223 */ /* 0x000fe200000000a7 */
[----:B------:R-:W-:-:S02]  /*a8a0*/  HADD2.F32 R38, -RZ, R19.H1_H1 ;  /* 0x30000013ff267230 */ /* 0x000fc40000004100 */
[-C--:B------:R-:W-:Y:S01]  /*a8b0*/  FFMA R32, R34, R2.reuse, R27 ;  /* 0x0000000222207223 */ /* 0x080fe2000000001b */
[-C--:B------:R-:W-:Y:S01]  /*a8c0*/  FFMA R30, R30, R2.reuse, R25 ;  /* 0x000000021e1e7223 */ /* 0x080fe20000000019 */
[-C--:B------:R-:W-:Y:S01]  /*a8d0*/  FFMA R165, R36, R2.reuse, R165 ;  /* 0x0000000224a57223 */ /* 0x080fe200000000a5 */
[----:B------:R-:W-:Y:S01]  /*a8e0*/  F2FP.SATFINITE.E4M3.F32.PACK_AB_MERGE_C R179, R20, R179, RZ ;  /* 0x000000b314b3723e */ /* 0x000fe200048070ff */
[----:B------:R-:W-:Y:S01]  /*a8f0*/  FFMA R34, R38, R2, R13 ;  /* 0x0000000226227223 */ /* 0x000fe2000000000d */
[----:B------:R-:W-:Y:S02]  /*a900*/  F2FP.SATFINITE.E4M3.F32.PACK_AB_MERGE_C R177, R22, R177, RZ ;  /* 0x000000b116b1723e */ /* 0x000fe400048070ff */
[----:B------:R-:W-:Y:S02]  /*a910*/  F2FP.SATFINITE.E4M3.F32.PACK_AB_MERGE_C R175, R24, R175, RZ ;  /* 0x000000af18af723e */ /* 0x000fe400048070ff */
[----:B------:R-:W-:Y:S02]  /*a920*/  F2FP.SATFINITE.E4M3.F32.PACK_AB_MERGE_C R173, R26, R173, RZ ;  /* 0x000000ad1aad723e */ /* 0x000fe400048070ff */
[----:B------:R-:W-:-:S02]  /*a930*/  F2FP.SATFINITE.E4M3.F32.PACK_AB_MERGE_C R171, R28, R171, RZ ;  /* 0x000000ab1cab723e */ /* 0x000fc400048070ff */
[----:B------:R-:W-:Y:S02]  /*a940*/  F2FP.SATFINITE.E4M3.F32.PACK_AB_MERGE_C R169, R30, R169, RZ ;  /* 0x000000a91ea9723e */ /* 0x000fe400048070ff */
[----:B------:R-:W-:Y:S02]  /*a950*/  F2FP.SATFINITE.E4M3.F32.PACK_AB_MERGE_C R167, R32, R167, RZ ;  /* 0x000000a720a7723e */ /* 0x000fe400048070ff */
[----:B------:R-:W-:Y:S01]  /*a960*/  F2FP.SATFINITE.E4M3.F32.PACK_AB_MERGE_C R165, R34, R165, RZ ;  /* 0x000000a522a5723e */ /* 0x000fe200048070ff */
[----:B------:R-:W-:Y:S06]  /*a970*/  @P1 BRA `(.L_x_122) ;  /* 0x0000000000041947 */ /* 0x000fec0003800000 */
[----:B------:R-:W-:-:S04]  /*a980*/  DEPBAR.LE SB0, 0x1 ;  /* 0x000080400000791a */ /* 0x000fc80000000000 */
.L_x_122:
        /* <DEDUP_REMOVED lines=27> */
.L_x_124:
[----:B------:R-:W-:Y:S05]  /*ab40*/  BSYNC B0 ;  /* 0x0000000000007941 */ /* 0x000fea0003800000 */
.L_x_123:
[----:B------:R-:W-:Y:S04]  /*ab50*/  BSSY B0, `(.L_x_125) ;  /* 0x0000033000007945 */ /* 0x000fe80003800000 */
[----:B------:R-:W-:Y:S05]  /*ab60*/  @!P3 BRA `(.L_x_126) ;  /* 0x0000000000c4b947 */ /* 0x000fea0003800000 */
[----:B------:R-:W-:-:S04]  /*ab70*/  MOV R9, UR50 ;  /* 0x0000003200097c02 */ /* 0x000fc80008000f00 */
[----:B------:R-:W-:-:S13]  /*ab80*/  ISETP.NE.AND P3, PT, R9, 0x3, PT ;  /* 0x000000030900780c */ /* 0x000fda0003f65270 */
[----:B------:R-:W-:Y:S05]  /*ab90*/  @!P3 BRA `(.L_x_127) ;  /* 0x000000000004b947 */ /* 0x000fea0003800000 */
[----:B------:R-:W-:Y:S01]  /*aba0*/  BPT.TRAP 0x1 ;  /* 0x000000040000795c */ /* 0x000fe20000300000 */
.L_x_127:
[----:B------:R-:W2:Y:S04]  /*abb0*/  LDL R13, [R1+0xb4] ;  /* 0x0000b400010d7983 */ /* 0x000ea80000100800 */
[----:B------:R-:W3:Y:S01]  /*abc0*/  LDL.LU R9, [R1+0xb8] ;  /* 0x0000b80001097983 */ /* 0x000ee20000300800 */
[----:B------:R-:W-:Y:S01]  /*abd0*/  BSSY B1, `(.L_x_128) ;  /* 0x0000005000017945 */ /* 0x000fe20003800000 */
[----:B--2---:R-:W-:Y:S02]  /*abe0*/  LEA R20, R13, UR51, 0x3 ;  /* 0x000000330d147c11 */ /* 0x004fe4000f8e18ff */
[----:B---3--:R-:W-:-:S04]  /*abf0*/  SHF.L.U32 R9, R9, 0x1f, RZ ;  /* 0x0000001f09097819 */ /* 0x008fc800000006ff */
[----:B------:R-:W2:Y:S02]  /*ac00*/  SYNCS.PHASECHK.TRANS64.TRYWAIT P2, [R20+URZ+0x80], R9 ;  /* 0x00008009140075a7 */ /* 0x000ea4000804017f */
[----:B--2---:R-:W-:Y:S05]  /*ac10*/  @!P2 BRA `(.L_x_129) ;  /* 0x0000004400a8a947 */ /* 0x004fea0003800000 */
.L_x_247:
[----:B------:R-:W-:Y:S05]  /*ac20*/  BSYNC B1 ;  /* 0x0000000000017941 */ /* 0x000fea0003800000 */
.L_x_128:
[----:B------:R-:W-:Y:S04]  /*ac30*/  BSSY B1, `(.L_x_130) ;  /* 0x0000012000017945 */ /* 0x000fe80003800000 */
[----:B------:R-:W-:Y:S05]  /*ac40*/  @P0 BRA `(.L_x_131) ;  /* 0x0000000000400947 */ /* 0x000fea0003800000 */
[----:B------:R-:W3:Y:S02]  /*ac50*/  LDL.LU R13, [R1+0xb4] ;  /* 0x0000b400010d7983 */ /* 0x000ee40000300800 */
[----:B---3--:R-:W-:-:S05]  /*ac60*/  IMAD R4, R13, 0x1000, R8 ;  /* 0x000010000d047824 */ /* 0x008fca00078e0208 */
[----:B------:R-:W-:Y:S01]  /*ac70*/  IADD3 R7, R4, UR51, RZ ;  /* 0x0000003304077c10 */ /* 0x000fe2000fffe0ff */
[----:B------:R-:W-:Y:S04]  /*ac80*/  LDS.U16 R6, [R4+UR51+0x200] ;  /* 0x0002003304067984 */ /* 0x000fe80008000400 */
[----:B------:R-:W-:Y:S01]  /*ac90*/  IMAD.IADD R19, R12, 0x1, R7 ;  /* 0x000000010c137824 */ /* 0x000fe200078e0207 */
[----:B--2---:R-:W-:Y:S04]  /*aca0*/  LDS.U16 R9, [R4+UR51+0x208] ;  /* 0x0002083304097984 */ /* 0x004fe80008000400 */
[----:B------:R-:W2:Y:S04]  /*acb0*/  LDS.U16 R7, [R4+UR51+0x100] ;  /* 0x0001003304077984 */ /* 0x000ea80008000400 */
[----:B------:R2:W3:Y:S04]  /*acc0*/  LDS.U16 R10, [R4+UR51+0x108] ;  /* 0x00010833040a7984 */ /* 0x0004e80008000400 */
[----:B------:R-:W-:Y:S04]  /*acd0*/  LDS.U16 R12, [R19+0x200] ;  /* 0x00020000130c7984 */ /* 0x000fe80000000400 */
[----:B------:R-:W4:Y:S04]  /*ace0*/  LDS.U16 R13, [R19+0x100] ;  /* 0x00010000130d7984 */ /* 0x000f280000000400 */
[----:B------:R-:W-:Y:S04]  /*acf0*/  LDS.U16 R17, [R19+0x208] ;  /* 0x0002080013117984 */ /* 0x000fe80000000400 */
[----:B------:R-:W5:Y:S01]  /*ad00*/  LDS.U16 R20, [R19+0x108] ;  /* 0x0001080013147984 */ /* 0x000f620000000400 */
[----:B--2---:R-:W-:-:S02]  /*ad10*/  PRMT R4, R7, 0x5410, R6 ;  /* 0x0000541007047816 */ /* 0x004fc40000000006 */
[----:B---3--:R-:W-:Y:S02]  /*ad20*/  PRMT R6, R10, 0x5410, R9 ;  /* 0x000054100a067816 */ /* 0x008fe40000000009 */
[----:B----4-:R-:W-:Y:S02]  /*ad30*/  PRMT R7, R13, 0x5410, R12 ;  /* 0x000054100d077816 */ /* 0x010fe4000000000c */
[----:B-----5:R-:W-:-:S07]  /*ad40*/  PRMT R10, R20, 0x5410, R17 ;  /* 0x00005410140a7816 */ /* 0x020fce0000000011 */
.L_x_131:
[----:B------:R-:W-:Y:S05]  /*ad50*/  BSYNC B1 ;  /* 0x0000000000017941 */ /* 0x000fea0003800000 */
.L_x_130:
        /* <DEDUP_REMOVED lines=8> */
.L_x_132:
[----:B------:R-:W4:Y:S01]  /*ade0*/  S2R R12, SR_CgaCtaId ;  /* 0x00000000000c7919 */ /* 0x000f220000008800 */
[C---:B--2---:R-:W-:Y:S01]  /*adf0*/  LEA R9, R18.reuse, UR51, 0x3 ;  /* 0x0000003312097c11 */ /* 0x044fe2000f8e18ff */
[----:B-1----:R-:W-:-:S03]  /*ae00*/  VIADD R18, R18, 0x1 ;  /* 0x0000000112127836 */ /* 0x002fc60000000000 */
[----:B------:R-:W-:Y:S02]  /*ae10*/  IADD3 R9, R9, 0xa0, RZ ;  /* 0x000000a009097810 */ /* 0x000fe40007ffe0ff */
[----:B------:R-:W-:-:S04]  /*ae20*/  ISETP.NE.AND P0, PT, R18, 0x4, PT ;  /* 0x000000041200780c */ /* 0x000fc80003f05270 */
[----:B------:R-:W-:Y:S02]  /*ae30*/  SEL R18, R18, RZ, P0 ;  /* 0x000000ff12127207 */ /* 0x000fe40000000000 */
[----:B----4-:R-:W-:Y:S02]  /*ae40*/  PRMT R9, R12, 0x654, R9 ;  /* 0x000006540c097816 */ /* 0x010fe40000000009 */
[----:B------:R-:W-:Y:S02]  /*ae50*/  SEL R12, RZ, 0x1, P0 ;  /* 0x00000001ff0c7807 */ /* 0x000fe40000000000 */
[----:B---3--:R2:W-:Y:S02]  /*ae60*/  SYNCS.ARRIVE.TRANS64.RED.A1T0 RZ, [R9+URZ], RZ ;  /* 0x000000ff09ff79a7 */ /* 0x0085e4000810043f */
[----:B------:R-:W-:-:S07]  /*ae70*/  LOP3.LUT R15, R15, R12, RZ, 0x3c, !PT ;  /* 0x0000000c0f0f7212 */ /* 0x000fce00078e3cff */
.L_x_126:
[----:B------:R-:W-:Y:S05]  /*ae80*/  BSYNC B0 ;  /* 0x0000000000007941 */ /* 0x000fea0003800000 */
.L_x_125:
[----:B--2---:R-:W2:Y:S04]  /*ae90*/  LDL.LU R9, [R1+0x74] ;  /* 0x0000740001097983 */ /* 0x004ea80000300800 */
[----:B------:R-:W3:Y:S04]  /*aea0*/  LDL.LU R13, [R1+0x78] ;  /* 0x00007800010d7983 */ /* 0x000ee80000300800 */
[----:B------:R-:W4:Y:S04]  /*aeb0*/  LDL.LU R19, [R1+0x84] ;  /* 0x0000840001137983 */ /* 0x000f280000300800 */
[----:B------:R-:W5:Y:S04]  /*aec0*/  LDL.LU R21, [R1+0x88] ;  /* 0x0000880001157983 */ /* 0x000f680000300800 */
        /* <DEDUP_REMOVED lines=11> */
[----:B------:R-:W5:Y:S01]  /*af80*/  LDL.LU R26, [R1+0xac] ;  /* 0x0000ac00011a7983 */ /* 0x000f620000300800 */
[----:B------:R-:W-:-:S02]  /*af90*/  F2FP.F16.E4M3.UNPACK_B R22, R10.H1 ;  /* 0x0000000aff16723e */ /* 0x000fc400030006ff */
[-C--:B------:R-:W-:Y:S02]  /*afa0*/  F2FP.F16.E4M3.UNPACK_B R12, R4.reuse ;  /* 0x00000004ff0c723e */ /* 0x080fe400020006ff */
[----:B------:R-:W-:Y:S02]  /*afb0*/  F2FP.F16.E4M3.UNPACK_B R4, R4.H1 ;  /* 0x00000004ff04723e */ /* 0x000fe400030006ff */
[----:B------:R-:W-:Y:S01]  /*afc0*/  F2FP.F16.E4M3.UNPACK_B R10, R10 ;  /* 0x0000000aff0a723e */ /* 0x000fe200020006ff */
[C-C-:B--2---:R-:W-:Y:S01]  /*afd0*/  FFMA R9, R16.reuse, R9, R11.reuse ;  /* 0x0000000910097223 */ /* 0x144fe2000000000b */
[C-C-:B---3--:R-:W-:Y:S01]  /*afe0*/  FFMA R13, R16.reuse, R13, R11.reuse ;  /* 0x0000000d100d7223 */ /* 0x148fe2000000000b */
[C-C-:B----4-:R-:W-:Y:S01]  /*aff0*/  FFMA R19, R16.reuse, R19, R11.reuse ;  /* 0x0000001310137223 */ /* 0x150fe2000000000b */
[C-C-:B-----5:R-:W-:Y:S01]  /*b000*/  FFMA R21, R16.reuse, R21, R11.reuse ;  /* 0x0000001510157223 */ /* 0x160fe2000000000b */
[C-C-:B------:R-:W-:Y:S01]  /*b010*/  FFMA R27, R16.reuse, R27, R11.reuse ;  /* 0x0000001b101b7223 */ /* 0x140fe2000000000b */
[C-C-:B------:R-:W-:Y:S01]  /*b020*/  FFMA R29, R16.reuse, R29, R11.reuse ;  /* 0x0000001d101d7223 */ /* 0x140fe2000000000b */
[C-C-:B------:R-:W-:Y:S01]  /*b030*/  FFMA R35, R16.reuse, R32, R11.reuse ;  /* 0x0000002010237223 */ /* 0x140fe2000000000b */
[C---:B------:R-:W-:Y:S01]  /*b040*/  FFMA R37, R16.reuse, R31, R11 ;  /* 0x0000001f10257223 */ /* 0x040fe2000000000b */
[C-C-:B------:R-:W-:Y:S01]  /*b050*/  FFMA R11, R16.reuse, R30, R5.reuse ;  /* 0x0000001e100b7223 */ /* 0x140fe20000000005 */
[C-C-:B------:R-:W-:Y:S01]  /*b060*/  FFMA R17, R16.reuse, R17, R5.reuse ;  /* 0x0000001110117223 */ /* 0x140fe20000000005 */
[C-C-:B------:R-:W-:Y:S01]  /*b070*/  FFMA R23, R16.reuse, R23, R5.reuse ;  /* 0x0000001710177223 */ /* 0x140fe20000000005 */
[C-C-:B------:R-:W-:Y:S01]  /*b080*/  FFMA R25, R16.reuse, R25, R5.reuse ;  /* 0x0000001910197223 */ /* 0x140fe20000000005 */
[C-C-:B------:R-:W-:Y:S01]  /*b090*/  FFMA R31, R16.reuse, R28, R5.reuse ;  /* 0x0000001c101f7223 */ /* 0x140fe20000000005 */
[----:B------:R-:W-:Y:S01]  /*b0a0*/  FFMA R33, R16, R24, R5 ;  /* 0x0000001810217223 */ /* 0x000fe20000000005 */
[----:B------:R-:W-:-:S02]  /*b0b0*/  HADD2.F32 R24, -RZ, R22.H1_H1 ;  /* 0x30000016ff187230 */ /* 0x000fc40000004100 */
[----:B------:R-:W-:Y:S02]  /*b0c0*/  HADD2.F32 R22, -RZ, R22.H0_H0 ;  /* 0x20000016ff167230 */ /* 0x000fe40000004100 */
[----:B------:R-:W-:Y:S01]  /*b0d0*/  FFMA R39, R16, R20, R5 ;  /* 0x0000001410277223 */ /* 0x000fe20000000005 */
[--C-:B------:R-:W-:Y:S02]  /*b0e0*/  HADD2.F32 R20, -RZ, R12.reuse.H0_H0 ;  /* 0x2000000cff147230 */ /* 0x100fe40000004100 */
[----:B------:R-:W-:Y:S02]  /*b0f0*/  HADD2.F32 R12, -RZ, R12.H1_H1 ;  /* 0x3000000cff0c7230 */ /* 0x000fe40000004100 */
[----:B------:R-:W-:Y:S01]  /*b100*/  FFMA R32, R24, R2, R39 ;  /* 0x0000000218207223 */ /* 0x000fe20000000027 */
[----:B------:R-:W-:Y:S01]  /*b110*/  FFMA R5, R16, R26, R5 ;  /* 0x0000001a10057223 */ /* 0x000fe20000000005 */
[----:B------:R-:W-:Y:S01]  /*b120*/  FFMA R24, R20, R2, R9 ;  /* 0x0000000214187223 */ /* 0x000fe20000000009 */
[--C-:B------:R-:W-:Y:S01]  /*b130*/  HADD2.F32 R20, -RZ, R4.reuse.H0_H0 ;  /* 0x20000004ff147230 */ /* 0x100fe20000004100 */
[-C--:B------:R-:W-:Y:S01]  /*b140*/  F2FP.F16.E4M3.UNPACK_B R9, R6.reuse ;  /* 0x00000006ff09723e */ /* 0x080fe200020006ff */
[----:B------:R-:W-:Y:S01]  /*b150*/  HADD2.F32 R4, -RZ, R4.H1_H1 ;  /* 0x30000004ff047230 */ /* 0x000fe20000004100 */
[----:B------:R-:W-:Y:S01]  /*b160*/  F2FP.F16.E4M3.UNPACK_B R6, R6.H1 ;  /* 0x00000006ff06723e */ /* 0x000fe200030006ff */
[-C--:B------:R-:W-:Y:S01]  /*b170*/  FFMA R13, R12, R2.reuse, R13 ;  /* 0x000000020c0d7223 */ /* 0x080fe2000000000d */
[----:B------:R-:W-:Y:S01]  /*b180*/  FFMA R11, R20, R2, R11 ;  /* 0x00000002140b7223 */ /* 0x000fe2000000000b */
[----:B------:R-:W-:-:S02]  /*b190*/  HADD2.F32 R12, -RZ, R9.H0_H0 ;  /* 0x20000009ff0c7230 */ /* 0x000fc40000004100 */
[-C--:B------:R-:W-:Y:S01]  /*b1a0*/  FFMA R26, R4, R2.reuse, R17 ;  /* 0x00000002041a7223 */ /* 0x080fe20000000011 */
[----:B------:R-:W-:Y:S01]  /*b1b0*/  HADD2.F32 R20, -RZ, R9.H1_H1 ;  /* 0x30000009ff147230 */ /* 0x000fe20000004100 */
[-C--:B------:R-:W-:Y:S01]  /*b1c0*/  F2FP.F16.E4M3.UNPACK_B R9, R7.reuse ;  /* 0x00000007ff09723e */ /* 0x080fe200020006ff */
[--C-:B------:R-:W-:Y:S02]  /*b1d0*/  HADD2.F32 R4, -RZ, R6.reuse.H0_H0 ;  /* 0x20000006ff047230 */ /* 0x100fe40000004100 */
[-C--:B------:R-:W-:Y:S01]  /*b1e0*/  FFMA R19, R12, R2.reuse, R19 ;  /* 0x000000020c137223 */ /* 0x080fe20000000013 */
[----:B------:R-:W-:Y:S01]  /*b1f0*/  HADD2.F32 R6, -RZ, R6.H1_H1 ;  /* 0x30000006ff067230 */ /* 0x000fe20000004100 */
[----:B------:R-:W-:Y:S01]  /*b200*/  F2FP.F16.E4M3.UNPACK_B R7, R7.H1 ;  /* 0x00000007ff07723e */ /* 0x000fe200030006ff */
[--C-:B------:R-:W-:Y:S02]  /*b210*/  HADD2.F32 R12, -RZ, R9.reuse.H1_H1 ;  /* 0x30000009ff0c7230 */ /* 0x100fe40000004100 */
[----:B------:R-:W-:Y:S01]  /*b220*/  FFMA R23, R4, R2, R23 ;  /* 0x0000000204177223 */ /* 0x000fe20000000017 */
[----:B------:R-:W-:-:S02]  /*b230*/  HADD2.F32 R4, -RZ, R9.H0_H0 ;  /* 0x20000009ff047230 */ /* 0x000fc40000004100 */
[-C--:B------:R-:W-:Y:S01]  /*b240*/  FFMA R28, R6, R2.reuse, R25 ;  /* 0x00000002061c7223 */ /* 0x080fe20000000019 */
[--C-:B------:R-:W-:Y:S02]  /*b250*/  HADD2.F32 R6, -RZ, R7.reuse.H1_H1 ;  /* 0x30000007ff067230 */ /* 0x100fe40000004100 */
[-C--:B------:R-:W-:Y:S01]  /*b260*/  FFMA R30, R12, R2.reuse, R29 ;  /* 0x000000020c1e7223 */ /* 0x080fe2000000001d */
[--C-:B------:R-:W-:Y:S02]  /*b270*/  HADD2.F32 R12, -RZ, R10.reuse.H0_H0 ;  /* 0x2000000aff0c7230 */ /* 0x100fe40000004100 */
[-C--:B------:R-:W-:Y:S01]  /*b280*/  FFMA R27, R4, R2.reuse, R27 ;  /* 0x00000002041b7223 */ /* 0x080fe2000000001b */
[----:B------:R-:W-:Y:S02]  /*b290*/  HADD2.F32 R4, -RZ, R7.H0_H0 ;  /* 0x20000007ff047230 */ /* 0x000fe40000004100 */
[----:B------:R-:W-:Y:S01]  /*b2a0*/  FFMA R20, R20, R2, R21 ;  /* 0x0000000214147223 */ /* 0x000fe20000000015 */
[----:B------:R-:W-:-:S02]  /*b2b0*/  HADD2.F32 R10, -RZ, R10.H1_H1 ;  /* 0x3000000aff0a7230 */ /* 0x000fc40000004100 */
[-C--:B------:R-:W-:Y:S01]  /*b2c0*/  FFMA R33, R6, R2.reuse, R33 ;  /* 0x0000000206217223 */ /* 0x080fe20000000021 */
[-C--:B------:R-:W-:Y:S01]  /*b2d0*/  FFMA R12, R12, R2.reuse, R35 ;  /* 0x000000020c0c7223 */ /* 0x080fe20000000023 */
[-C--:B------:R-:W-:Y:S01]  /*b2e0*/  FFMA R4, R4, R2.reuse, R31 ;  /* 0x0000000204047223 */ /* 0x080fe2000000001f */
[-C--:B------:R-:W-:Y:S01]  /*b2f0*/  FFMA R5, R22, R2.reuse, R5 ;  /* 0x0000000216057223 */ /* 0x080fe20000000005 */
[----:B------:R-:W-:Y:S01]  /*b300*/  FFMA R37, R10, R2, R37 ;  /* 0x000000020a257223 */ /* 0x000fe20000000025 */
[----:B------:R-:W-:Y:S02]  /*b310*/  F2FP.SATFINITE.E4M3.F32.PACK_AB_MERGE_C R13, R13, R24, RZ ;  /* 0x000000180d0d723e */ /* 0x000fe400048070ff */
[----:B------:R-:W-:Y:S02]  /*b320*/  F2FP.SATFINITE.E4M3.F32.PACK_AB_MERGE_C R11, R26, R11, RZ ;  /* 0x0000000b1a0b723e */ /* 0x000fe400048070ff */
[----:B------:R-:W-:Y:S02]  /*b330*/  F2FP.SATFINITE.E4M3.F32.PACK_AB_MERGE_C R19, R20, R19, RZ ;  /* 0x000000131413723e */ /* 0x000fe400048070ff */
[----:B------:R-:W-:-:S02]  /*b340*/  F2FP.SATFINITE.E4M3.F32.PACK_AB_MERGE_C R23, R28, R23, RZ ;  /* 0x000000171c17723e */ /* 0x000fc400048070ff */
[----:B------:R-:W-:Y:S02]  /*b350*/  F2FP.SATFINITE.E4M3.F32.PACK_AB_MERGE_C R27, R30, R27, RZ ;  /* 0x0000001b1e1b723e */ /* 0x000fe400048070ff */
[----:B------:R-:W-:Y:S02]  /*b360*/  F2FP.SATFINITE.E4M3.F32.PACK_AB_MERGE_C R33, R33, R4, RZ ;  /* 0x000000042121723e */ /* 0x000fe400048070ff */
[----:B------:R-:W-:Y:S02]  /*b370*/  F2FP.SATFINITE.E4M3.F32.PACK_AB_MERGE_C R37, R37, R12, RZ ;  /* 0x0000000c2525723e */ /* 0x000fe400048070ff */
[----:B------:R-:W-:Y:S01]  /*b380*/  F2FP.SATFINITE.E4M3.F32.PACK_AB_MERGE_C R5, R32, R5, RZ ;  /* 0x000000052005723e */ /* 0x000fe200048070ff */
[----:B------:R-:W-:Y:S06]  /*b390*/  @P1 BRA `(.L_x_133) ;  /* 0x0000000000041947 */ /* 0x000fec0003800000 */
[----:B------:R-:W-:-:S04]  /*b3a0*/  DEPBAR.LE SB0, 0x1 ;  /* 0x000080400000791a */ /* 0x000fc80000000000 */
.L_x_133:
[----:B------:R-:W2:Y:S01]  /*b3b0*/  LDL.LU R17, [R1+0xc0] ;  /* 0x0000c00001117983 */ /* 0x000ea20000300800 */
        /* <DEDUP_REMOVED lines=17> */
[----:B----4-:R-:W-:Y:S01]  /*b4d0*/  BAR.SYNC.DEFER_BLOCKING 0x1, 0x100 ;  /* 0x0044000000007b1d */ /* 0x010fe20000010000 */
[----:B--2---:R-:W-:-:S05]  /*b4e0*/  IADD3 R17, P0, R17, UR54, RZ ;  /* 0x0000003611117c10 */ /* 0x004fca000ff1e0ff */
[----:B------:R3:W-:Y:S01]  /*b4f0*/  STL [R1+0xc0], R17 ;  /* 0x0000c01101007387 */ /* 0x0007e20000100800 */
[----:B------:R-:W-:Y:S07]  /*b500*/  @P1 BRA `(.L_x_135) ;  /* 0x0000000000201947 */ /* 0x000fee0003800000 */
        /* <DEDUP_REMOVED lines=8> */
.L_x_135:
[----:B------:R-:W-:Y:S05]  /*b590*/  BSYNC B0 ;  /* 0x0000000000007941 */ /* 0x000fea0003800000 */
.L_x_134:
[----:B---3--:R-:W2:Y:S01]  /*b5a0*/  LDL.LU R19, [R1+0xc4] ;  /* 0x0000c40001137983 */ /* 0x008ea20000300800 */
[----:B------:R-:W-:Y:S01]  /*b5b0*/  MOV R4, 0xffffffff ;  /* 0xffffffff00047802 */ /* 0x000fe20000000f00 */
[----:B------:R-:W-:Y:S01]  /*b5c0*/  ULDC.64 UR4, c[0x0][0x8f8] ;  /* 0x00023e0000047ab9 */ /* 0x000fe20000000a00 */
[----:B------:R-:W-:Y:S01]  /*b5d0*/  UMOV UR53, 0xffffffff ;  /* 0xffffffff00357882 */ /* 0x000fe20000000000 */
[----:B------:R-:W-:Y:S01]  /*b5e0*/  UMOV UR47, 0xffffffff ;  /* 0xffffffff002f7882 */ /* 0x000fe20000000000 */
[----:B------:R-:W-:Y:S02]  /*b5f0*/  PRMT R2, RZ, 0x7610, R2 ;  /* 0x00007610ff027816 */ /* 0x000fe40000000002 */
[----:B--2---:R-:W-:Y:S02]  /*b600*/  IADD3.X R19, R19, UR39, RZ, P0, !PT ;  /* 0x0000002713137c10 */ /* 0x004fe400087fe4ff */
[----:B------:R-:W-:-:S03]  /*b610*/  ISETP.GE.U32.AND P0, PT, R17, UR4, PT ;  /* 0x0000000411007c0c */ /* 0x000fc6000bf06070 */
[----:B------:R2:W-:Y:S01]  /*b620*/  STL [R1+0xc4], R19 ;  /* 0x0000c41301007387 */ /* 0x0005e20000100800 */
[----:B------:R-:W-:-:S03]  /*b630*/  ISETP.GE.U32.AND.EX P0, PT, R19, UR5, PT, P0 ;  /* 0x0000000513007c0c */ /* 0x000fc6000bf06100 */
[----:B------:R2:W-:Y:S10]  /*b640*/  STL [R1+0xd8], R4 ;  /* 0x0000d80401007387 */ /* 0x0005f40000100800 */
[----:B--2---:R-:W-:Y:S05]  /*b650*/  @P0 BRA `(.L_x_136) ;  /* 0x00000004007c0947 */ /* 0x004fea0003800000 */
[----:B------:R-:W2:Y:S01]  /*b660*/  LDC.64 R10, c[0x0][0x8d0] ;  /* 0x00023400ff0a7b82 */ /* 0x000ea20000000a00 */
[----:B------:R-:W3:Y:S01]  /*b670*/  S2R R14, SR_CTAID.X ;  /* 0x00000000000e7919 */ /* 0x000ee20000002500 */
[----:B------:R-:W-:Y:S01]  /*b680*/  IMAD.MOV.U32 R8, RZ, RZ, R17 ;  /* 0x000000ffff087224 */ /* 0x000fe200078e0011 */
[----:B------:R-:W-:-:S05]  /*b690*/  MOV R9, R19 ;  /* 0x0000001300097202 */ /* 0x000fca0000000f00 */
[----:B------:R-:W4:Y:S08]  /*b6a0*/  LDC R12, c[0x0][0x8d8] ;  /* 0x00023600ff0c7b82 */ /* 0x000f300000000800 */
[----:B------:R-:W1:Y:S01]  /*b6b0*/  LDC.64 R22, c[0x0][0x8c8] ;  /* 0x00023200ff167b82 */ /* 0x000e620000000a00 */
[----:B--2---:R-:W-:-:S04]  /*b6c0*/  ISETP.NE.U32.AND P0, PT, R10, RZ, PT ;  /* 0x000000ff0a00720c */ /* 0x004fc80003f05070 */
[----:B------:R-:W-:-:S13]  /*b6d0*/  ISETP.NE.AND.EX P0, PT, R11, RZ, PT, P0 ;  /* 0x000000ff0b00720c */ /* 0x000fda0003f05300 */
[----:B-1-34-:R-:W-:Y:S05]  /*b6e0*/  @!P0 BRA `(.L_x_137) ;  /* 0x0000000000288947 */ /* 0x01afea0003800000 */
        /* <DEDUP_REMOVED lines=10> */
.L_x_137:
[----:B------:R-:W1:Y:S01]  /*b790*/  S2R R11, SR_CTAID.Y ;  /* 0x00000000000b7919 */ /* 0x000e620000002600 */
[-CC-:B------:R-:W-:Y:S01]  /*b7a0*/  SHF.R.U64 R28, R8, R12.reuse, R9.reuse ;  /* 0x0000000c081c7219 */ /* 0x180fe20000001209 */
[----:B------:R-:W2:Y:S01]  /*b7b0*/  LDC.64 R20, c[0x0][0x8e8] ;  /* 0x00023a00ff147b82 */ /* 0x000ea20000000a00 */
[----:B------:R-:W-:Y:S01]  /*b7c0*/  SHF.R.U32.HI R2, RZ, R12, R9 ;  /* 0x0000000cff027219 */ /* 0x000fe20000011609 */
[----:B------:R-:W-:Y:S01]  /*b7d0*/  ULDC UR4, c[0x0][0x150] ;  /* 0x0000540000047ab9 */ /* 0x000fe20000000800 */
[----:B------:R-:W-:Y:S01]  /*b7e0*/  IADD3 R7, P0, RZ, -R28, RZ ;  /* 0x8000001cff077210 */ /* 0x000fe20007f1e0ff */
[----:B------:R-:W-:Y:S01]  /*b7f0*/  IMAD.MOV.U32 R4, RZ, RZ, R17 ;  /* 0x000000ffff047224 */ /* 0x000fe200078e0011 */
[----:B------:R-:W-:Y:S02]  /*b800*/  I2FP.F32.U32 R8, R14 ;  /* 0x0000000e00087245 */ /* 0x000fe40000201000 */
[----:B------:R-:W-:Y:S01]  /*b810*/  IADD3.X R9, RZ, ~R2, RZ, P0, !PT ;  /* 0x80000002ff097210 */ /* 0x000fe200007fe4ff */
[----:B------:R-:W3:Y:S01]  /*b820*/  LDC R6, c[0x0][0x8c0] ;  /* 0x00023000ff067b82 */ /* 0x000ee20000000800 */
[----:B------:R-:W-:Y:S01]  /*b830*/  MOV R5, R19 ;  /* 0x0000001300057202 */ /* 0x000fe20000000f00 */
[----:B------:R-:W-:Y:S01]  /*b840*/  FMUL R8, R8, UR4 ;  /* 0x0000000408087c20 */ /* 0x000fe20008400000 */
[----:B------:R-:W-:Y:S01]  /*b850*/  ULDC UR4, c[0x0][0x154] ;  /* 0x0000550000047ab9 */ /* 0x000fe20000000800 */
[----:B------:R-:W-:-:S02]  /*b860*/  IMAD R2, R9, R22, RZ ;  /* 0x0000001609027224 */ /* 0x000fc400078e02ff */
[C---:B------:R-:W-:Y:S02]  /*b870*/  IMAD.WIDE.U32 R4, R7.reuse, R22, R4 ;  /* 0x0000001607047225 */ /* 0x040fe400078e0004 */
[----:B------:R-:W4:Y:S01]  /*b880*/  LDC R12, c[0x0][0x8b0] ;  /* 0x00022c00ff0c7b82 */ /* 0x000f220000000800 */
[----:B------:R-:W5:Y:S01]  /*b890*/  F2I.U32.TRUNC.NTZ R8, R8 ;  /* 0x0000000800087305 */ /* 0x000f62000020f000 */
[----:B------:R-:W-:-:S04]  /*b8a0*/  IMAD R7, R7, R23, R2 ;  /* 0x0000001707077224 */ /* 0x000fc800078e0202 */
[----:B------:R-:W-:Y:S02]  /*b8b0*/  IMAD.IADD R5, R5, 0x1, R7 ;  /* 0x0000000105057824 */ /* 0x000fe400078e0207 */
[----:B------:R-:W4:Y:S01]  /*b8c0*/  LDC R24, c[0x0][0x900] ;  /* 0x00024000ff187b82 */ /* 0x000f220000000800 */
[----:B--2---:R-:W-:Y:S01]  /*b8d0*/  ISETP.NE.U32.AND P0, PT, R20, RZ, PT ;  /* 0x000000ff1400720c */ /* 0x004fe20003f05070 */
[----:B------:R-:W-:-:S03]  /*b8e0*/  IMAD.MOV.U32 R7, RZ, RZ, -0x1 ;  /* 0xffffffffff077424 */ /* 0x000fc600078e00ff */
[----:B------:R-:W-:Y:S02]  /*b8f0*/  ISETP.NE.AND.EX P0, PT, R21, RZ, PT, P0 ;  /* 0x000000ff1500720c */ /* 0x000fe40003f05300 */
[----:B-1----:R-:W-:Y:S01]  /*b900*/  I2FP.F32.U32 R2, R11 ;  /* 0x0000000b00027245 */ /* 0x002fe20000201000 */
[----:B------:R-:W1:Y:S01]  /*b910*/  LDC R9, c[0x0][0x144] ;  /* 0x00005100ff097b82 */ /* 0x000e620000000800 */
[-CC-:B---3--:R-:W-:Y:S02]  /*b920*/  SHF.R.U64 R10, R4, R6.reuse, R5.reuse ;  /* 0x00000006040a7219 */ /* 0x188fe40000001205 */
[----:B------:R-:W-:Y:S01]  /*b930*/  SHF.R.U32.HI R5, RZ, R6, R5 ;  /* 0x00000006ff057219 */ /* 0x000fe20000011605 */
[----:B------:R-:W-:Y:S01]  /*b940*/  FMUL R4, R2, UR4 ;  /* 0x0000000402047c20 */ /* 0x000fe20008400000 */
[----:B-----5:R-:W-:-:S03]  /*b950*/  IADD3 R2, -R8, RZ, RZ ;  /* 0x000000ff08027210 */ /* 0x020fc60007ffe1ff */
[----:B------:R-:W2:Y:S01]  /*b960*/  LDC R22, c[0x0][0x148] ;  /* 0x00005200ff167b82 */ /* 0x000ea20000000800 */
[----:B------:R3:W1:Y:S01]  /*b970*/  F2I.U32.TRUNC.NTZ R13, R4 ;  /* 0x00000004000d7305 */ /* 0x000662000020f000 */
[-CC-:B----4-:R-:W-:Y:S02]  /*b980*/  SHF.R.U64 R8, R10, R12.reuse, R5.reuse ;  /* 0x0000000c0a087219 */ /* 0x190fe40000001205 */
[----:B------:R-:W-:-:S04]  /*b990*/  SHF.R.U32.HI R5, RZ, R12, R5 ;  /* 0x0000000cff057219 */ /* 0x000fc80000011605 */
[----:B------:R-:W4:Y:S01]  /*b9a0*/  LDC R17, c[0x0][0x8a8] ;  /* 0x00022a00ff117b82 */ /* 0x000f220000000800 */
[-CC-:B------:R-:W-:Y:S02]  /*b9b0*/  SHF.R.U64 R12, R8, R24.reuse, R5.reuse ;  /* 0x00000018080c7219 */ /* 0x180fe40000001205 */
[-C--:B------:R-:W-:Y:S02]  /*b9c0*/  SHF.L.U32 R7, R7, R24.reuse, RZ ;  /* 0x0000001807077219 */ /* 0x080fe400000006ff */
[-C--:B------:R-:W-:Y:S02]  /*b9d0*/  SHF.R.U32.HI R5, RZ, R24.reuse, R5 ;  /* 0x00000018ff057219 */ /* 0x080fe40000011605 */
[----:B------:R-:W-:Y:S01]  /*b9e0*/  SHF.L.U32 R24, R3, R24, RZ ;  /* 0x0000001803187219 */ /* 0x000fe200000006ff */
[----:B------:R-:W2:Y:S01]  /*b9f0*/  LDC R25, c[0x0][0x8f0] ;  /* 0x00023c00ff197b82 */ /* 0x000ea20000000800 */
[----:B-1----:R-:W-:Y:S01]  /*ba00*/  IMAD R19, R9, R2, R14 ;  /* 0x0000000209137224 */ /* 0x002fe200078e020e */
[----:B------:R-:W-:-:S02]  /*ba10*/  LOP3.LUT R23, RZ, R7, RZ, 0x33, !PT ;  /* 0x00000007ff177212 */ /* 0x000fc400078e33ff */
[----:B------:R-:W-:Y:S02]  /*ba20*/  MOV R2, R12 ;  /* 0x0000000c00027202 */ /* 0x000fe40000000f00 */
[----:B------:R-:W-:Y:S02]  /*ba30*/  MOV R3, R5 ;  /* 0x0000000500037202 */ /* 0x000fe40000000f00 */
[----:B------:R-:W1:Y:S08]  /*ba40*/  LDC R26, c[0x0][0x8e0] ;  /* 0x00023800ff1a7b82 */ /* 0x000e700000000800 */
[----:B------:R-:W1:Y:S01]  /*ba50*/  LDC R27, c[0x0][0x8b8] ;  /* 0x00022e00ff1b7b82 */ /* 0x000e620000000800 */
[----:B---34-:R-:W-:Y:S05]  /*ba60*/  @!P0 BRA `(.L_x_138) ;  /* 0x0000000000288947 */ /* 0x018fea0003800000 */
[----:B------:R-:W3:Y:S02]  /*ba70*/  LDC R7, c[0x0][0x8f4] ;  /* 0x00023d00ff077b82 */ /* 0x000ee40000000800 */
[----:B---3--:R-:W-:-:S05]  /*ba80*/  IADD3 R7, P0, R12, R7, RZ ;  /* 0x000000070c077210 */ /* 0x008fca0007f1e0ff */
[----:B------:R-:W-:-:S04]  /*ba90*/  IMAD.X R9, RZ, RZ, R5, P0 ;  /* 0x000000ffff097224 */ /* 0x000fc800000e0605 */
[----:B------:R-:W-:-:S04]  /*baa0*/  IMAD.WIDE.U32 R2, R9, R20, RZ ;  /* 0x0000001409027225 */ /* 0x000fc800078e00ff */
[----:B------:R-:W-:-:S04]  /*bab0*/  IMAD.WIDE.U32 R4, P0, R7, R21, R2 ;  /* 0x0000001507047225 */ /* 0x000fc80007800002 */
[----:B------:R-:W-:Y:S01]  /*bac0*/  IMAD.WIDE.U32 R2, R7, R20, RZ ;  /* 0x0000001407027225 */ /* 0x000fe200078e00ff */
[----:B------:R-:W-:Y:S02]  /*bad0*/  IADD3.X R7, RZ, RZ, RZ, P0, !PT ;  /* 0x000000ffff077210 */ /* 0x000fe400007fe4ff */
[----:B------:R-:W-:Y:S02]  /*bae0*/  MOV R6, R5 ;  /* 0x0000000500067202 */ /* 0x000fe40000000f00 */
[----:B------:R-:W-:-:S05]  /*baf0*/  IADD3 RZ, P0, R3, R4, RZ ;  /* 0x0000000403ff7210 */ /* 0x000fca0007f1e0ff */
[----:B------:R-:W-:-:S08]  /*bb00*/  IMAD.WIDE.U32.X R2, R9, R21, R6, P0 ;  /* 0x0000001509027225 */ /* 0x000fd000000e0406 */
.L_x_138:
[----:B------:R-:W3:Y:S01]  /*bb10*/  LDC R4, c[0x0][0x904] ;  /* 0x00024100ff047b82 */ /* 0x000ee20000000800 */
[----:B--2---:R-:W-:Y:S01]  /*bb20*/  SHF.R.U64 R2, R2, R25, R3 ;  /* 0x0000001902027219 */ /* 0x004fe20000001203 */
[----:B------:R-:W-:Y:S01]  /*bb30*/  IMAD.MOV R13, RZ, RZ, -R13 ;  /* 0x000000ffff0d7224 */ /* 0x000fe200078e0a0d */
[----:B------:R-:W-:Y:S02]  /*bb40*/  LOP3.LUT R5, R8, R23, RZ, 0xc0, !PT ;  /* 0x0000001708057212 */ /* 0x000fe400078ec0ff */
[----:B------:R-:W-:Y:S02]  /*bb50*/  IADD3 R7, R17, -0x1, RZ ;  /* 0xffffffff11077810 */ /* 0x000fe40007ffe0ff */
[----:B------:R-:W-:Y:S01]  /*bb60*/  IADD3 R3, -R2, RZ, RZ ;  /* 0x000000ff02037210 */ /* 0x000fe20007ffe1ff */
[----:B------:R-:W-:Y:S01]  /*bb70*/  IMAD R2, R24, R2, R5 ;  /* 0x0000000218027224 */ /* 0x000fe200078e0205 */
[----:B------:R-:W-:Y:S02]  /*bb80*/  LOP3.LUT R10, R10, R7, RZ, 0xc0, !PT ;  /* 0x000000070a0a7212 */ /* 0x000fe400078ec0ff */
[----:B------:R-:W-:Y:S01]  /*bb90*/  R2UR UR47, R28 ;  /* 0x000000001c2f72ca */ /* 0x000fe200000e0000 */
[----:B-1----:R-:W-:-:S04]  /*bba0*/  IMAD R3, R3, R26, R12 ;  /* 0x0000001a03037224 */ /* 0x002fc800078e020c */
[----:B------:R-:W-:Y:S01]  /*bbb0*/  IMAD R3, R3, R17, R10 ;  /* 0x0000001103037224 */ /* 0x000fe200078e020a */
[----:B---3--:R-:W-:-:S13]  /*bbc0*/  ISETP.NE.AND P0, PT, R4, 0x1, PT ;  /* 0x000000010400780c */ /* 0x008fda0003f05270 */
[----:B------:R-:W-:-:S04]  /*bbd0*/  @P0 IMAD R19, R22, R13, R11 ;  /* 0x0000000d16130224 */ /* 0x000fc800078e020b */
[----:B------:R-:W-:-:S05]  /*bbe0*/  IMAD R2, R2, R27, R19 ;  /* 0x0000001b02027224 */ /* 0x000fca00078e0213 */
[----:B------:R-:W-:Y:S02]  /*bbf0*/  SEL R4, R3, R2, !P0 ;  /* 0x0000000203047207 */ /* 0x000fe40004000000 */
[----:B------:R-:W-:Y:S02]  /*bc00*/  SEL R3, R2, R3, !P0 ;  /* 0x0000000302037207 */ /* 0x000fe40004000000 */
[----:B------:R-:W-:Y:S01]  /*bc10*/  R2UR UR53, R4 ;  /* 0x00000000043572ca */ /* 0x000fe200000e0000 */
[----:B------:R-:W-:Y:S02]  /*bc20*/  IMAD.MOV.U32 R4, RZ, RZ, 0x1 ;  /* 0x00000001ff047424 */ /* 0x000fe400078e00ff */
[----:B------:R2:W-:Y:S03]  /*bc30*/  STL [R1+0xd8], R3 ;  /* 0x0000d80301007387 */ /* 0x0005e60000100800 */
[----:B------:R-:W-:-:S09]  /*bc40*/  PRMT R2, R4, 0x7610, R2 ;  /* 0x0000761004027816 */ /* 0x000fd20000000002 */
.L_x_136:
[----:B------:R-:W-:Y:S01]  /*bc50*/  UIADD3 UR48, UR52, UR48, URZ ;  /* 0x0000003034307290 */ /* 0x000fe2000fffe03f */
[----:B------:R3:W-:Y:S01]  /*bc60*/  STL [R1+0xb8], R15 ;  /* 0x0000b80f01007387 */ /* 0x0007e20000100800 */
[----:B------:R-:W-:Y:S02]  /*bc70*/  LOP3.LUT P0, RZ, R2, 0xff, RZ, 0xc0, !PT ;  /* 0x000000ff02ff7812 */ /* 0x000fe4000780c0ff */
[----:B------:R-:W-:Y:S01]  /*bc80*/  USHF.R.U32.HI UR4, URZ, 0x3, UR48 ;  /* 0x000000033f047899 */ /* 0x000fe20008011630 */
[----:B------:R3:W-:Y:S01]  /*bc90*/  STL [R1+0xb4], R18 ;  /* 0x0000b41201007387 */ /* 0x0007e20000100800 */
[----:B------:R-:W-:Y:S01]  /*bca0*/  UISETP.GT.U32.AND UP0, UPT, UR48, 0x7, UPT ;  /* 0x000000073000788c */ /* 0x000fe2000bf04070 */
[----:B------:R-:W-:Y:S01]  /*bcb0*/  MOV R2, R0 ;  /* 0x0000000000027202 */ /* 0x000fe20000000f00 */
[----:B------:R-:W-:Y:S02]  /*bcc0*/  ULOP3.LUT UR4, UR4, 0x1, URZ, 0xc0, !UPT ;  /* 0x0000000104047892 */ /* 0x000fe4000f8ec03f */
[----:B------:R-:W-:-:S02]  /*bcd0*/  UISETP.LT.U32.AND UP0, UPT, UR52, 0x8, UP0 ;  /* 0x000000083400788c */ /* 0x000fc40008701070 */
[----:B------:R-:W-:Y:S02]  /*bce0*/  UISETP.NE.U32.AND UP1, UPT, UR4, 0x1, UPT ;  /* 0x000000010400788c */ /* 0x000fe4000bf25070 */
[----:B------:R-:W-:Y:S02]  /*bcf0*/  USEL UR5, URZ, 0x1, !UP0 ;  /* 0x000000013f057887 */ /* 0x000fe4000c000000 */
[----:B------:R-:W-:Y:S02]  /*bd00*/  UISETP.GT.U32.AND UP1, UPT, UR52, 0x7, !UP1 ;  /* 0x000000073400788c */ /* 0x000fe4000cf24070 */
[----:B------:R-:W-:Y:S02]  /*bd10*/  ULOP3.LUT UR48, UR48, 0x7, URZ, 0xc0, !UPT ;  /* 0x0000000730307892 */ /* 0x000fe4000f8ec03f */
[----:B------:R-:W-:-:S04]  /*bd20*/  USEL UR4, URZ, 0x1, !UP1 ;  /* 0x000000013f047887 */ /* 0x000fc8000c800000 */
[----:B------:R-:W-:Y:S01]  /*bd30*/  ULOP3.LUT UR36, UR4, UR36, UR5, 0x96, !UPT ;  /* 0x0000002404247292 */ /* 0x000fe2000f8e9605 */
[----:B---3--:R-:W-:Y:S11]  /*bd40*/  @P0 BRA `(.L_x_139) ;  /* 0xffffff5800380947 */ /* 0x008ff6000383ffff */
[----:B------:R-:W-:-:S04]  /*bd50*/  DEPBAR.LE SB0, 0x0 ;  /* 0x000080000000791a */ /* 0x000fc80000000000 */
[----:B------:R-:W-:Y:S05]  /*bd60*/  EXIT ;  /* 0x000000000000794d */ /* 0x000fea0003800000 */
.L_x_8:
[----:B------:R-:W2:Y:S01]  /*bd70*/  LDL R20, [R1+0xc0] ;  /* 0x0000c00001147983 */ /* 0x000ea20000100800 */
[----:B------:R-:W-:-:S03]  /*bd80*/  ULDC.64 UR4, c[0x0][0x8f8] ;  /* 0x00023e0000047ab9 */ /* 0x000fc60000000a00 */
[----:B------:R-:W3:Y:S01]  /*bd90*/  LDL R21, [R1+0xc4] ;  /* 0x0000c40001157983 */ /* 0x000ee20000100800 */
[----:B------:R-:W-:Y:S01]  /*bda0*/  PRMT R8, RZ, 0x7610, R8 ;  /* 0x00007610ff087816 */ /* 0x000fe20000000008 */
[----:B------:R-:W-:Y:S01]  /*bdb0*/  IMAD.MOV.U32 R12, RZ, RZ, -0x1 ;  /* 0xffffffffff0c7424 */ /* 0x000fe200078e00ff */
[----:B------:R-:W-:Y:S02]  /*bdc0*/  MOV R13, 0xffffffff ;  /* 0xffffffff000d7802 */ /* 0x000fe40000000f00 */
[----:B------:R-:W-:Y:S02]  /*bdd0*/  MOV R4, 0xffffffff ;  /* 0xffffffff00047802 */ /* 0x000fe40000000f00 */
[----:B--2---:R-:W-:-:S04]  /*bde0*/  ISETP.GE.U32.AND P0, PT, R20, UR4, PT ;  /* 0x0000000414007c0c */ /* 0x004fc8000bf06070 */
[----:B---3--:R-:W-:-:S13]  /*bdf0*/  ISETP.GE.U32.AND.EX P0, PT, R21, UR5, PT, P0 ;  /* 0x0000000515007c0c */ /* 0x008fda000bf06100 */
[----:B------:R-:W-:Y:S05]  /*be00*/  @P0 BRA `(.L_x_140) ;  /* 0x0000000400640947 */ /* 0x000fea0003800000 */
[----:B------:R-:W1:Y:S01]  /*be10*/  LDC.64 R14, c[0x0][0x8d0] ;  /* 0x00023400ff0e7b82 */ /* 0x000e620000000a00 */
[----:B------:R-:W-:Y:S01]  /*be20*/  MOV R12, R20 ;  /* 0x00000014000c7202 */ /* 0x000fe20000000f00 */
[----:B------:R-:W-:-:S06]  /*be30*/  IMAD.MOV.U32 R13, RZ, RZ, R21 ;  /* 0x000000ffff0d7224 */ /* 0x000fcc00078e0015 */
[----:B------:R-:W2:Y:S08]  /*be40*/  LDC R16, c[0x0][0x8d8] ;  /* 0x00023600ff107b82 */ /* 0x000eb00000000800 */
[----:B------:R-:W3:Y:S01]  /*be50*/  LDC.64 R18, c[0x0][0x8c8] ;  /* 0x00023200ff127b82 */ /* 0x000ee20000000a00 */
[----:B-1----:R-:W-:-:S04]  /*be60*/  ISETP.NE.U32.AND P0, PT, R14, RZ, PT ;  /* 0x000000ff0e00720c */ /* 0x002fc80003f05070 */
[----:B------:R-:W-:-:S13]  /*be70*/  ISETP.NE.AND.EX P0, PT, R15, RZ, PT, P0 ;  /* 0x000000ff0f00720c */ /* 0x000fda0003f05300 */
[----:B--23--:R-:W-:Y:S05]  /*be80*/  @!P0 BRA `(.L_x_141) ;  /* 0x0000000000288947 */ /* 0x00cfea0003800000 */
[----:B------:R-:W1:Y:S02]  /*be90*/  LDC R4, c[0x0][0x8dc] ;  /* 0x00023700ff047b82 */ /* 0x000e640000000800 */
[----:B-1----:R-:W-:-:S04]  /*bea0*/  IADD3 R13, P0, R20, R4, RZ ;  /* 0x00000004140d7210 */ /* 0x002fc80007f1e0ff */
[----:B------:R-:W-:-:S05]  /*beb0*/  IADD3.X R17, RZ, R21, RZ, P0, !PT ;  /* 0x00000015ff117210 */ /* 0x000fca00007fe4ff */
[----:B------:R-:W-:-:S04]  /*bec0*/  IMAD.WIDE.U32 R8, R17, R14, RZ ;  /* 0x0000000e11087225 */ /* 0x000fc800078e00ff */
[----:B------:R-:W-:-:S04]  /*bed0*/  IMAD.WIDE.U32 R10, P0, R13, R15, R8 ;  /* 0x0000000f0d0a7225 */ /* 0x000fc80007800008 */
[----:B------:R-:W-:Y:S01]  /*bee0*/  IMAD.WIDE.U32 R8, R13, R14, RZ ;  /* 0x0000000e0d087225 */ /* 0x000fe200078e00ff */
[----:B------:R-:W-:-:S03]  /*bef0*/  IADD3.X R13, RZ, RZ, RZ, P0, !PT ;  /* 0x000000ffff0d7210 */ /* 0x000fc600007fe4ff */
[----:B------:R-:W-:Y:S01]  /*bf00*/  IMAD.MOV.U32 R12, RZ, RZ, R11 ;  /* 0x000000ffff0c7224 */ /* 0x000fe200078e000b */
[----:B------:R-:W-:-:S05]  /*bf10*/  IADD3 RZ, P0, R9, R10, RZ ;  /* 0x0000000a09ff7210 */ /* 0x000fca0007f1e0ff */
[----:B------:R-:W-:-:S08]  /*bf20*/  IMAD.WIDE.U32.X R12, R17, R15, R12, P0 ;  /* 0x0000000f110c7225 */ /* 0x000fd000000e040c */
.L_x_141:
[-CC-:B------:R-:W-:Y:S01]  /*bf30*/  SHF.R.U64 R14, R12, R16.reuse, R13.reuse ;  /* 0x000000100c0e7219 */ /* 0x180fe2000000120d */
[----:B------:R-:W1:Y:S01]  /*bf40*/  LDC R10, c[0x0][0x8c0] ;  /* 0x00023000ff0a7b82 */ /* 0x000e620000000800 */
[----:B------:R-:W-:Y:S01]  /*bf50*/  SHF.R.U32.HI R4, RZ, R16, R13 ;  /* 0x00000010ff047219 */ /* 0x000fe2000001160d */
[----:B------:R-:W-:Y:S01]  /*bf60*/  ULDC UR4, c[0x0][0x150] ;  /* 0x0000540000047ab9 */ /* 0x000fe20000000800 */
[----:B------:R-:W-:Y:S02]  /*bf70*/  IADD3 R7, P0, RZ, -R14, RZ ;  /* 0x8000000eff077210 */ /* 0x000fe40007f1e0ff */
[----:B------:R-:W-:Y:S02]  /*bf80*/  MOV R8, R20 ;  /* 0x0000001400087202 */ /* 0x000fe40000000f00 */
[----:B------:R-:W-:Y:S01]  /*bf90*/  IADD3.X R9, RZ, ~R4, RZ, P0, !PT ;  /* 0x80000004ff097210 */ /* 0x000fe200007fe4ff */
[----:B------:R-:W2:Y:S01]  /*bfa0*/  LDC.64 R22, c[0x0][0x8e8] ;  /* 0x00023a00ff167b82 */ /* 0x000ea20000000a00 */
[----:B------:R-:W-:-:S03]  /*bfb0*/  I2FP.F32.U32 R11, R5 ;  /* 0x00000005000b7245 */ /* 0x000fc60000201000 */
[-C--:B------:R-:W-:Y:S02]  /*bfc0*/  IMAD R4, R9, R18.reuse, RZ ;  /* 0x0000001209047224 */ /* 0x080fe400078e02ff */
[----:B------:R-:W-:Y:S02]  /*bfd0*/  IMAD.MOV.U32 R9, RZ, RZ, R21 ;  /* 0x000000ffff097224 */ /* 0x000fe400078e0015 */
[----:B------:R-:W3:Y:S01]  /*bfe0*/  LDC R16, c[0x0][0x8b0] ;  /* 0x00022c00ff107b82 */ /* 0x000ee20000000800 */
[----:B------:R-:W-:-:S04]  /*bff0*/  IMAD.WIDE.U32 R8, R7, R18, R8 ;  /* 0x0000001207087225 */ /* 0x000fc800078e0008 */
[----:B------:R-:W-:Y:S01]  /*c000*/  IMAD R7, R7, R19, R4 ;  /* 0x0000001307077224 */ /* 0x000fe200078e0204 */
[----:B------:R-:W-:Y:S02]  /*c010*/  I2FP.F32.U32 R4, R6 ;  /* 0x0000000600047245 */ /* 0x000fe40000201000 */
[----:B------:R-:W4:Y:S02]  /*c020*/  LDC R18, c[0x0][0x148] ;  /* 0x00005200ff127b82 */ /* 0x000f240000000800 */
[----:B------:R-:W-:Y:S01]  /*c030*/  IADD3 R7, R9, R7, RZ ;  /* 0x0000000709077210 */ /* 0x000fe20007ffe0ff */
[----:B------:R-:W-:Y:S01]  /*c040*/  FMUL R4, R4, UR4 ;  /* 0x0000000404047c20 */ /* 0x000fe20008400000 */
[----:B------:R-:W-:Y:S02]  /*c050*/  ULDC UR4, c[0x0][0x154] ;  /* 0x0000550000047ab9 */ /* 0x000fe40000000800 */
[-CC-:B-1----:R-:W-:Y:S02]  /*c060*/  SHF.R.U64 R12, R8, R10.reuse, R7.reuse ;  /* 0x0000000a080c7219 */ /* 0x182fe40000001207 */
[----:B------:R-:W1:Y:S01]  /*c070*/  LDC R9, c[0x0][0x144] ;  /* 0x00005100ff097b82 */ /* 0x000e620000000800 */
[----:B------:R5:W4:Y:S01]  /*c080*/  F2I.U32.TRUNC.NTZ R8, R4 ;  /* 0x0000000400087305 */ /* 0x000b22000020f000 */
[----:B--2---:R-:W-:Y:S01]  /*c090*/  ISETP.NE.U32.AND P0, PT, R22, RZ, PT ;  /* 0x000000ff1600720c */ /* 0x004fe20003f05070 */
[----:B------:R-:W-:Y:S01]  /*c0a0*/  FMUL R11, R11, UR4 ;  /* 0x000000040b0b7c20 */ /* 0x000fe20008400000 */
[----:B------:R-:W-:Y:S01]  /*c0b0*/  SHF.R.U32.HI R7, RZ, R10, R7 ;  /* 0x0000000aff077219 */ /* 0x000fe20000011607 */
[----:B------:R-:W-:Y:S01]  /*c0c0*/  IMAD.MOV.U32 R10, RZ, RZ, -0x1 ;  /* 0xffffffffff0a7424 */ /* 0x000fe200078e00ff */
[----:B------:R-:W-:Y:S01]  /*c0d0*/  ISETP.NE.AND.EX P0, PT, R23, RZ, PT, P0 ;  /* 0x000000ff1700720c */ /* 0x000fe20003f05300 */
[----:B------:R-:W-:Y:S01]  /*c0e0*/  ULDC UR4, c[0x0][0x900] ;  /* 0x0002400000047ab9 */ /* 0x000fe20000000800 */
[----:B------:R-:W2:Y:S01]  /*c0f0*/  LDC R19, c[0x0][0x8a8] ;  /* 0x00022a00ff137b82 */ /* 0x000ea20000000800 */
[----:B---3--:R-:W-:-:S02]  /*c100*/  SHF.R.U64 R15, R12, R16, R7 ;  /* 0x000000100c0f7219 */ /* 0x008fc40000001207 */
[----:B-----5:R-:W-:Y:S02]  /*c110*/  SHF.R.U32.HI R4, RZ, R16, R7 ;  /* 0x00000010ff047219 */ /* 0x020fe40000011607 */
[----:B------:R3:W1:Y:S01]  /*c120*/  F2I.U32.TRUNC.NTZ R16, R11 ;  /* 0x0000000b00107305 */ /* 0x000662000020f000 */
[----:B------:R-:W-:Y:S02]  /*c130*/  SHF.L.U32 R25, R10, UR4, RZ ;  /* 0x000000040a197c19 */ /* 0x000fe400080006ff */
[----:B------:R-:W2:Y:S01]  /*c140*/  LDC R21, c[0x0][0x8f0] ;  /* 0x00023c00ff157b82 */ /* 0x000ea20000000800 */
[----:B----4-:R-:W-:Y:S02]  /*c150*/  IADD3 R8, -R8, RZ, RZ ;  /* 0x000000ff08087210 */ /* 0x010fe40007ffe1ff */
[--C-:B------:R-:W-:Y:S02]  /*c160*/  SHF.R.U64 R17, R15, UR4, R4.reuse ;  /* 0x000000040f117c19 */ /* 0x100fe40008001204 */
[----:B------:R-:W-:-:S03]  /*c170*/  SHF.R.U32.HI R7, RZ, UR4, R4 ;  /* 0x00000004ff077c19 */ /* 0x000fc60008011604 */
[----:B------:R-:W4:Y:S01]  /*c180*/  LDC R24, c[0x0][0x8e0] ;  /* 0x00023800ff187b82 */ /* 0x000f220000000800 */
[----:B-1----:R-:W-:Y:S01]  /*c190*/  IMAD R20, R9, R8, R6 ;  /* 0x0000000809147224 */ /* 0x002fe200078e0206 */
[----:B------:R-:W-:-:S06]  /*c1a0*/  MOV R6, R17 ;  /* 0x0000001100067202 */ /* 0x000fcc0000000f00 */
[----:B------:R-:W1:Y:S01]  /*c1b0*/  LDC R26, c[0x0][0x8b8] ;  /* 0x00022e00ff1a7b82 */ /* 0x000e620000000800 */
[----:B---3--:R-:W-:Y:S05]  /*c1c0*/  @!P0 BRA `(.L_x_142) ;  /* 0x0000000000288947 */ /* 0x008fea0003800000 */
[----:B------:R-:W3:Y:S02]  /*c1d0*/  LDC R4, c[0x0][0x8f4] ;  /* 0x00023d00ff047b82 */ /* 0x000ee40000000800 */
[----:B---3--:R-:W-:-:S04]  /*c1e0*/  IADD3 R11, P0, R17, R4, RZ ;  /* 0x00000004110b7210 */ /* 0x008fc80007f1e0ff */
        /* <DEDUP_REMOVED lines=8> */
.L_x_142:
[----:B------:R-:W3:Y:S01]  /*c270*/  LDC R8, c[0x0][0x904] ;  /* 0x00024100ff087b82 */ /* 0x000ee20000000800 */
[----:B------:R-:W-:Y:S01]  /*c280*/  LOP3.LUT R4, RZ, R25, RZ, 0x33, !PT ;  /* 0x00000019ff047212 */ /* 0x000fe200078e33ff */
[----:B------:R-:W-:Y:S01]  /*c290*/  USHF.L.U32 UR4, UR38, UR4, URZ ;  /* 0x0000000426047299 */ /* 0x000fe2000800063f */
[----:B--2---:R-:W-:Y:S01]  /*c2a0*/  SHF.R.U64 R7, R6, R21, R7 ;  /* 0x0000001506077219 */ /* 0x004fe20000001207 */
[----:B------:R-:W-:Y:S01]  /*c2b0*/  VIADD R9, R19, 0xffffffff ;  /* 0xffffffff13097836 */ /* 0x000fe20000000000 */
[----:B------:R-:W-:Y:S02]  /*c2c0*/  IADD3 R16, -R16, RZ, RZ ;  /* 0x000000ff10107210 */ /* 0x000fe40007ffe1ff */
[----:B------:R-:W-:Y:S02]  /*c2d0*/  LOP3.LUT R4, R15, R4, RZ, 0xc0, !PT ;  /* 0x000000040f047212 */ /* 0x000fe400078ec0ff */
[----:B------:R-:W-:-:S03]  /*c2e0*/  IADD3 R6, -R7, RZ, RZ ;  /* 0x000000ff07067210 */ /* 0x000fc60007ffe1ff */
[----:B------:R-:W-:Y:S02]  /*c2f0*/  IMAD R13, R7, UR4, R4 ;  /* 0x00000004070d7c24 */ /* 0x000fe4000f8e0204 */
[----:B----4-:R-:W-:Y:S01]  /*c300*/  IMAD R4, R6, R24, R17 ;  /* 0x0000001806047224 */ /* 0x010fe200078e0211 */
[----:B---3--:R-:W-:Y:S02]  /*c310*/  ISETP.NE.AND P0, PT, R8, 0x1, PT ;  /* 0x000000010800780c */ /* 0x008fe40003f05270 */
[----:B------:R-:W-:-:S11]  /*c320*/  MOV R8, 0x1 ;  /* 0x0000000100087802 */ /* 0x000fd60000000f00 */
[----:B------:R-:W-:Y:S01]  /*c330*/  @P0 IMAD R20, R18, R16, R5 ;  /* 0x0000001012140224 */ /* 0x000fe200078e0205 */
[----:B------:R-:W-:-:S03]  /*c340*/  LOP3.LUT R5, R12, R9, RZ, 0xc0, !PT ;  /* 0x000000090c057212 */ /* 0x000fc600078ec0ff */
[----:B-1----:R-:W-:Y:S02]  /*c350*/  IMAD R13, R13, R26, R20 ;  /* 0x0000001a0d0d7224 */ /* 0x002fe400078e0214 */
[----:B------:R-:W-:-:S05]  /*c360*/  IMAD R4, R4, R19, R5 ;  /* 0x0000001304047224 */ /* 0x000fca00078e0205 */
[----:B------:R-:W-:Y:S02]  /*c370*/  SEL R12, R4, R13, !P0 ;  /* 0x0000000d040c7207 */ /* 0x000fe40004000000 */
[----:B------:R-:W-:Y:S01]  /*c380*/  SEL R13, R13, R4, !P0 ;  /* 0x000000040d0d7207 */ /* 0x000fe20004000000 */
[----:B------:R-:W-:-:S07]  /*c390*/  IMAD.MOV.U32 R4, RZ, RZ, R14 ;  /* 0x000000ffff047224 */ /* 0x000fce00078e000e */
.L_x_140:
[----:B------:R-:W-:-:S08]  /*c3a0*/  NOP ;  /* 0x0000000000007918 */ /* 0x000fd00000000000 */
[----:B------:R-:W1:-:S00]  /*c3b0*/  USETMAXREG.DEALLOC.CTAPOOL 0x28 ;  /* 0x00000028000079c8 */ /* 0x000e4000080e0500 */
[----:B------:R-:W-:-:S06]  /*c3c0*/  UISETP.NE.AND UP0, UPT, UR42, 0x1, UPT ;  /* 0x000000012a00788c */ /* 0x000fcc000bf05270 */
[----:B------:R-:W-:-:S13]  /*c3d0*/  PLOP3.LUT P0, PT, PT, PT, UP0, 0x80, 0x0 ;  /* 0x000000000000781c */ /* 0x000fda0003f0f008 */
[----:B------:R-:W-:Y:S05]  /*c3e0*/  @!P0 EXIT ;  /* 0x000000000000894d */ /* 0x000fea0003800000 */
[----:B------:R-:W-:-:S06]  /*c3f0*/  UISETP.NE.AND UP0, UPT, UR42, URZ, UPT ;  /* 0x0000003f2a00728c */ /* 0x000fcc000bf05270 */
[----:B------:R-:W-:-:S13]  /*c400*/  PLOP3.LUT P0, PT, PT, PT, UP0, 0x80, 0x0 ;  /* 0x000000000000781c */ /* 0x000fda0003f0f008 */
[----:B-1----:R-:W-:Y:S05]  /*c410*/  @!P0 BRA `(.L_x_143) ;  /* 0x0000001800488947 */ /* 0x002fea0003800000 */
[----:B------:R-:W-:-:S04]  /*c420*/  PRMT R0, R0, 0x9910, RZ ;  /* 0x0000991000007816 */ /* 0x000fc800000000ff */
[----:B------:R-:W-:-:S13]  /*c430*/  R2UR UR4, R0 ;  /* 0x00000000000472ca */ /* 0x000fda00000e0000 */
[----:B------:R-:W-:-:S04]  /*c440*/  UISETP.NE.AND UP0, UPT, UR4, URZ, UPT ;  /* 0x0000003f0400728c */ /* 0x000fc8000bf05270 */
[----:B------:R-:W-:-:S06]  /*c450*/  UISETP.NE.OR UP0, UPT, UR42, 0x2, !UP0 ;  /* 0x000000022a00788c */ /* 0x000fcc000c705670 */
[----:B------:R-:W-:-:S13]  /*c460*/  PLOP3.LUT P0, PT, PT, PT, UP0, 0x80, 0x0 ;  /* 0x000000000000781c */ /* 0x000fda0003f0f008 */
[----:B------:R-:W-:Y:S05]  /*c470*/  @P0 EXIT ;  /* 0x000000000000094d */ /* 0x000fea0003800000 */
[----:B------:R-:W-:-:S13]  /*c480*/  LOP3.LUT P2, RZ, R8, 0xff, RZ, 0xc0, !PT ;  /* 0x000000ff08ff7812 */ /* 0x000fda000784c0ff */
[----:B------:R-:W-:Y:S05]  /*c490*/  @!P2 BRA `(.L_x_144) ;  /* 0x000000000018a947 */ /* 0x000fea0003800000 */
[----:B------:R-:W-:Y:S01]  /*c4a0*/  UMOV UR4, 0x400 ;  /* 0x0000040000047882 */ /* 0x000fe20000000000 */
[----:B------:R-:W-:Y:S01]  /*c4b0*/  MOV R0, RZ ;  /* 0x000000ff00007202 */ /* 0x000fe20000000f00 */
[----:B------:R-:W-:-:S03]  /*c4c0*/  ULEA UR4, UR37, UR4, 0x18 ;  /* 0x0000000425047291 */ /* 0x000fc6000f8ec03f */
[----:B------:R-:W-:-:S06]  /*c4d0*/  SHF.L.U32 R0, R0, 0x1f, RZ ;  /* 0x0000001f00007819 */ /* 0x000fcc00000006ff */
[----:B------:R-:W1:Y:S02]  /*c4e0*/  SYNCS.PHASECHK.TRANS64.TRYWAIT P0, [UR4+0xc8], R0 ;  /* 0x0000c800ff0075a7 */ /* 0x000e640008000144 */
[----:B-1----:R-:W-:Y:S05]  /*c4f0*/  @!P0 BRA `(.L_x_145) ;  /* 0x0000002c00848947 */ /* 0x002fea0003800000 */
.L_x_144:
[----:B------:R-:W-:Y:S01]  /*c500*/  PRMT R9, RZ, 0x7610, R9 ;  /* 0x00007610ff097816 */ /* 0x000fe20000000009 */
[----:B------:R-:W-:Y:S06]  /*c510*/  @P1 BRA `(.L_x_146) ;  /* 0x0000000000241947 */ /* 0x000fec0003800000 */
[----:B------:R-:W-:Y:S02]  /*c520*/  ULDC.64 UR4, c[0x0][0x588] ;  /* 0x0001620000047ab9 */ /* 0x000fe40000000a00 */
[----:B------:R-:W-:-:S04]  /*c530*/  ISETP.NE.U32.AND P0, PT, RZ, UR4, PT ;  /* 0x00000004ff007c0c */ /* 0x000fc8000bf05070 */
[----:B------:R-:W-:-:S13]  /*c540*/  ISETP.NE.AND.EX P0, PT, RZ, UR5, PT, P0 ;  /* 0x00000005ff007c0c */ /* 0x000fda000bf05300 */
[----:B------:R-:W-:Y:S05]  /*c550*/  @!P0 BRA `(.L_x_147) ;  /* 0x00000000000c8947 */ /* 0x000fea0003800000 */
[----:B------:R3:W5:Y:S01]  /*c560*/  LDG.E R10, desc[UR56][R2.64] ;  /* 0x00000038020a7981 */ /* 0x000762000c1e1900 */
[----:B------:R-:W-:Y:S01]  /*c570*/  MOV R9, 0x1 ;  /* 0x0000000100097802 */ /* 0x000fe20000000f00 */
[----:B------:R-:W-:Y:S06]  /*c580*/  BRA `(.L_x_146) ;  /* 0x0000000000087947 */ /* 0x000fec0003800000 */
.L_x_147:
[----:B------:R-:W2:Y:S01]  /*c590*/  LDC R10, c[0x0][0x580] ;  /* 0x00016000ff0a7b82 */ /* 0x000ea20000000800 */
[----:B------:R-:W-:-:S07]  /*c5a0*/  IMAD.MOV.U32 R9, RZ, RZ, 0x1 ;  /* 0x00000001ff097424 */ /* 0x000fce00078e00ff */
.L_x_146:
[----:B------:R-:W-:Y:S05]  /*c5b0*/  @!P2 BRA `(.L_x_148) ;  /* 0x00000014005ca947 */ /* 0x000fea0003800000 */
[----:B------:R-:W4:Y:S01]  /*c5c0*/  LDC R8, c[0x0][0x8a8] ;  /* 0x00022a00ff087b82 */ /* 0x000f220000000800 */
[----:B-1----:R-:W-:Y:S01]  /*c5d0*/  MOV R0, 0xffffffff ;  /* 0xffffffff00007802 */ /* 0x002fe20000000f00 */
[----:B------:R-:W-:Y:S01]  /*c5e0*/  ULDC UR4, c[0x0][0x900] ;  /* 0x0002400000047ab9 */ /* 0x000fe20000000800 */
[----:B------:R-:W-:Y:S02]  /*c5f0*/  ULOP3.LUT UR22, UR40, 0x2, URZ, 0xfc, !UPT ;  /* 0x0000000228167892 */ /* 0x000fe4000f8efc3f */
[----:B------:R-:W-:Y:S01]  /*c600*/  SHF.L.U32 R0, R0, UR4, RZ ;  /* 0x0000000400007c19 */ /* 0x000fe200080006ff */
[----:B------:R-:W-:Y:S01]  /*c610*/  USHF.L.U32 UR21, UR38, UR4, URZ ;  /* 0x0000000426157299 */ /* 0x000fe2000800063f */
[----:B------:R-:W-:Y:S02]  /*c620*/  ULDC.64 UR30, c[0x0][0x198] ;  /* 0x00006600001e7ab9 */ /* 0x000fe40000000a00 */
[----:B------:R-:W-:Y:S01]  /*c630*/  LOP3.LUT R0, RZ, R0, RZ, 0x33, !PT ;  /* 0x00000000ff007212 */ /* 0x000fe200078e33ff */
[----:B------:R-:W-:Y:S01]  /*c640*/  ULDC.64 UR4, c[0x0][0x588] ;  /* 0x0001620000047ab9 */ /* 0x000fe20000000a00 */
[----:B------:R-:W-:Y:S01]  /*c650*/  ULDC.64 UR6, c[0x0][0x8f8] ;  /* 0x00023e0000067ab9 */ /* 0x000fe20000000a00 */
[----:B------:R-:W-:Y:S01]  /*c660*/  ULDC.64 UR14, c[0x0][0x590] ;  /* 0x00016400000e7ab9 */ /* 0x000fe20000000a00 */
[----:B----4-:R-:W-:-:S07]  /*c670*/  IADD3 R8, R8, -0x1, RZ ;  /* 0xffffffff08087810 */ /* 0x010fce0007ffe0ff */
.L_x_204:
[----:B------:R-:W-:Y:S02]  /*c680*/  ISETP.NE.U32.AND P0, PT, RZ, UR14, PT ;  /* 0x0000000eff007c0c */ /* 0x000fe4000bf05070 */
[----:B------:R-:W-:Y:S02]  /*c690*/  R2UR UR19, R13 ;  /* 0x000000000d1372ca */ /* 0x000fe400000e0000 */
[----:B------:R-:W-:Y:S02]  /*c6a0*/  R2UR UR18, R12 ;  /* 0x000000000c1272ca */ /* 0x000fe400000e0000 */
[----:B------:R-:W-:-:S09]  /*c6b0*/  ISETP.NE.AND.EX P0, PT, RZ, UR15, PT, P0 ;  /* 0x0000000fff007c0c */ /* 0x000fd2000bf05300 */
[----:B------:R-:W-:Y:S02]  /*c6c0*/  USHF.L.U32 UR19, UR19, 0x8, URZ ;  /* 0x0000000813137899 */ /* 0x000fe4000800063f */
[----:B------:R-:W-:Y:S02]  /*c6d0*/  USHF.L.U32 UR18, UR18, 0x7, URZ ;  /* 0x0000000712127899 */ /* 0x000fe4000800063f */
[----:B----4-:R-:W-:Y:S10]  /*c6e0*/  @!P0 BRA `(.L_x_149) ;  /* 0x00000000002c8947 */ /* 0x010ff40003800000 */
[----:B------:R-:W-:-:S04]  /*c6f0*/  ISETP.NE.U32.AND P1, PT, RZ, UR4, PT ;  /* 0x00000004ff007c0c */ /* 0x000fc8000bf25070 */
[----:B------:R-:W-:-:S13]  /*c700*/  ISETP.NE.AND.EX P1, PT, RZ, UR5, PT, P1 ;  /* 0x00000005ff007c0c */ /* 0x000fda000bf25310 */
[----:B------:R-:W-:Y:S05]  /*c710*/  @!P1 BRA `(.L_x_150) ;  /* 0x0000000000189947 */ /* 0x000fea0003800000 */
[----:B---3--:R-:W1:Y:S01]  /*c720*/  LDC.64 R2, c[0x0][0x588] ;  /* 0x00016200ff027b82 */ /* 0x008e620000000a00 */
[----:B------:R-:W-:-:S04]  /*c730*/  IMAD R5, R4, UR14, RZ ;  /* 0x0000000e04057c24 */ /* 0x000fc8000f8e02ff */
[----:B-1----:R-:W-:-:S05]  /*c740*/  IMAD.WIDE R2, R5, 0x4, R2 ;  /* 0x0000000405027825 */ /* 0x002fca00078e0202 */
[----:B--2--5:R4:W5:Y:S01]  /*c750*/  LDG.E R10, desc[UR56][R2.64] ;  /* 0x00000038020a7981 */ /* 0x024962000c1e1900 */
[----:B------:R-:W-:Y:S01]  /*c760*/  IMAD.MOV.U32 R9, RZ, RZ, 0x1 ;  /* 0x00000001ff097424 */ /* 0x000fe200078e00ff */
[----:B------:R-:W-:Y:S06]  /*c770*/  BRA `(.L_x_149) ;  /* 0x0000000000087947 */ /* 0x000fec0003800000 */
.L_x_150:
[----:B--2--5:R-:W1:Y:S01]  /*c780*/  LDC R10, c[0x0][0x580] ;  /* 0x00016000ff0a7b82 */ /* 0x024e620000000800 */
[----:B------:R-:W-:-:S07]  /*c790*/  MOV R9, 0x1 ;  /* 0x0000000100097802 */ /* 0x000fce0000000f00 */
.L_x_149:
[----:B------:R-:W-:Y:S05]  /*c7a0*/  @!P0 BRA `(.L_x_151) ;  /* 0x00000000001c8947 */ /* 0x000fea0003800000 */
[----:B------:R-:W-:-:S13]  /*c7b0*/  LOP3.LUT P2, RZ, R9, 0xff, RZ, 0xc0, !PT ;  /* 0x000000ff09ff7812 */ /* 0x000fda000784c0ff */
[----:B---34-:R-:W3:Y:S02]  /*c7c0*/  @!P2 LDC.64 R2, c[0x0][0x588] ;  /* 0x00016200ff02ab82 */ /* 0x018ee40000000a00 */
[----:B---3--:R-:W-:-:S04]  /*c7d0*/  @!P2 ISETP.NE.U32.AND P0, PT, R2, RZ, PT ;  /* 0x000000ff0200a20c */ /* 0x008fc80003f05070 */
[----:B------:R-:W-:Y:S02]  /*c7e0*/  @!P2 ISETP.NE.AND.EX P1, PT, R3, RZ, PT, P0 ;  /* 0x000000ff0300a20c */ /* 0x000fe40003f25300 */
[----:B-12--5:R-:W-:Y:S02]  /*c7f0*/  @P2 FSETP.EQ.AND P0, PT, R10, RZ, PT ;  /* 0x000000ff0a00220b */ /* 0x026fe40003f02000 */
[----:B------:R-:W-:Y:S01]  /*c800*/  @!P2 PLOP3.LUT P0, PT, P1, PT, PT, 0x8, 0x0 ;  /* 0x000000000000a81c */ /* 0x000fe20000f0e170 */
[----:B------:R-:W-:-:S12]  /*c810*/  BRA `(.L_x_152) ;  /* 0x0000000000047947 */ /* 0x000fd80003800000 */
.L_x_151:
[----:B-12--5:R-:W-:-:S13]  /*c820*/  FSETP.EQ.AND P0, PT, R10, RZ, PT ;  /* 0x000000ff0a00720b */ /* 0x026fda0003f02000 */
.L_x_152:
[----:B------:R-:W-:Y:S01]  /*c830*/  UISETP.NE.AND UP0, UPT, UR22, 0x3, UPT ;  /* 0x000000031600788c */ /* 0x000fe2000bf05270 */
[----:B------:R-:W-:-:S04]  /*c840*/  ELECT P1, URZ, PT ;  /* 0x00000000003f782f */ /* 0x000fc80003820000 */
[----:B------:R-:W-:Y:S02]  /*c850*/  PLOP3.LUT P0, PT, P1, P0, PT, 0x20, 0x0 ;  /* 0x000000000000781c */ /* 0x000fe40000f00470 */
[----:B------:R-:W-:-:S13]  /*c860*/  PLOP3.LUT P1, PT, PT, PT, UP0, 0x80, 0x0 ;  /* 0x000000000000781c */ /* 0x000fda0003f2f008 */
[----:B------:R-:W-:Y:S05]  /*c870*/  @!P1 BRA `(.L_x_153) ;  /* 0x0000000000049947 */ /* 0x000fea0003800000 */
[----:B------:R-:W-:Y:S01]  /*c880*/  BPT.TRAP 0x1 ;  /* 0x000000040000795c */ /* 0x000fe20000300000 */
.L_x_153:
[----:B------:R-:W1:Y:S01]  /*c890*/  S2UR UR37, SR_CgaCtaId ;  /* 0x00000000002579c3 */ /* 0x000e620000008800 */
[----:B------:R-:W-:Y:S01]  /*c8a0*/  UMOV UR13, 0x400 ;  /* 0x00000400000d7882 */ /* 0x000fe20000000000 */
[----:B---34-:R-:W-:-:S04]  /*c8b0*/  MOV R2, 0x1 ;  /* 0x0000000100027802 */ /* 0x018fc80000000f00 */
[----:B------:R-:W-:Y:S01]  /*c8c0*/  SHF.L.U32 R2, R2, 0x1f, RZ ;  /* 0x0000001f02027819 */ /* 0x000fe200000006ff */
[----:B-1----:R-:W-:-:S09]  /*c8d0*/  ULEA UR13, UR37, UR13, 0x18 ;  /* 0x0000000d250d7291 */ /* 0x002fd2000f8ec03f */
[----:B------:R-:W1:Y:S02]  /*c8e0*/  SYNCS.PHASECHK.TRANS64.TRYWAIT P2, [UR13+0xa0], R2 ;  /* 0x0000a002ff0075a7 */ /* 0x000e64000804014d */
[----:B-1----:R-:W-:Y:S05]  /*c8f0*/  @!P2 BRA `(.L_x_154) ;  /* 0x00000028009ca947 */ /* 0x002fea0003800000 */
.L_x_248:
[----:B------:R-:W-:Y:S04]  /*c900*/  BSSY B0, `(.L_x_155) ;  /* 0x000000e000007945 */ /* 0x000fe80003800000 */
[----:B------:R-:W-:Y:S05]  /*c910*/  @!P0 BRA `(.L_x_156) ;  /* 0x0000000000308947 */ /* 0x000fea0003800000 */
[----:B------:R-:W-:Y:S01]  /*c920*/  R2UR UR20, R4 ;  /* 0x00000000041472ca */ /* 0x000fe200000e0000 */
[----:B------:R-:W-:Y:S02]  /*c930*/  UIADD3 UR8, UP0, UR30, 0x3f0, URZ ;  /* 0x000003f01e087890 */ /* 0x000fe4000ff1e03f */
[----:B------:R-:W-:Y:S02]  /*c940*/  UIADD3 UR16, UR13, 0x100, URZ ;  /* 0x000001000d107890 */ /* 0x000fe4000fffe03f */
[----:B------:R-:W-:Y:S02]  /*c950*/  UIADD3 UR17, UR13, 0x80, URZ ;  /* 0x000000800d117890 */ /* 0x000fe4000fffe03f */
[----:B------:R-:W-:Y:S01]  /*c960*/  UIADD3.X UR9, URZ, UR31, URZ, UP0, !UPT ;  /* 0x0000001f3f097290 */ /* 0x000fe200087fe43f */
[----:B------:R-:W-:Y:S01]  /*c970*/  UMOV UR10, 0x0 ;  /* 0x00000000000a7882 */ /* 0x000fe20000000000 */
[----:B------:R-:W-:-:S07]  /*c980*/  UMOV UR11, 0x10000000 ;  /* 0x10000000000b7882 */ /* 0x000fce0000000000 */
[----:B------:R2:W-:Y:S02]  /*c990*/  UTMALDG.3D [UR16], [UR8], desc[UR10] ;  /* 0x00000a10080075b4 */ /* 0x0005e40008011000 */
[----:B--2---:R-:W-:Y:S05]  /*c9a0*/  @!P1 BRA `(.L_x_157) ;  /* 0x0000000000049947 */ /* 0x004fea0003800000 */
[----:B------:R-:W-:Y:S01]  /*c9b0*/  BPT.TRAP 0x1 ;  /* 0x000000040000795c */ /* 0x000fe20000300000 */
.L_x_157:
[----:B-1----:R-:W1:Y:S02]  /*c9c0*/  LDC R3, c[0x0][0x800] ;  /* 0x00020000ff037b82 */ /* 0x002e640000000800 */
[----:B-1----:R2:W-:Y:S02]  /*c9d0*/  SYNCS.ARRIVE.TRANS64.RED.A0TR RZ, [UR13+0x80], R3 ;  /* 0x00008003ffff79a7 */ /* 0x0025e4000830040d */
.L_x_156:
[----:B------:R-:W-:Y:S05]  /*c9e0*/  BSYNC B0 ;  /* 0x0000000000007941 */ /* 0x000fea0003800000 */
.L_x_155:
[----:B------:R-:W-:Y:S05]  /*c9f0*/  @!P1 BRA `(.L_x_158) ;  /* 0x0000000000049947 */ /* 0x000fea0003800000 */
[----:B------:R-:W-:Y:S01]  /*ca00*/  BPT.TRAP 0x1 ;  /* 0x000000040000795c */ /* 0x000fe20000300000 */
.L_x_158:
[----:B------:R-:W-:-:S04]  /*ca10*/  UIADD3 UR33, UR13, 0x80, URZ ;  /* 0x000000800d217890 */ /* 0x000fc8000fffe03f */
[----:B------:R-:W-:-:S09]  /*ca20*/  UPRMT UR16, UR37, 0x654, UR33 ;  /* 0x0000065425107896 */ /* 0x000fd20008000021 */
[----:B------:R-:W-:Y:S01]  /*ca30*/  SYNCS.ARRIVE.TRANS64.RED.A1T0 RZ, [UR16], RZ ;  /* 0x000000ffffff79a7 */ /* 0x000fe20008100410 */
[----:B------:R-:W-:Y:S05]  /*ca40*/  @!P1 BRA `(.L_x_159) ;  /* 0x0000000000049947 */ /* 0x000fea0003800000 */
[----:B------:R-:W-:Y:S01]  /*ca50*/  BPT.TRAP 0x1 ;  /* 0x000000040000795c */ /* 0x000fe20000300000 */
.L_x_159:
[----:B------:R-:W3:Y:S02]  /*ca60*/  SYNCS.PHASECHK.TRANS64.TRYWAIT P2, [UR13+0xa8], R2 ;  /* 0x0000a802ff0075a7 */ /* 0x000ee4000804014d */
[----:B---3--:R-:W-:Y:S05]  /*ca70*/  @!P2 BRA `(.L_x_160) ;  /* 0x000000280054a947 */ /* 0x008fea0003800000 */
.L_x_249:
[----:B------:R-:W-:Y:S04]  /*ca80*/  BSSY B0, `(.L_x_161) ;  /* 0x0000010000007945 */ /* 0x000fe80003800000 */
[----:B------:R-:W-:Y:S05]  /*ca90*/  @!P0 BRA `(.L_x_162) ;  /* 0x0000000000388947 */ /* 0x000fea0003800000 */
[----:B------:R-:W-:Y:S01]  /*caa0*/  UIADD3 UR24, UP0, UR30, 0x3f0, URZ ;  /* 0x000003f01e187890 */ /* 0x000fe2000ff1e03f */
[----:B------:R-:W-:Y:S01]  /*cab0*/  R2UR UR12, R4 ;  /* 0x00000000040c72ca */ /* 0x000fe200000e0000 */
[----:B------:R-:W-:Y:S02]  /*cac0*/  UIADD3 UR11, UR19, 0x80, URZ ;  /* 0x00000080130b7890 */ /* 0x000fe4000fffe03f */
[----:B------:R-:W-:Y:S02]  /*cad0*/  UIADD3 UR8, UR13, 0x1100, URZ ;  /* 0x000011000d087890 */ /* 0x000fe4000fffe03f */
[----:B------:R-:W-:Y:S02]  /*cae0*/  UIADD3 UR9, UR13, 0x88, URZ ;  /* 0x000000880d097890 */ /* 0x000fe4000fffe03f */
[----:B------:R-:W-:Y:S01]  /*caf0*/  UIADD3.X UR25, URZ, UR31, URZ, UP0, !UPT ;  /* 0x0000001f3f197290 */ /* 0x000fe200087fe43f */
[----:B------:R-:W-:Y:S01]  /*cb00*/  UMOV UR26, 0x0 ;  /* 0x00000000001a7882 */ /* 0x000fe20000000000 */
[----:B------:R-:W-:Y:S01]  /*cb10*/  UMOV UR27, 0x10000000 ;  /* 0x10000000001b7882 */ /* 0x000fe20000000000 */
[----:B------:R-:W-:-:S06]  /*cb20*/  UMOV UR10, UR18 ;  /* 0x00000012000a7c82 */ /* 0x000fcc0008000000 */
[----:B------:R3:W-:Y:S02]  /*cb30*/  UTMALDG.3D [UR8], [UR24], desc[UR26] ;  /* 0x00001a08180075b4 */ /* 0x0007e40008011000 */
[----:B---3--:R-:W-:Y:S05]  /*cb40*/  @!P1 BRA `(.L_x_163) ;  /* 0x0000000000049947 */ /* 0x008fea0003800000 */
[----:B------:R-:W-:Y:S01]  /*cb50*/  BPT.TRAP 0x1 ;  /* 0x000000040000795c */ /* 0x000fe20000300000 */
.L_x_163:
[----:B-12---:R-:W1:Y:S02]  /*cb60*/  LDC R3, c[0x0][0x800] ;  /* 0x00020000ff037b82 */ /* 0x006e640000000800 */
[----:B-1----:R3:W-:Y:S02]  /*cb70*/  SYNCS.ARRIVE.TRANS64.RED.A0TR RZ, [UR13+0x88], R3 ;  /* 0x00008803ffff79a7 */ /* 0x0027e4000830040d */
.L_x_162:
[----:B------:R-:W-:Y:S05]  /*cb80*/  BSYNC B0 ;  /* 0x0000000000007941 */ /* 0x000fea0003800000 */
.L_x_161:
[----:B------:R-:W-:Y:S05]  /*cb90*/  @!P1 BRA `(.L_x_164) ;  /* 0x0000000000049947 */ /* 0x000fea0003800000 */
[----:B------:R-:W-:Y:S01]  /*cba0*/  BPT.TRAP 0x1 ;  /* 0x000000040000795c */ /* 0x000fe20000300000 */
.L_x_164:
[----:B------:R-:W-:Y:S02]  /*cbb0*/  UIADD3 UR25, UR13, 0x88, URZ ;  /* 0x000000880d197890 */ /* 0x000fe4000fffe03f */
[----:B------:R-:W-:Y:S02]  /*cbc0*/  UIADD3 UR10, UR18, 0x20, URZ ;  /* 0x00000020120a7890 */ /* 0x000fe4000fffe03f */
[----:B------:R-:W-:-:S09]  /*cbd0*/  UPRMT UR20, UR37, 0x654, UR25 ;  /* 0x0000065425147896 */ /* 0x000fd20008000019 */
[----:B------:R-:W-:Y:S01]  /*cbe0*/  SYNCS.ARRIVE.TRANS64.RED.A1T0 RZ, [UR20], RZ ;  /* 0x000000ffffff79a7 */ /* 0x000fe20008100414 */
[----:B------:R-:W-:Y:S05]  /*cbf0*/  @!P1 BRA `(.L_x_165) ;  /* 0x0000000000049947 */ /* 0x000fea0003800000 */
[----:B------:R-:W-:Y:S01]  /*cc00*/  BPT.TRAP 0x1 ;  /* 0x000000040000795c */ /* 0x000fe20000300000 */
.L_x_165:
[----:B------:R-:W4:Y:S02]  /*cc10*/  SYNCS.PHASECHK.TRANS64.TRYWAIT P2, [UR13+0xb0], R2 ;  /* 0x0000b002ff0075a7 */ /* 0x000f24000804014d */
[----:B----4-:R-:W-:Y:S05]  /*cc20*/  @!P2 BRA `(.L_x_166) ;  /* 0x000000280000a947 */ /* 0x010fea0003800000 */
.L_x_250:
        /* <DEDUP_REMOVED lines=8> */
[----:B------:R-:W-:Y:S01]  /*ccb0*/  UMOV UR29, 0x10000000 ;  /* 0x10000000001d7882 */ /* 0x000fe20000000000 */
[----:B------:R-:W-:-:S06]  /*ccc0*/  UMOV UR11, UR19 ;  /* 0x00000013000b7c82 */ /* 0x000fcc0008000000 */
[----:B------:R4:W-:Y:S02]  /*ccd0*/  UTMALDG.3D [UR8], [UR26], desc[UR28] ;  /* 0x00001c081a0075b4 */ /* 0x0009e40008011000 */
[----:B----4-:R-:W-:Y:S05]  /*cce0*/  @!P1 BRA `(.L_x_169) ;  /* 0x0000000000049947 */ /* 0x010fea0003800000 */
[----:B------:R-:W-:Y:S01]  /*ccf0*/  BPT.TRAP 0x1 ;  /* 0x000000040000795c */ /* 0x000fe20000300000 */
.L_x_169:
[----:B-123--:R-:W1:Y:S02]  /*cd00*/  LDC R3, c[0x0][0x800] ;  /* 0x00020000ff037b82 */ /* 0x00ee640000000800 */
[----:B-1----:R4:W-:Y:S02]  /*cd10*/  SYNCS.ARRIVE.TRANS64.RED.A0TR RZ, [UR13+0x90], R3 ;  /* 0x00009003ffff79a7 */ /* 0x0029e4000830040d */
.L_x_168:
[----:B------:R-:W-:Y:S05]  /*cd20*/  BSYNC B0 ;  /* 0x0000000000007941 */ /* 0x000fea0003800000 */
.L_x_167:
[----:B------:R-:W-:Y:S05]  /*cd30*/  @!P1 BRA `(.L_x_170) ;  /* 0x0000000000049947 */ /* 0x000fea0003800000 */
[----:B------:R-:W-:Y:S01]  /*cd40*/  BPT.TRAP 0x1 ;  /* 0x000000040000795c */ /* 0x000fe20000300000 */
.L_x_170:
[----:B------:R-:W-:-:S04]  /*cd50*/  UIADD3 UR17, UR13, 0x90, URZ ;  /* 0x000000900d117890 */ /* 0x000fc8000fffe03f */
[----:B------:R-:W-:-:S09]  /*cd60*/  UPRMT UR23, UR37, 0x654, UR17 ;  /* 0x0000065425177896 */ /* 0x000fd20008000011 */
[----:B------:R-:W-:Y:S01]  /*cd70*/  SYNCS.ARRIVE.TRANS64.RED.A1T0 RZ, [UR23], RZ ;  /* 0x000000ffffff79a7 */ /* 0x000fe20008100417 */
[----:B------:R-:W-:Y:S05]  /*cd80*/  @!P1 BRA `(.L_x_171) ;  /* 0x0000000000049947 */ /* 0x000fea0003800000 */
[----:B------:R-:W-:Y:S01]  /*cd90*/  BPT.TRAP 0x1 ;  /* 0x000000040000795c */ /* 0x000fe20000300000 */
.L_x_171:
[----:B------:R-:W5:Y:S02]  /*cda0*/  SYNCS.PHASECHK.TRANS64.TRYWAIT P2, [UR13+0xb8], R2 ;  /* 0x0000b802ff0075a7 */ /* 0x000f64000804014d */
[----:B-----5:R-:W-:Y:S05]  /*cdb0*/  @!P2 BRA `(.L_x_172) ;  /* 0x0000002400b4a947 */ /* 0x020fea0003800000 */
.L_x_251:
        /* <DEDUP_REMOVED lines=9> */
[----:B------:R-:W-:-:S07]  /*ce50*/  UMOV UR29, 0x10000000 ;  /* 0x10000000001d7882 */ /* 0x000fce0000000000 */
[----:B------:R1:W-:Y:S02]  /*ce60*/  UTMALDG.3D [UR8], [UR26], desc[UR28] ;  /* 0x00001c081a0075b4 */ /* 0x0003e40008011000 */
[----:B-1----:R-:W-:Y:S05]  /*ce70*/  @!P1 BRA `(.L_x_175) ;  /* 0x0000000000049947 */ /* 0x002fea0003800000 */
[----:B------:R-:W-:Y:S01]  /*ce80*/  BPT.TRAP 0x1 ;  /* 0x000000040000795c */ /* 0x000fe20000300000 */
.L_x_175:
[----:B------:R-:W1:Y:S02]  /*ce90*/  LDC R2, c[0x0][0x800] ;  /* 0x00020000ff027b82 */ /* 0x000e640000000800 */
[----:B-1----:R1:W-:Y:S02]  /*cea0*/  SYNCS.ARRIVE.TRANS64.RED.A0TR RZ, [UR13+0x98], R2 ;  /* 0x00009802ffff79a7 */ /* 0x0023e4000830040d */
.L_x_174:
[----:B------:R-:W-:Y:S05]  /*ceb0*/  BSYNC B0 ;  /* 0x0000000000007941 */ /* 0x000fea0003800000 */
.L_x_173:
[----:B------:R-:W-:Y:S05]  /*cec0*/  @!P1 BRA `(.L_x_176) ;  /* 0x0000000000049947 */ /* 0x000fea0003800000 */
[----:B------:R-:W-:Y:S01]  /*ced0*/  BPT.TRAP 0x1 ;  /* 0x000000040000795c */ /* 0x000fe20000300000 */
.L_x_176:
[----:B------:R-:W-:Y:S02]  /*cee0*/  UIADD3 UR9, UR13, 0x98, URZ ;  /* 0x000000980d097890 */ /* 0x000fe4000fffe03f */
[----:B------:R-:W-:Y:S02]  /*cef0*/  UIADD3 UR34, UR18, 0x40, URZ ;  /* 0x0000004012227890 */ /* 0x000fe4000fffe03f */
[----:B------:R-:W-:-:S09]  /*cf00*/  UPRMT UR29, UR37, 0x654, UR9 ;  /* 0x00000654251d7896 */ /* 0x000fd20008000009 */
[----:B------:R-:W-:Y:S01]  /*cf10*/  SYNCS.ARRIVE.TRANS64.RED.A1T0 RZ, [UR29], RZ ;  /* 0x000000ffffff79a7 */ /* 0x000fe2000810041d */
[----:B------:R-:W-:Y:S05]  /*cf20*/  @!P1 BRA `(.L_x_177) ;  /* 0x0000000000049947 */ /* 0x000fea0003800000 */
[----:B------:R-:W-:Y:S01]  /*cf30*/  BPT.TRAP 0x1 ;  /* 0x000000040000795c */ /* 0x000fe20000300000 */
.L_x_177:
[----:B-1----:R-:W-:-:S04]  /*cf40*/  SHF.L.U32 R2, RZ, 0x1f, RZ ;  /* 0x0000001fff027819 */ /* 0x002fc800000006ff */
[----:B------:R-:W1:Y:S02]  /*cf50*/  SYNCS.PHASECHK.TRANS64.TRYWAIT P2, [UR13+0xa0], R2 ;  /* 0x0000a002ff0075a7 */ /* 0x000e64000804014d */
[----:B-1----:R-:W-:Y:S05]  /*cf60*/  @!P2 BRA `(.L_x_178) ;  /* 0x000000240060a947 */ /* 0x002fea0003800000 */
.L_x_252:
[----:B------:R-:W-:Y:S04]  /*cf70*/  BSSY B0, `(.L_x_179) ;  /* 0x000000e000007945 */ /* 0x000fe80003800000 */
[----:B------:R-:W-:Y:S05]  /*cf80*/  @!P0 BRA `(.L_x_180) ;  /* 0x0000000000308947 */ /* 0x000fea0003800000 */
[----:B------:R-:W-:Y:S01]  /*cf90*/  R2UR UR36, R4 ;  /* 0x00000000042472ca */ /* 0x000fe200000e0000 */
[----:B------:R-:W-:Y:S02]  /*cfa0*/  UIADD3 UR10, UP0, UR30, 0x3f0, URZ ;  /* 0x000003f01e0a7890 */ /* 0x000fe4000ff1e03f */
[----:B------:R-:W-:Y:S02]  /*cfb0*/  UIADD3 UR32, UR13, 0x100, URZ ;  /* 0x000001000d207890 */ /* 0x000fe4000fffe03f */
[----:B------:R-:W-:Y:S01]  /*cfc0*/  UIADD3.X UR11, URZ, UR31, URZ, UP0, !UPT ;  /* 0x0000001f3f0b7290 */ /* 0x000fe200087fe43f */
[----:B------:R-:W-:Y:S01]  /*cfd0*/  UMOV UR26, 0x0 ;  /* 0x00000000001a7882 */ /* 0x000fe20000000000 */
[----:B------:R-:W-:Y:S01]  /*cfe0*/  UMOV UR27, 0x10000000 ;  /* 0x10000000001b7882 */ /* 0x000fe20000000000 */
[----:B------:R-:W-:-:S06]  /*cff0*/  UMOV UR35, UR19 ;  /* 0x0000001300237c82 */ /* 0x000fcc0008000000 */
[----:B------:R1:W-:Y:S02]  /*d000*/  UTMALDG.3D [UR32], [UR10], desc[UR26] ;  /* 0x00001a200a0075b4 */ /* 0x0003e40008011000 */
[----:B-1----:R-:W-:Y:S05]  /*d010*/  @!P1 BRA `(.L_x_181) ;  /* 0x0000000000049947 */ /* 0x002fea0003800000 */
[----:B------:R-:W-:Y:S01]  /*d020*/  BPT.TRAP 0x1 ;  /* 0x000000040000795c */ /* 0x000fe20000300000 */
.L_x_181:
[----:B--234-:R-:W1:Y:S02]  /*d030*/  LDC R3, c[0x0][0x800] ;  /* 0x00020000ff037b82 */ /* 0x01ce640000000800 */
[----:B-1----:R1:W-:Y:S02]  /*d040*/  SYNCS.ARRIVE.TRANS64.RED.A0TR RZ, [UR13+0x80], R3 ;  /* 0x00008003ffff79a7 */ /* 0x0023e4000830040d */
.L_x_180:
[----:B------:R-:W-:Y:S05]  /*d050*/  BSYNC B0 ;  /* 0x0000000000007941 */ /* 0x000fea0003800000 */
.L_x_179:
[----:B------:R-:W-:Y:S05]  /*d060*/  @!P1 BRA `(.L_x_182) ;  /* 0x0000000000049947 */ /* 0x000fea0003800000 */
[----:B------:R-:W-:Y:S01]  /*d070*/  BPT.TRAP 0x1 ;  /* 0x000000040000795c */ /* 0x000fe20000300000 */
.L_x_182:
[----:B------:R-:W-:Y:S01]  /*d080*/  SYNCS.ARRIVE.TRANS64.RED.A1T0 RZ, [UR16], RZ ;  /* 0x000000ffffff79a7 */ /* 0x000fe20008100410 */
[----:B------:R-:W-:Y:S05]  /*d090*/  @!P1 BRA `(.L_x_183) ;  /* 0x0000000000049947 */ /* 0x000fea0003800000 */
[----:B------:R-:W-:Y:S01]  /*d0a0*/  BPT.TRAP 0x1 ;  /* 0x000000040000795c */ /* 0x000fe20000300000 */
.L_x_183:
[----:B------:R-:W5:Y:S02]  /*d0b0*/  SYNCS.PHASECHK.TRANS64.TRYWAIT P2, [UR13+0xa8], R2 ;  /* 0x0000a802ff0075a7 */ /* 0x000f64000804014d */
[----:B-----5:R-:W-:Y:S05]  /*d0c0*/  @!P2 BRA `(.L_x_184) ;  /* 0x000000240020a947 */ /* 0x020fea0003800000 */
.L_x_253:
        /* <DEDUP_REMOVED lines=13> */
.L_x_187:
[----:B--234-:R-:W1:Y:S02]  /*d1a0*/  LDC R3, c[0x0][0x800] ;  /* 0x00020000ff037b82 */ /* 0x01ce640000000800 */
[----:B-1----:R1:W-:Y:S02]  /*d1b0*/  SYNCS.ARRIVE.TRANS64.RED.A0TR RZ, [UR13+0x88], R3 ;  /* 0x00008803ffff79a7 */ /* 0x0023e4000830040d */
.L_x_186:
[----:B------:R-:W-:Y:S05]  /*d1c0*/  BSYNC B0 ;  /* 0x0000000000007941 */ /* 0x000fea0003800000 */
.L_x_185:
[----:B------:R-:W-:Y:S05]  /*d1d0*/  @!P1 BRA `(.L_x_188) ;  /* 0x0000000000049947 */ /* 0x000fea0003800000 */
[----:B------:R-:W-:Y:S01]  /*d1e0*/  BPT.TRAP 0x1 ;  /* 0x000000040000795c */ /* 0x000fe20000300000 */
.L_x_188:
[----:B------:R-:W-:Y:S01]  /*d1f0*/  SYNCS.ARRIVE.TRANS64.RED.A1T0 RZ, [UR20], RZ ;  /* 0x000000ffffff79a7 */ /* 0x000fe20008100414 */
[----:B------:R-:W-:Y:S01]  /*d200*/  UIADD3 UR18, UR18, 0x60, URZ ;  /* 0x0000006012127890 */ /* 0x000fe2000fffe03f */
[----:B------:R-:W-:Y:S11]  /*d210*/  @!P1 BRA `(.L_x_189) ;  /* 0x0000000000049947 */ /* 0x000ff60003800000 */
[----:B------:R-:W-:Y:S01]  /*d220*/  BPT.TRAP 0x1 ;  /* 0x000000040000795c */ /* 0x000fe20000300000 */
.L_x_189:
[----:B------:R-:W5:Y:S02]  /*d230*/  SYNCS.PHASECHK.TRANS64.TRYWAIT P2, [UR13+0xb0], R2 ;  /* 0x0000b002ff0075a7 */ /* 0x000f64000804014d */
[----:B-----5:R-:W-:Y:S05]  /*d240*/  @!P2 BRA `(.L_x_190) ;  /* 0x0000002000d8a947 */ /* 0x020fea0003800000 */
.L_x_254:
[----:B------:R-:W-:Y:S04]  /*d250*/  BSSY B0, `(.L_x_191) ;  /* 0x000000d000007945 */ /* 0x000fe80003800000 */
[----:B------:R-:W-:Y:S05]  /*d260*/  @!P0 BRA `(.L_x_192) ;  /* 0x00000000002c8947 */ /* 0x000fea0003800000 */
[----:B------:R-:W-:Y:S01]  /*d270*/  R2UR UR20, R4 ;  /* 0x00000000041472ca */ /* 0x000fe200000e0000 */
[----:B------:R-:W-:Y:S02]  /*d280*/  UIADD3 UR10, UP0, UR30, 0x3f0, URZ ;  /* 0x000003f01e0a7890 */ /* 0x000fe4000ff1e03f */
[----:B------:R-:W-:Y:S02]  /*d290*/  UIADD3 UR16, UR13, 0x2100, URZ ;  /* 0x000021000d107890 */ /* 0x000fe4000fffe03f */
[----:B------:R-:W-:Y:S01]  /*d2a0*/  UIADD3.X UR11, URZ, UR31, URZ, UP0, !UPT ;  /* 0x0000001f3f0b7290 */ /* 0x000fe200087fe43f */
[----:B------:R-:W-:Y:S01]  /*d2b0*/  UMOV UR24, 0x0 ;  /* 0x0000000000187882 */ /* 0x000fe20000000000 */
[----:B------:R-:W-:-:S07]  /*d2c0*/  UMOV UR25, 0x10000000 ;  /* 0x1000000000197882 */ /* 0x000fce0000000000 */
[----:B------:R1:W-:Y:S02]  /*d2d0*/  UTMALDG.3D [UR16], [UR10], desc[UR24] ;  /* 0x000018100a0075b4 */ /* 0x0003e40008011000 */
[----:B-1----:R-:W-:Y:S05]  /*d2e0*/  @!P1 BRA `(.L_x_193) ;  /* 0x0000000000049947 */ /* 0x002fea0003800000 */
[----:B------:R-:W-:Y:S01]  /*d2f0*/  BPT.TRAP 0x1 ;  /* 0x000000040000795c */ /* 0x000fe20000300000 */
.L_x_193:
[----:B--234-:R-:W1:Y:S02]  /*d300*/  LDC R3, c[0x0][0x800] ;  /* 0x00020000ff037b82 */ /* 0x01ce640000000800 */
[----:B-1----:R1:W-:Y:S02]  /*d310*/  SYNCS.ARRIVE.TRANS64.RED.A0TR RZ, [UR13+0x90], R3 ;  /* 0x00009003ffff79a7 */ /* 0x0023e4000830040d */
.L_x_192:
[----:B------:R-:W-:Y:S05]  /*d320*/  BSYNC B0 ;  /* 0x0000000000007941 */ /* 0x000fea0003800000 */
.L_x_191:
[----:B------:R-:W-:Y:S05]  /*d330*/  @!P1 BRA `(.L_x_194) ;  /* 0x0000000000049947 */ /* 0x000fea0003800000 */
[----:B------:R-:W-:Y:S01]  /*d340*/  BPT.TRAP 0x1 ;  /* 0x000000040000795c */ /* 0x000fe20000300000 */
.L_x_194:
[----:B------:R-:W-:Y:S01]  /*d350*/  SYNCS.ARRIVE.TRANS64.RED.A1T0 RZ, [UR23], RZ ;  /* 0x000000ffffff79a7 */ /* 0x000fe20008100417 */
[----:B------:R-:W-:Y:S05]  /*d360*/  @!P1 BRA `(.L_x_195) ;  /* 0x0000000000049947 */ /* 0x000fea0003800000 */
[----:B------:R-:W-:Y:S01]  /*d370*/  BPT.TRAP 0x1 ;  /* 0x000000040000795c */ /* 0x000fe20000300000 */
.L_x_195:
[----:B------:R-:W5:Y:S02]  /*d380*/  SYNCS.PHASECHK.TRANS64.TRYWAIT P2, [UR13+0xb8], R2 ;  /* 0x0000b802ff0075a7 */ /* 0x000f64000804014d */
[----:B-----5:R-:W-:Y:S05]  /*d390*/  @!P2 BRA `(.L_x_196) ;  /* 0x00000020009ca947 */ /* 0x020fea0003800000 */
.L_x_255:
        /* <DEDUP_REMOVED lines=13> */
.L_x_199:
[----:B------:R-:W1:Y:S02]  /*d470*/  LDC R2, c[0x0][0x800] ;  /* 0x00020000ff027b82 */ /* 0x000e640000000800 */
[----:B-1----:R1:W-:Y:S02]  /*d480*/  SYNCS.ARRIVE.TRANS64.RED.A0TR RZ, [UR13+0x98], R2 ;  /* 0x00009802ffff79a7 */ /* 0x0023e4000830040d */
.L_x_198:
[----:B------:R-:W-:Y:S05]  /*d490*/  BSYNC B0 ;  /* 0x0000000000007941 */ /* 0x000fea0003800000 */
.L_x_197:
[----:B------:R-:W-:Y:S05]  /*d4a0*/  @!P1 BRA `(.L_x_200) ;  /* 0x0000000000049947 */ /* 0x000fea0003800000 */
[----:B------:R-:W-:Y:S01]  /*d4b0*/  BPT.TRAP 0x1 ;  /* 0x000000040000795c */ /* 0x000fe20000300000 */
.L_x_200:
[----:B------:R-:W5:Y:S01]  /*d4c0*/  LDL.LU R20, [R1+0xc4] ;  /* 0x0000c40001147983 */ /* 0x000f620000300800 */
[----:B------:R-:W-:Y:S03]  /*d4d0*/  SYNCS.ARRIVE.TRANS64.RED.A1T0 RZ, [UR29], RZ ;  /* 0x000000ffffff79a7 */ /* 0x000fe6000810041d */
[----:B------:R-:W2:Y:S01]  /*d4e0*/  LDL.LU R17, [R1+0xc0] ;  /* 0x0000c00001117983 */ /* 0x000ea20000300800 */
[----:B-1----:R-:W-:Y:S01]  /*d4f0*/  PRMT R2, RZ, 0x7610, R2 ;  /* 0x00007610ff027816 */ /* 0x002fe20000000002 */
[----:B------:R-:W-:Y:S01]  /*d500*/  IMAD.MOV.U32 R13, RZ, RZ, -0x1 ;  /* 0xffffffffff0d7424 */ /* 0x000fe200078e00ff */
[----:B------:R-:W-:Y:S02]  /*d510*/  MOV R12, 0xffffffff ;  /* 0xffffffff000c7802 */ /* 0x000fe40000000f00 */
[----:B------:R-:W-:Y:S02]  /*d520*/  MOV R4, 0xffffffff ;  /* 0xffffffff00047802 */ /* 0x000fe40000000f00 */
[----:B--2---:R-:W-:-:S04]  /*d530*/  IADD3 R17, P0, R17, UR54, RZ ;  /* 0x0000003611117c10 */ /* 0x004fc8000ff1e0ff */
[----:B-----5:R-:W-:Y:S01]  /*d540*/  IADD3.X R20, R20, UR39, RZ, P0, !PT ;  /* 0x0000002714147c10 */ /* 0x020fe200087fe4ff */
[----:B------:R1:W-:Y:S01]  /*d550*/  STL [R1+0xc0], R17 ;  /* 0x0000c01101007387 */ /* 0x0003e20000100800 */
[----:B------:R-:W-:-:S03]  /*d560*/  ISETP.GE.U32.AND P0, PT, R17, UR6, PT ;  /* 0x0000000611007c0c */ /* 0x000fc6000bf06070 */
[----:B------:R1:W-:Y:S01]  /*d570*/  STL [R1+0xc4], R20 ;  /* 0x0000c41401007387 */ /* 0x0003e20000100800 */
[----:B------:R-:W-:-:S13]  /*d580*/  ISETP.GE.U32.AND.EX P0, PT, R20, UR7, PT, P0 ;  /* 0x0000000714007c0c */ /* 0x000fda000bf06100 */
[----:B-1----:R-:W-:Y:S05]  /*d590*/  @P0 BRA `(.L_x_201) ;  /* 0x00000004005c0947 */ /* 0x002fea0003800000 */
[----:B------:R-:W1:Y:S01]  /*d5a0*/  LDC.64 R14, c[0x0][0x8d0] ;  /* 0x00023400ff0e7b82 */ /* 0x000e620000000a00 */
[----:B------:R-:W-:Y:S01]  /*d5b0*/  IMAD.MOV.U32 R2, RZ, RZ, R17 ;  /* 0x000000ffff027224 */ /* 0x000fe200078e0011 */
[----:B---34-:R-:W-:-:S06]  /*d5c0*/  MOV R3, R20 ;  /* 0x0000001400037202 */ /* 0x018fcc0000000f00 */
        /* <DEDUP_REMOVED lines=15> */
.L_x_202:
[-CC-:B------:R-:W-:Y:S01]  /*d6c0*/  SHF.R.U64 R11, R2, R16.reuse, R3.reuse ;  /* 0x00000010020b7219 */ /* 0x180fe20000001203 */
[----:B------:R-:W1:Y:S01]  /*d6d0*/  LDC.64 R6, c[0x0][0x8e8] ;  /* 0x00023a00ff067b82 */ /* 0x000e620000000a00 */
[----:B------:R-:W-:Y:S01]  /*d6e0*/  SHF.R.U32.HI R2, RZ, R16, R3 ;  /* 0x00000010ff027219 */ /* 0x000fe20000011603 */
[----:B------:R-:W2:Y:S01]  /*d6f0*/  S2R R15, SR_CTAID.X ;  /* 0x00000000000f7919 */ /* 0x000ea20000002500 */
[----:B------:R-:W-:Y:S01]  /*d700*/  IADD3 R5, P0, RZ, -R11, RZ ;  /* 0x8000000bff057210 */ /* 0x000fe20007f1e0ff */
[----:B------:R-:W3:Y:S03]  /*d710*/  S2R R14, SR_CTAID.Y ;  /* 0x00000000000e7919 */ /* 0x000ee60000002600 */
[----:B------:R-:W-:Y:S01]  /*d720*/  IADD3.X R3, RZ, ~R2, RZ, P0, !PT ;  /* 0x80000002ff037210 */ /* 0x000fe200007fe4ff */
[----:B------:R-:W4:Y:S01]  /*d730*/  LDC R18, c[0x0][0x8c0] ;  /* 0x00023000ff127b82 */ /* 0x000f220000000800 */
[----:B------:R-:W-:-:S03]  /*d740*/  IMAD.MOV.U32 R2, RZ, RZ, R17 ;  /* 0x000000ffff027224 */ /* 0x000fc600078e0011 */
[----:B------:R-:W-:Y:S01]  /*d750*/  IMAD R4, R3, R12, RZ ;  /* 0x0000000c03047224 */ /* 0x000fe200078e02ff */
[----:B------:R-:W-:-:S03]  /*d760*/  MOV R3, R20 ;  /* 0x0000001400037202 */ /* 0x000fc60000000f00 */
[----:B------:R-:W5:Y:S01]  /*d770*/  LDC R19, c[0x0][0x8b0] ;  /* 0x00022c00ff137b82 */ /* 0x000f620000000800 */
[C---:B------:R-:W-:Y:S02]  /*d780*/  IMAD R13, R5.reuse, R13, R4 ;  /* 0x0000000d050d7224 */ /* 0x040fe400078e0204 */
[----:B------:R-:W-:-:S05]  /*d790*/  IMAD.WIDE.U32 R2, R5, R12, R2 ;  /* 0x0000000c05027225 */ /* 0x000fca00078e0002 */
[----:B------:R-:W3:Y:S01]  /*d7a0*/  LDC R21, c[0x0][0x900] ;  /* 0x00024000ff157b82 */ /* 0x000ee20000000800 */
[----:B------:R-:W-:Y:S02]  /*d7b0*/  IADD3 R3, R3, R13, RZ ;  /* 0x0000000d03037210 */ /* 0x000fe40007ffe0ff */
[----:B-1----:R-:W-:-:S04]  /*d7c0*/  ISETP.NE.U32.AND P0, PT, R6, RZ, PT ;  /* 0x000000ff0600720c */ /* 0x002fc80003f05070 */
[----:B------:R-:W-:Y:S02]  /*d7d0*/  ISETP.NE.AND.EX P0, PT, R7, RZ, PT, P0 ;  /* 0x000000ff0700720c */ /* 0x000fe40003f05300 */
[-CC-:B----4-:R-:W-:Y:S02]  /*d7e0*/  SHF.R.U64 R13, R2, R18.reuse, R3.reuse ;  /* 0x00000012020d7219 */ /* 0x190fe40000001203 */
[----:B------:R-:W-:Y:S02]  /*d7f0*/  SHF.R.U32.HI R2, RZ, R18, R3 ;  /* 0x00000012ff027219 */ /* 0x000fe40000011603 */
[----:B--2---:R-:W-:Y:S02]  /*d800*/  I2FP.F32.U32 R16, R15 ;  /* 0x0000000f00107245 */ /* 0x004fe40000201000 */
[-CC-:B-----5:R-:W-:Y:S02]  /*d810*/  SHF.R.U64 R17, R13, R19.reuse, R2.reuse ;  /* 0x000000130d117219 */ /* 0x1a0fe40000001202 */
[----:B------:R-:W-:-:S04]  /*d820*/  SHF.R.U32.HI R2, RZ, R19, R2 ;  /* 0x00000013ff027219 */ /* 0x000fc80000011602 */
[-CC-:B---3--:R-:W-:Y:S02]  /*d830*/  SHF.R.U64 R12, R17, R21.reuse, R2.reuse ;  /* 0x00000015110c7219 */ /* 0x188fe40000001202 */
[----:B------:R-:W-:-:S03]  /*d840*/  SHF.R.U32.HI R19, RZ, R21, R2 ;  /* 0x00000015ff137219 */ /* 0x000fc60000011602 */
[----:B------:R-:W-:Y:S01]  /*d850*/  IMAD.MOV.U32 R2, RZ, RZ, R12 ;  /* 0x000000ffff027224 */ /* 0x000fe200078e000c */
[----:B------:R-:W-:Y:S01]  /*d860*/  MOV R3, R19 ;  /* 0x0000001300037202 */ /* 0x000fe20000000f00 */
[----:B------:R-:W-:Y:S06]  /*d870*/  @!P0 BRA `(.L_x_203) ;  /* 0x0000000000288947 */ /* 0x000fec0003800000 */
[----:B------:R-:W1:Y:S02]  /*d880*/  LDC R3, c[0x0][0x8f4] ;  /* 0x00023d00ff037b82 */ /* 0x000e640000000800 */
[----:B-1----:R-:W-:-:S04]  /*d890*/  IADD3 R3, P0, R12, R3, RZ ;  /* 0x000000030c037210 */ /* 0x002fc80007f1e0ff */
[----:B------:R-:W-:-:S05]  /*d8a0*/  IADD3.X R19, RZ, R19, RZ, P0, !PT ;  /* 0x00000013ff137210 */ /* 0x000fca00007fe4ff */
[----:B------:R-:W-:-:S04]  /*d8b0*/  IMAD.WIDE.U32 R4, R19, R6, RZ ;  /* 0x0000000613047225 */ /* 0x000fc800078e00ff */
[----:B------:R-:W-:-:S04]  /*d8c0*/  IMAD.WIDE.U32 R4, P0, R3, R7, R4 ;  /* 0x0000000703047225 */ /* 0x000fc80007800004 */
[----:B------:R-:W-:Y:S01]  /*d8d0*/  IMAD.WIDE.U32 R2, R3, R6, RZ ;  /* 0x0000000603027225 */ /* 0x000fe200078e00ff */
[----:B------:R-:W-:-:S04]  /*d8e0*/  MOV R2, R5 ;  /* 0x0000000500027202 */ /* 0x000fc80000000f00 */
[----:B------:R-:W-:Y:S01]  /*d8f0*/  IADD3 RZ, P1, R3, R4, RZ ;  /* 0x0000000403ff7210 */ /* 0x000fe20007f3e0ff */
[----:B------:R-:W-:-:S04]  /*d900*/  IMAD.X R3, RZ, RZ, RZ, P0 ;  /* 0x000000ffff037224 */ /* 0x000fc800000e06ff */
[----:B------:R-:W-:-:S08]  /*d910*/  IMAD.WIDE.U32.X R2, R19, R7, R2, P1 ;  /* 0x0000000713027225 */ /* 0x000fd000008e0402 */
.L_x_203:
[----:B------:R-:W1:Y:S01]  /*d920*/  LDC R23, c[0x0][0x904] ;  /* 0x00024100ff177b82 */ /* 0x000e620000000800 */
[----:B------:R-:W-:Y:S01]  /*d930*/  ULDC UR8, c[0x0][0x150] ;  /* 0x0000540000087ab9 */ /* 0x000fe20000000800 */
[----:B------:R-:W-:Y:S01]  /*d940*/  I2FP.F32.U32 R5, R14 ;  /* 0x0000000e00057245 */ /* 0x000fe20000201000 */
[----:B------:R-:W-:Y:S01]  /*d950*/  FMUL R16, R16, UR8 ;  /* 0x0000000810107c20 */ /* 0x000fe20008400000 */
[----:B------:R-:W-:Y:S01]  /*d960*/  ULDC UR8, c[0x0][0x154] ;  /* 0x0000550000087ab9 */ /* 0x000fe20000000800 */
[----:B------:R-:W-:Y:S02]  /*d970*/  LOP3.LUT R17, R17, R0, RZ, 0xc0, !PT ;  /* 0x0000000011117212 */ /* 0x000fe400078ec0ff */
[----:B------:R-:W-:Y:S01]  /*d980*/  FMUL R6, R5, UR8 ;  /* 0x0000000805067c20 */ /* 0x000fe20008400000 */
[----:B------:R-:W2:Y:S01]  /*d990*/  LDC R19, c[0x0][0x8f0] ;  /* 0x00023c00ff137b82 */ /* 0x000ea20000000800 */
[----:B------:R-:W3:Y:S07]  /*d9a0*/  F2I.U32.TRUNC.NTZ R16, R16 ;  /* 0x0000001000107305 */ /* 0x000eee000020f000 */
[----:B------:R-:W4:Y:S01]  /*d9b0*/  LDC R4, c[0x0][0x144] ;  /* 0x00005100ff047b82 */ /* 0x000f220000000800 */
[----:B------:R-:W5:Y:S07]  /*d9c0*/  F2I.U32.TRUNC.NTZ R6, R6 ;  /* 0x0000000600067305 */ /* 0x000f6e000020f000 */
[----:B------:R-:W5:Y:S01]  /*d9d0*/  LDC R7, c[0x0][0x148] ;  /* 0x00005200ff077b82 */ /* 0x000f620000000800 */
[----:B-1----:R-:W-:-:S02]  /*d9e0*/  ISETP.NE.AND P0, PT, R23, 0x1, PT ;  /* 0x000000011700780c */ /* 0x002fc40003f05270 */
[----:B---3--:R-:W-:-:S05]  /*d9f0*/  IADD3 R5, -R16, RZ, RZ ;  /* 0x000000ff10057210 */ /* 0x008fca0007ffe1ff */
[----:B------:R-:W1:Y:S01]  /*da00*/  LDC R20, c[0x0][0x8e0] ;  /* 0x00023800ff147b82 */ /* 0x000e620000000800 */
[----:B--2---:R-:W-:-:S04]  /*da10*/  SHF.R.U64 R2, R2, R19, R3 ;  /* 0x0000001302027219 */ /* 0x004fc80000001203 */
[C---:B------:R-:W-:Y:S01]  /*da20*/  IADD3 R3, -R2.reuse, RZ, RZ ;  /* 0x000000ff02037210 */ /* 0x040fe20007ffe1ff */
[----:B------:R-:W-:Y:S01]  /*da30*/  IMAD R17, R2, UR21, R17 ;  /* 0x0000001502117c24 */ /* 0x000fe2000f8e0211 */
[----:B------:R-:W-:Y:S01]  /*da40*/  MOV R2, 0x1 ;  /* 0x0000000100027802 */ /* 0x000fe20000000f00 */
[----:B------:R-:W2:Y:S01]  /*da50*/  LDC R21, c[0x0][0x8b8] ;  /* 0x00022e00ff157b82 */ /* 0x000ea20000000800 */
[----:B----4-:R-:W-:Y:S01]  /*da60*/  IMAD R18, R4, R5, R15 ;  /* 0x0000000504127224 */ /* 0x010fe200078e020f */
[----:B------:R-:W-:Y:S01]  /*da70*/  LOP3.LUT R5, R13, R8, RZ, 0xc0, !PT ;  /* 0x000000080d057212 */ /* 0x000fe200078ec0ff */
[----:B-----5:R-:W-:-:S05]  /*da80*/  IMAD.MOV R4, RZ, RZ, -R6 ;  /* 0x000000ffff047224 */ /* 0x020fca00078e0a06 */
[----:B------:R-:W3:Y:S01]  /*da90*/  LDC R22, c[0x0][0x8a8] ;  /* 0x00022a00ff167b82 */ /* 0x000ee20000000800 */
[----:B------:R-:W-:Y:S02]  /*daa0*/  @P0 IMAD R18, R7, R4, R14 ;  /* 0x0000000407120224 */ /* 0x000fe400078e020e */
[----:B-1----:R-:W-:Y:S02]  /*dab0*/  IMAD R12, R3, R20, R12 ;  /* 0x00000014030c7224 */ /* 0x002fe400078e020c */
[----:B--2---:R-:W-:Y:S02]  /*dac0*/  IMAD R13, R17, R21, R18 ;  /* 0x00000015110d7224 */ /* 0x004fe400078e0212 */
[----:B---3--:R-:W-:-:S05]  /*dad0*/  IMAD R4, R12, R22, R5 ;  /* 0x000000160c047224 */ /* 0x008fca00078e0205 */
[----:B------:R-:W-:Y:S02]  /*dae0*/  SEL R12, R4, R13, !P0 ;  /* 0x0000000d040c7207 */ /* 0x000fe40004000000 */
[----:B------:R-:W-:Y:S01]  /*daf0*/  SEL R13, R13, R4, !P0 ;  /* 0x000000040d0d7207 */ /* 0x000fe20004000000 */
[----:B------:R-:W-:-:S07]  /*db00*/  IMAD.MOV.U32 R4, RZ, RZ, R11 ;  /* 0x000000ffff047224 */ /* 0x000fce00078e000b */
.L_x_201:
[----:B------:R-:W-:-:S13]  /*db10*/  LOP3.LUT P0, RZ, R2, 0xff, RZ, 0xc0, !PT ;  /* 0x000000ff02ff7812 */ /* 0x000fda000780c0ff */
[----:B------:R-:W-:Y:S05]  /*db20*/  @P0 BRA `(.L_x_204) ;  /* 0xffffffe800d40947 */ /* 0x000fea000383ffff */
.L_x_148:
[----:B------:R-:W-:Y:S01]  /*db30*/  ELECT P0, URZ, PT ;  /* 0x00000000003f782f */ /* 0x000fe20003800000 */
[----:B------:R-:W-:-:S12]  /*db40*/  BSSY B0, `(.L_x_205) ;  /* 0x000001e000007945 */ /* 0x000fd80003800000 */
[----:B------:R-:W-:Y:S05]  /*db50*/  @!P0 BRA `(.L_x_206) ;  /* 0x0000000000708947 */ /* 0x000fea0003800000 */
[----:B------:R-:W-:-:S06]  /*db60*/  ULOP3.LUT UR4, UR40, 0x2, URZ, 0xfc, !UPT ;  /* 0x0000000228047892 */ /* 0x000fcc000f8efc3f */
[----:B-1----:R-:W-:-:S04]  /*db70*/  MOV R0, UR4 ;  /* 0x0000000400007c02 */ /* 0x002fc80008000f00 */
[----:B------:R-:W-:-:S13]  /*db80*/  ISETP.NE.AND P1, PT, R0, 0x3, PT ;  /* 0x000000030000780c */ /* 0x000fda0003f25270 */
[----:B------:R-:W-:Y:S05]  /*db90*/  @!P1 BRA `(.L_x_207) ;  /* 0x0000000000049947 */ /* 0x000fea0003800000 */
[----:B------:R-:W-:Y:S01]  /*dba0*/  BPT.TRAP 0x1 ;  /* 0x000000040000795c */ /* 0x000fe20000300000 */
.L_x_207:
[----:B------:R-:W-:Y:S01]  /*dbb0*/  MOV R0, 0x400 ;  /* 0x0000040000007802 */ /* 0x000fe20000000f00 */
[----:B---3--:R-:W-:Y:S01]  /*dbc0*/  IMAD.MOV.U32 R2, RZ, RZ, 0x1 ;  /* 0x00000001ff027424 */ /* 0x008fe200078e00ff */
[----:B----4-:R-:W-:-:S04]  /*dbd0*/  MOV R3, UR37 ;  /* 0x0000002500037c02 */ /* 0x010fc80008000f00 */
[----:B------:R-:W-:Y:S02]  /*dbe0*/  LEA R0, R3, R0, 0x18 ;  /* 0x0000000003007211 */ /* 0x000fe400078ec0ff */
[----:B------:R-:W-:-:S04]  /*dbf0*/  SHF.L.U32 R3, R2, 0x1f, RZ ;  /* 0x0000001f02037819 */ /* 0x000fc800000006ff */
[----:B------:R-:W1:Y:S02]  /*dc00*/  SYNCS.PHASECHK.TRANS64.TRYWAIT P0, [R0+URZ+0xa0], R3 ;  /* 0x0000a003000075a7 */ /* 0x000e64000800017f */
[----:B-1----:R-:W-:Y:S05]  /*dc10*/  @!P0 BRA `(.L_x_208) ;  /* 0x0000001800948947 */ /* 0x002fea0003800000 */
.L_x_256:
[----:B------:R-:W-:Y:S05]  /*dc20*/  @!P1 BRA `(.L_x_209) ;  /* 0x0000000000049947 */ /* 0x000fea0003800000 */
[----:B------:R-:W-:Y:S01]  /*dc30*/  BPT.TRAP 0x1 ;  /* 0x000000040000795c */ /* 0x000fe20000300000 */
.L_x_209:
[----:B------:R-:W3:Y:S02]  /*dc40*/  SYNCS.PHASECHK.TRANS64.TRYWAIT P0, [R0+URZ+0xa8], R3 ;  /* 0x0000a803000075a7 */ /* 0x000ee4000800017f */
[----:B---3--:R-:W-:Y:S05]  /*dc50*/  @!P0 BRA `(.L_x_210) ;  /* 0x0000001800988947 */ /* 0x008fea0003800000 */
.L_x_257:
[----:B------:R-:W-:Y:S05]  /*dc60*/  @!P1 BRA `(.L_x_211) ;  /* 0x0000000000049947 */ /* 0x000fea0003800000 */
[----:B------:R-:W-:Y:S01]  /*dc70*/  BPT.TRAP 0x1 ;  /* 0x000000040000795c */ /* 0x000fe20000300000 */
.L_x_211:
[----:B------:R-:W4:Y:S02]  /*dc80*/  SYNCS.PHASECHK.TRANS64.TRYWAIT P0, [R0+URZ+0xb0], R3 ;  /* 0x0000b003000075a7 */ /* 0x000f24000800017f */
[----:B----4-:R-:W-:Y:S05]  /*dc90*/  @!P0 BRA `(.L_x_212) ;  /* 0x00000018009c8947 */ /* 0x010fea0003800000 */
.L_x_258:
[----:B------:R-:W-:Y:S05]  /*dca0*/  @!P1 BRA `(.L_x_213) ;  /* 0x0000000000049947 */ /* 0x000fea0003800000 */
[----:B------:R-:W-:Y:S01]  /*dcb0*/  BPT.TRAP 0x1 ;  /* 0x000000040000795c */ /* 0x000fe20000300000 */
.L_x_213:
[----:B-1-34-:R-:W-:-:S04]  /*dcc0*/  MOV R3, 0x1 ;  /* 0x0000000100037802 */ /* 0x01afc80000000f00 */
[----:B------:R-:W-:-:S07]  /*dcd0*/  SHF.L.U32 R3, R3, 0x1f, RZ ;  /* 0x0000001f03037819 */ /* 0x000fce00000006ff */
.L_x_214:
[----:B-1----:R1:W3:Y:S02]  /*dce0*/  SYNCS.PHASECHK.TRANS64.TRYWAIT P0, [R0+URZ+0xb8], R3 ;  /* 0x0000b803000075a7 */ /* 0x0022e4000800017f */
[----:B---3--:R-:W-:Y:S05]  /*dcf0*/  @!P0 NANOSLEEP.SYNCS 0x989680 ;  /* 0x009896800000895d */ /* 0x008fea0003900000 */
[----:B------:R-:W3:Y:S02]  /*dd00*/  @!P0 SYNCS.PHASECHK.TRANS64 P0, [R0+URZ+0xb8], R3 ;  /* 0x0000b803000085a7 */ /* 0x000ee4000800007f */
[----:B---3--:R-:W-:Y:S05]  /*dd10*/  @!P0 BRA `(.L_x_214) ;  /* 0xfffffffc00f08947 */ /* 0x008fea000383ffff */
.L_x_206:
[----:B------:R-:W-:Y:S05]  /*dd20*/  BSYNC B0 ;  /* 0x0000000000007941 */ /* 0x000fea0003800000 */
.L_x_205:
[----:B------:R-:W-:Y:S05]  /*dd30*/  EXIT ;  /* 0x000000000000794d */ /* 0x000fea0003800000 */
.L_x_143:
[----:B------:R-:W-:Y:S01]  /*dd40*/  LOP3.LUT P0, RZ, R8, 0xff, RZ, 0xc0, !PT ;  /* 0x000000ff08ff7812 */ /* 0x000fe2000780c0ff */
[----:B------:R-:W-:Y:S01]  /*dd50*/  IMAD.MOV.U32 R0, RZ, RZ, RZ ;  /* 0x000000ffff007224 */ /* 0x000fe200078e00ff */
[----:B------:R-:W-:-:S11]  /*dd60*/  MOV R8, 0x1 ;  /* 0x0000000100087802 */ /* 0x000fd60000000f00 */
[----:B------:R-:W-:Y:S05]  /*dd70*/  @!P0 BRA `(.L_x_215) ;  /* 0x0000000c00408947 */ /* 0x000fea0003800000 */
[----:B------:R-:W1:Y:S01]  /*dd80*/  S2R R2, SR_TID.X ;  /* 0x0000000000027919 */ /* 0x000e620000002100 */
[----:B------:R-:W-:Y:S01]  /*dd90*/  ULDC UR4, c[0x0][0x28c] ;  /* 0x0000a30000047ab9 */ /* 0x000fe20000000800 */
[----:B------:R-:W-:Y:S01]  /*dda0*/  ULDC UR7, c[0x0][0x8a8] ;  /* 0x00022a0000077ab9 */ /* 0x000fe20000000800 */
[----:B------:R-:W-:Y:S01]  /*ddb0*/  UIADD3 UR5, UR4, 0x3f, URZ ;  /* 0x0000003f04057890 */ /* 0x000fe2000fffe03f */
[----:B------:R-:W-:Y:S01]  /*ddc0*/  BSSY B0, `(.L_x_215) ;  /* 0x00000cb000007945 */ /* 0x000fe20003800000 */
[----:B------:R-:W-:Y:S01]  /*ddd0*/  ULDC UR8, c[0x0][0x900] ;  /* 0x0002400000087ab9 */ /* 0x000fe20000000800 */
[----:B------:R-:W-:Y:S01]  /*dde0*/  UMOV UR9, 0xffffffff ;  /* 0xffffffff00097882 */ /* 0x000fe20000000000 */
[----:B------:R-:W-:Y:S01]  /*ddf0*/  USHF.R.S32.HI UR6, URZ, 0x1f, UR5 ;  /* 0x0000001f3f067899 */ /* 0x000fe20008011405 */
[----:B------:R-:W-:Y:S01]  /*de00*/  MOV R9, 0x1 ;  /* 0x0000000100097802 */ /* 0x000fe20000000f00 */
[----:B------:R-:W-:Y:S01]  /*de10*/  UIADD3 UR4, UR7, -0x1, URZ ;  /* 0xffffffff07047890 */ /* 0x000fe2000fffe03f */
[----:B------:R-:W-:Y:S01]  /*de20*/  MOV R8, 0x1 ;  /* 0x0000000100087802 */ /* 0x000fe20000000f00 */
[----:B------:R-:W-:Y:S01]  /*de30*/  ULEA.HI UR6, UR6, UR5, URZ, 0x6 ;  /* 0x0000000506067291 */ /* 0x000fe2000f8f303f */
[----:B------:R-:W-:Y:S01]  /*de40*/  IMAD.MOV.U32 R0, RZ, RZ, RZ ;  /* 0x000000ffff007224 */ /* 0x000fe200078e00ff */
[----:B------:R-:W-:-:S02]  /*de50*/  USHF.L.U32 UR7, UR9, UR8, URZ ;  /* 0x0000000809077299 */ /* 0x000fc4000800063f */
[----:B------:R-:W-:Y:S02]  /*de60*/  USHF.R.S32.HI UR6, URZ, 0x6, UR6 ;  /* 0x000000063f067899 */ /* 0x000fe40008011406 */
[----:B------:R-:W-:Y:S02]  /*de70*/  ULOP3.LUT UR22, UR41, 0x2, URZ, 0xfc, !UPT ;  /* 0x0000000229167892 */ /* 0x000fe4000f8efc3f */
[----:B------:R-:W-:Y:S02]  /*de80*/  USHF.L.U32 UR5, UR38, UR8, URZ ;  /* 0x0000000826057299 */ /* 0x000fe4000800063f */
[----:B------:R-:W-:Y:S02]  /*de90*/  ULOP3.LUT UR7, URZ, UR7, URZ, 0x33, !UPT ;  /* 0x000000073f077292 */ /* 0x000fe4000f8e333f */
[----:B------:R-:W-:Y:S01]  /*dea0*/  UIADD3 UR23, UR6, 0x1, URZ ;  /* 0x0000000106177890 */ /* 0x000fe2000fffe03f */
[----:B------:R-:W-:Y:S01]  /*deb0*/  ULDC.64 UR20, c[0x0][0x198] ;  /* 0x0000660000147ab9 */ /* 0x000fe20000000a00 */
[----:B-1----:R-:W-:-:S02]  /*dec0*/  LOP3.LUT P3, RZ, R2, 0x7f, RZ, 0xc0, !PT ;  /* 0x0000007f02ff7812 */ /* 0x002fc4000786c0ff */
[----:B------:R-:W-:-:S04]  /*ded0*/  LOP3.LUT P0, RZ, R2, 0x1f, RZ, 0xc0, !PT ;  /* 0x0000001f02ff7812 */ /* 0x000fc8000780c0ff */
[----:B------:R-:W-:-:S13]  /*dee0*/  PLOP3.LUT P0, PT, P0, P3, PT, 0x8a, 0x0 ;  /* 0x000000000000781c */ /* 0x000fda0000707172 */
.L_x_227:
[----:B------:R-:W-:-:S03]  /*def0*/  UMOV UR8, 0xffffffff ;  /* 0xffffffff00087882 */ /* 0x000fc60000000000 */
[----:B------:R-:W-:Y:S05]  /*df00*/  BRA.DIV UR8, `(.L_x_216) ;  /* 0x0000001a08147947 */ /* 0x000fea000b800000 */
[----:B------:R-:W-:-:S13]  /*df10*/  ELECT P6, URZ, PT ;  /* 0x00000000003f782f */ /* 0x000fda00038c0000 */
.L_x_261:
[----:B------:R-:W1:Y:S01]  /*df20*/  LDC R2, c[0x0][0x28c] ;  /* 0x0000a300ff027b82 */ /* 0x000e620000000800 */
[----:B------:R-:W-:Y:S01]  /*df30*/  BSSY B1, `(.L_x_217) ;  /* 0x0000038000017945 */ /* 0x000fe20003800000 */
[----:B-1----:R-:W-:-:S13]  /*df40*/  ISETP.LT.OR P6, PT, R2, 0x1, !P6 ;  /* 0x000000010200780c */ /* 0x002fda00077c1670 */
[----:B------:R-:W-:Y:S05]  /*df50*/  @P6 BRA `(.L_x_218) ;  /* 0x0000000000d46947 */ /* 0x000fea0003800000 */
[----:B------:R-:W-:Y:S01]  /*df60*/  SHF.L.U32 R12, R12, 0x7, RZ ;  /* 0x000000070c0c7819 */ /* 0x000fe200000006ff */
[----:B------:R-:W-:Y:S01]  /*df70*/  IMAD.MOV.U32 R7, RZ, RZ, RZ ;  /* 0x000000ffff077224 */ /* 0x000fe200078e00ff */
[----:B------:R-:W-:Y:S01]  /*df80*/  SHF.L.U32 R13, R13, 0x8, RZ ;  /* 0x000000080d0d7819 */ /* 0x000fe200000006ff */
[----:B------:R-:W-:Y:S01]  /*df90*/  IMAD.MOV.U32 R3, RZ, RZ, R0 ;  /* 0x000000ffff037224 */ /* 0x000fe200078e0000 */
[----:B------:R-:W-:Y:S02]  /*dfa0*/  MOV R11, UR23 ;  /* 0x00000017000b7c02 */ /* 0x000fe40008000f00 */
[----:B------:R-:W-:-:S07]  /*dfb0*/  MOV R2, R8 ;  /* 0x0000000800027202 */ /* 0x000fce0000000f00 */
.L_x_222:
[----:B------:R-:W1:Y:S01]  /*dfc0*/  S2R R6, SR_CgaCtaId ;  /* 0x0000000000067919 */ /* 0x000e620000008800 */
[----:B------:R-:W-:-:S04]  /*dfd0*/  MOV R5, 0x400 ;  /* 0x0000040000057802 */ /* 0x000fc80000000f00 */
[----:B-1----:R-:W-:Y:S02]  /*dfe0*/  LEA R14, R6, R5, 0x18 ;  /* 0x00000005060e7211 */ /* 0x002fe400078ec0ff */
[----:B------:R-:W-:Y:S01]  /*dff0*/  SHF.L.U32 R5, R2, 0x1f, RZ ;  /* 0x0000001f02057819 */ /* 0x000fe200000006ff */
[----:B------:R-:W1:Y:S01]  /*e000*/  @!P3 LDC R6, c[0x0][0x500] ;  /* 0x00014000ff06bb82 */ /* 0x000e620000000800 */
[----:B------:R-:W-:-:S04]  /*e010*/  LEA R10, R3, R14, 0x3 ;  /* 0x0000000e030a7211 */ /* 0x000fc800078e18ff */
[----:B------:R-:W2:Y:S02]  /*e020*/  SYNCS.PHASECHK.TRANS64.TRYWAIT P1, [R10+URZ+0x40], R5 ;  /* 0x000040050a0075a7 */ /* 0x000ea4000802017f */
[----:B--2---:R-:W-:Y:S05]  /*e030*/  @!P1 BRA `(.L_x_219) ;  /* 0x0000001400e89947 */ /* 0x004fea0003800000 */
.L_x_262:
[----:B------:R-:W-:Y:S01]  /*e040*/  UPRMT UR8, UR22, 0x9910, URZ ;  /* 0x0000991016087896 */ /* 0x000fe2000800003f */
[----:B-1----:R1:W-:Y:S03]  /*e050*/  @!P3 SYNCS.ARRIVE.TRANS64 RZ, [R10+URZ], R6 ;  /* 0x000000060affb9a7 */ /* 0x0023e6000800003f */
[----:B------:R-:W-:-:S06]  /*e060*/  UISETP.NE.AND UP0, UPT, UR8, 0x2, UPT ;  /* 0x000000020800788c */ /* 0x000fcc000bf05270 */
[----:B------:R-:W-:-:S13]  /*e070*/  PLOP3.LUT P1, PT, PT, PT, UP0, 0x80, 0x0 ;  /* 0x000000000000781c */ /* 0x000fda0003f2f008 */
[----:B-1----:R-:W-:Y:S05]  /*e080*/  @P1 BRA `(.L_x_220) ;  /* 0x0000000000041947 */ /* 0x002fea0003800000 */
[----:B------:R-:W-:Y:S01]  /*e090*/  BPT.TRAP 0x1 ;  /* 0x000000040000795c */ /* 0x000fe20000300000 */
.L_x_220:
[----:B------:R-:W-:Y:S05]  /*e0a0*/  @P0 BRA `(.L_x_221) ;  /* 0x0000000000040947 */ /* 0x000fea0003800000 */
[----:B------:R-:W-:Y:S01]  /*e0b0*/  BPT.TRAP 0x1 ;  /* 0x000000040000795c */ /* 0x000fe20000300000 */
.L_x_221:
[C---:B--2---:R-:W-:Y:S01]  /*e0c0*/  LEA R5, R3.reuse, R14, 0xe ;  /* 0x0000000e03057211 */ /* 0x044fe200078e70ff */
[----:B------:R-:W-:Y:S01]  /*e0d0*/  IMAD R14, R3, 0x2000, R14 ;  /* 0x00002000030e7824 */ /* 0x000fe200078e020e */
[----:B------:R-:W-:Y:S01]  /*e0e0*/  R2UR UR18, R13 ;  /* 0x000000000d1272ca */ /* 0x000fe200000e0000 */
[----:B------:R-:W-:Y:S01]  /*e0f0*/  UIADD3 UR14, UP0, UR20, 0xf0, URZ ;  /* 0x000000f0140e7890 */ /* 0x000fe2000ff1e03f */
[----:B------:R-:W-:Y:S01]  /*e100*/  R2UR UR8, R5 ;  /* 0x00000000050872ca */ /* 0x000fe200000e0000 */
[----:B------:R-:W-:Y:S01]  /*e110*/  UIADD3 UR24, UP1, UR20, 0x1f0, URZ ;  /* 0x000001f014187890 */ /* 0x000fe2000ff3e03f */
[----:B------:R-:W-:Y:S01]  /*e120*/  R2UR UR11, R14 ;  /* 0x000000000e0b72ca */ /* 0x000fe200000e0000 */
[----:B------:R-:W-:Y:S01]  /*e130*/  UIADD3.X UR15, URZ, UR21, URZ, UP0, !UPT ;  /* 0x000000153f0f7290 */ /* 0x000fe200087fe43f */
[----:B------:R-:W-:Y:S01]  /*e140*/  R2UR UR9, R10 ;  /* 0x000000000a0972ca */ /* 0x000fe200000e0000 */
[----:B------:R-:W-:Y:S01]  /*e150*/  UIADD3.X UR25, URZ, UR21, URZ, UP1, !UPT ;  /* 0x000000153f197290 */ /* 0x000fe20008ffe43f */
[----:B------:R-:W-:Y:S01]  /*e160*/  R2UR UR10, R7 ;  /* 0x00000000070a72ca */ /* 0x000fe200000e0000 */
[----:B------:R-:W-:Y:S01]  /*e170*/  UMOV UR16, 0x0 ;  /* 0x0000000000107882 */ /* 0x000fe20000000000 */
[----:B------:R-:W-:Y:S01]  /*e180*/  R2UR UR12, R4 ;  /* 0x00000000040c72ca */ /* 0x000fe200000e0000 */
[----:B------:R-:W-:Y:S01]  /*e190*/  UMOV UR17, 0x10000000 ;  /* 0x1000000000117882 */ /* 0x000fe20000000000 */
[----:B------:R-:W-:Y:S01]  /*e1a0*/  IADD3 R11, R11, -0x1, RZ ;  /* 0xffffffff0b0b7810 */ /* 0x000fe20007ffe0ff */
[----:B------:R-:W-:Y:S01]  /*e1b0*/  VIADD R7, R7, 0x40 ;  /* 0x0000004007077836 */ /* 0x000fe20000000000 */
[----:B------:R-:W-:Y:S01]  /*e1c0*/  R2UR UR19, R12 ;  /* 0x000000000c1372ca */ /* 0x000fe200000e0000 */
[----:B------:R-:W-:Y:S01]  /*e1d0*/  UIADD3 UR8, UR8, 0x6200, URZ ;  /* 0x0000620008087890 */ /* 0x000fe2000fffe03f */
[----:B------:R-:W-:Y:S01]  /*e1e0*/  ISETP.GT.AND P2, PT, R11, 0x1, PT ;  /* 0x000000010b00780c */ /* 0x000fe20003f44270 */
[----:B------:R-:W-:Y:S01]  /*e1f0*/  UIADD3 UR13, UR11, 0x26200, URZ ;  /* 0x000262000b0d7890 */ /* 0x000fe2000fffe03f */
[----:B------:R-:W-:-:S02]  /*e200*/  IADD3 R3, R3, 0x1, RZ ;  /* 0x0000000103037810 */ /* 0x000fc40007ffe0ff */
[----:B------:R-:W-:Y:S02]  /*e210*/  UMOV UR11, UR18 ;  /* 0x00000012000b7c82 */ /* 0x000fe40008000000 */
[C---:B------:R-:W-:Y:S02]  /*e220*/  ISETP.NE.AND P1, PT, R3.reuse, 0x8, PT ;  /* 0x000000080300780c */ /* 0x040fe40003f25270 */
[----:B------:R1:W-:Y:S02]  /*e230*/  UTMALDG.3D [UR8], [UR14], desc[UR16] ;  /* 0x000010080e0075b4 */ /* 0x0003e40008011000 */
[----:B------:R-:W-:Y:S02]  /*e240*/  SEL R5, RZ, 0x1, P1 ;  /* 0x00000001ff057807 */ /* 0x000fe40000800000 */
[----:B------:R-:W-:Y:S02]  /*e250*/  SEL R3, R3, RZ, P1 ;  /* 0x000000ff03037207 */ /* 0x000fe40000800000 */
[----:B------:R-:W-:Y:S01]  /*e260*/  LOP3.LUT R2, R2, R5, RZ, 0x3c, !PT ;  /* 0x0000000502027212 */ /* 0x000fe200078e3cff */
[----:B-1----:R-:W-:Y:S01]  /*e270*/  UMOV UR8, UR13 ;  /* 0x0000000d00087c82 */ /* 0x002fe20008000000 */
[----:B------:R-:W-:-:S02]  /*e280*/  UMOV UR11, UR19 ;  /* 0x00000013000b7c82 */ /* 0x000fc40008000000 */
[----:B------:R1:W-:Y:S02]  /*e290*/  UTMALDG.3D [UR8], [UR24], desc[UR16] ;  /* 0x00001008180075b4 */ /* 0x0003e40008011000 */
[----:B-1----:R-:W-:Y:S05]  /*e2a0*/  @P2 BRA `(.L_x_222) ;  /* 0xfffffffc00442947 */ /* 0x002fea000383ffff */
.L_x_218:
[----:B------:R-:W-:Y:S05]  /*e2b0*/  BSYNC B1 ;  /* 0x0000000000017941 */ /* 0x000fea0003800000 */
.L_x_217:
[----:B------:R-:W2:Y:S01]  /*e2c0*/  LDL.LU R15, [R1+0xc4] ;  /* 0x0000c400010f7983 */ /* 0x000ea20000300800 */
[----:B------:R-:W-:Y:S01]  /*e2d0*/  LOP3.LUT P4, RZ, R9, 0xff, RZ, 0xc0, !PT ;  /* 0x000000ff09ff7812 */ /* 0x000fe2000788c0ff */
[----:B------:R-:W-:Y:S02]  /*e2e0*/  ULDC.64 UR8, c[0x0][0x8f8] ;  /* 0x00023e0000087ab9 */ /* 0x000fe40000000a00 */
[----:B------:R-:W3:Y:S01]  /*e2f0*/  LDL.LU R14, [R1+0xc0] ;  /* 0x0000c000010e7983 */ /* 0x000ee20000300800 */
[----:B------:R-:W-:Y:S01]  /*e300*/  IADD3 R0, R0, UR6, RZ ;  /* 0x0000000600007c10 */ /* 0x000fe2000fffe0ff */
[----:B------:R-:W-:Y:S01]  /*e310*/  BSSY B1, `(.L_x_223) ;  /* 0x0000073000017945 */ /* 0x000fe20003800000 */
[----:B------:R-:W-:Y:S02]  /*e320*/  MOV R5, UR6 ;  /* 0x0000000600057c02 */ /* 0x000fe40008000f00 */
[----:B------:R-:W-:Y:S02]  /*e330*/  ISETP.GT.U32.AND P1, PT, R0, 0x7, PT ;  /* 0x000000070000780c */ /* 0x000fe40003f24070 */
[----:B------:R-:W-:-:S02]  /*e340*/  SHF.R.U32.HI R2, RZ, 0x3, R0 ;  /* 0x00000003ff027819 */ /* 0x000fc40000011600 */
[----:B------:R-:W-:Y:S01]  /*e350*/  ISETP.LT.U32.AND P1, PT, R5, 0x8, P1 ;  /* 0x000000080500780c */ /* 0x000fe20000f21070 */
[----:B------:R-:W1:Y:S01]  /*e360*/  @P4 S2R R4, SR_CgaCtaId ;  /* 0x0000000000044919 */ /* 0x000e620000008800 */
[----:B------:R-:W-:Y:S02]  /*e370*/  @P4 MOV R3, 0x400 ;  /* 0x0000040000034802 */ /* 0x000fe40000000f00 */
[----:B------:R-:W-:Y:S02]  /*e380*/  LOP3.LUT R2, R2, 0x1, RZ, 0xc0, !PT ;  /* 0x0000000102027812 */ /* 0x000fe400078ec0ff */
[----:B------:R-:W-:Y:S02]  /*e390*/  MOV R13, 0xffffffff ;  /* 0xffffffff000d7802 */ /* 0x000fe40000000f00 */
[----:B------:R-:W-:Y:S01]  /*e3a0*/  ISETP.NE.U32.AND P2, PT, R2, 0x1, PT ;  /* 0x000000010200780c */ /* 0x000fe20003f45070 */
[----:B------:R-:W-:Y:S01]  /*e3b0*/  IMAD.U32 R2, RZ, RZ, UR6 ;  /* 0x00000006ff027e24 */ /* 0x000fe2000f8e00ff */
[----:B------:R-:W-:-:S02]  /*e3c0*/  MOV R12, 0xffffffff ;  /* 0xffffffff000c7802 */ /* 0x000fc40000000f00 */
[----:B------:R-:W-:Y:S02]  /*e3d0*/  LOP3.LUT R0, R0, 0x7, RZ, 0xc0, !PT ;  /* 0x0000000700007812 */ /* 0x000fe400078ec0ff */
[----:B------:R-:W-:Y:S02]  /*e3e0*/  ISETP.GT.U32.AND P2, PT, R2, 0x7, !P2 ;  /* 0x000000070200780c */ /* 0x000fe40005744070 */
[----:B------:R-:W-:Y:S02]  /*e3f0*/  PRMT R9, RZ, 0x7610, R9 ;  /* 0x00007610ff097816 */ /* 0x000fe40000000009 */
[----:B------:R-:W-:Y:S02]  /*e400*/  SEL R2, RZ, 0x1, !P2 ;  /* 0x00000001ff027807 */ /* 0x000fe40005000000 */
[----:B-1----:R-:W-:Y:S01]  /*e410*/  @P4 LEA R3, R4, R3, 0x18 ;  /* 0x0000000304034211 */ /* 0x002fe200078ec0ff */
[----:B------:R-:W-:-:S03]  /*e420*/  IMAD.MOV.U32 R4, RZ, RZ, -0x1 ;  /* 0xffffffffff047424 */ /* 0x000fc600078e00ff */
[----:B------:R1:W-:Y:S02]  /*e430*/  @P4 SYNCS.ARRIVE.TRANS64.A1T0 RZ, [R3+URZ+0xc8], RZ ;  /* 0x0000c8ff03ff49a7 */ /* 0x0003e4000810003f */
[----:B-1----:R-:W-:-:S04]  /*e440*/  SEL R3, RZ, 0x1, !P1 ;  /* 0x00000001ff037807 */ /* 0x002fc80004800000 */
[----:B------:R-:W-:Y:S02]  /*e450*/  LOP3.LUT R8, R2, R8, R3, 0x96, !PT ;  /* 0x0000000802087212 */ /* 0x000fe400078e9603 */
[----:B------:R-:W-:Y:S02]  /*e460*/  PRMT R2, RZ, 0x7610, R2 ;  /* 0x00007610ff027816 */ /* 0x000fe40000000002 */
[----:B---3--:R-:W-:-:S04]  /*e470*/  IADD3 R14, P4, R14, UR54, RZ ;  /* 0x000000360e0e7c10 */ /* 0x008fc8000ff9e0ff */
[----:B--2---:R-:W-:Y:S01]  /*e480*/  IADD3.X R15, R15, UR39, RZ, P4, !PT ;  /* 0x000000270f0f7c10 */ /* 0x004fe2000a7fe4ff */
[----:B------:R1:W-:Y:S01]  /*e490*/  STL [R1+0xc0], R14 ;  /* 0x0000c00e01007387 */ /* 0x0003e20000100800 */
[----:B------:R-:W-:-:S03]  /*e4a0*/  ISETP.GE.U32.AND P4, PT, R14, UR8, PT ;  /* 0x000000080e007c0c */ /* 0x000fc6000bf86070 */
[----:B------:R1:W-:Y:S01]  /*e4b0*/  STL [R1+0xc4], R15 ;  /* 0x0000c40f01007387 */ /* 0x0003e20000100800 */
[----:B------:R-:W-:-:S13]  /*e4c0*/  ISETP.GE.U32.AND.EX P1, PT, R15, UR9, PT, P4 ;  /* 0x000000090f007c0c */ /* 0x000fda000bf26140 */
[----:B-1----:R-:W-:Y:S05]  /*e4d0*/  @P1 BRA `(.L_x_224) ;  /* 0x0000000400581947 */ /* 0x002fea0003800000 */
[----:B------:R-:W-:Y:S01]  /*e4e0*/  ULDC.64 UR8, c[0x0][0x8d0] ;  /* 0x0002340000087ab9 */ /* 0x000fe20000000a00 */
[----:B------:R-:W1:Y:S01]  /*e4f0*/  S2R R12, SR_CTAID.X ;  /* 0x00000000000c7919 */ /* 0x000e620000002500 */
[----:B------:R-:W-:Y:S01]  /*e500*/  ISETP.NE.U32.AND P1, PT, RZ, UR8, PT ;  /* 0x00000008ff007c0c */ /* 0x000fe2000bf25070 */
[----:B------:R-:W-:Y:S01]  /*e510*/  ULDC UR11, c[0x0][0x8d8] ;  /* 0x00023600000b7ab9 */ /* 0x000fe20000000800 */
[----:B------:R-:W-:Y:S01]  /*e520*/  MOV R2, R14 ;  /* 0x0000000e00027202 */ /* 0x000fe20000000f00 */
[----:B------:R-:W2:Y:S01]  /*e530*/  S2R R10, SR_CTAID.Y ;  /* 0x00000000000a7919 */ /* 0x000ea20000002600 */
[----:B------:R-:W-:Y:S02]  /*e540*/  ISETP.NE.AND.EX P1, PT, RZ, UR9, PT, P1 ;  /* 0x00000009ff007c0c */ /* 0x000fe4000bf25310 */
[----:B------:R-:W-:-:S11]  /*e550*/  MOV R3, R15 ;  /* 0x0000000f00037202 */ /* 0x000fd60000000f00 */
[----:B------:R-:W-:Y:S05]  /*e560*/  @!P1 BRA `(.L_x_225) ;  /* 0x0000000000289947 */ /* 0x000fea0003800000 */
[----:B------:R-:W-:Y:S02]  /*e570*/  ULDC UR10, c[0x0][0x8dc] ;  /* 0x00023700000a7ab9 */ /* 0x000fe40000000800 */
[----:B------:R-:W-:-:S05]  /*e580*/  IADD3 R7, P1, R14, UR10, RZ ;  /* 0x0000000a0e077c10 */ /* 0x000fca000ff3e0ff */
[----:B------:R-:W-:-:S04]  /*e590*/  IMAD.X R11, RZ, RZ, R15, P1 ;  /* 0x000000ffff0b7224 */ /* 0x000fc800008e060f */
[----:B------:R-:W-:-:S04]  /*e5a0*/  IMAD.WIDE.U32 R4, R11, UR8, RZ ;  /* 0x000000080b047c25 */ /* 0x000fc8000f8e00ff */
[----:B------:R-:W-:-:S04]  /*e5b0*/  IMAD.WIDE.U32 R4, P1, R7, UR9, R4 ;  /* 0x0000000907047c25 */ /* 0x000fc8000f820004 */
[----:B------:R-:W-:Y:S01]  /*e5c0*/  IMAD.WIDE.U32 R6, R7, UR8, RZ ;  /* 0x0000000807067c25 */ /* 0x000fe2000f8e00ff */
[----:B------:R-:W-:Y:S02]  /*e5d0*/  IADD3.X R3, RZ, RZ, RZ, P1, !PT ;  /* 0x000000ffff037210 */ /* 0x000fe40000ffe4ff */
[----:B------:R-:W-:Y:S02]  /*e5e0*/  MOV R2, R5 ;  /* 0x0000000500027202 */ /* 0x000fe40000000f00 */
[----:B------:R-:W-:-:S05]  /*e5f0*/  IADD3 RZ, P1, R7, R4, RZ ;  /* 0x0000000407ff7210 */ /* 0x000fca0007f3e0ff */
[----:B------:R-:W-:-:S08]  /*e600*/  IMAD.WIDE.U32.X R2, R11, UR9, R2, P1 ;  /* 0x000000090b027c25 */ /* 0x000fd000088e0402 */
.L_x_225:
[--C-:B------:R-:W-:Y:S01]  /*e610*/  SHF.R.U64 R11, R2, UR11, R3.reuse ;  /* 0x0000000b020b7c19 */ /* 0x100fe20008001203 */
[----:B------:R-:W-:Y:S01]  /*e620*/  ULDC.64 UR8, c[0x0][0x8c8] ;  /* 0x0002320000087ab9 */ /* 0x000fe20000000a00 */
[----:B------:R-:W-:Y:S01]  /*e630*/  SHF.R.U32.HI R2, RZ, UR11, R3 ;  /* 0x0000000bff027c19 */ /* 0x000fe20008011603 */
[----:B------:R-:W3:Y:S01]  /*e640*/  LDC R7, c[0x0][0x144] ;  /* 0x00005100ff077b82 */ /* 0x000ee20000000800 */
[----:B------:R-:W-:Y:S01]  /*e650*/  IADD3 R5, P1, RZ, -R11, RZ ;  /* 0x8000000bff057210 */ /* 0x000fe20007f3e0ff */
[----:B------:R-:W-:Y:S01]  /*e660*/  ULDC.64 UR12, c[0x0][0x8e8] ;  /* 0x00023a00000c7ab9 */ /* 0x000fe20000000a00 */
[----:B------:R-:W-:Y:S01]  /*e670*/  MOV R3, R15 ;  /* 0x0000000f00037202 */ /* 0x000fe20000000f00 */
[----:B------:R-:W-:Y:S01]  /*e680*/  ULDC UR10, c[0x0][0x8b0] ;  /* 0x00022c00000a7ab9 */ /* 0x000fe20000000800 */
[----:B-1----:R-:W-:Y:S01]  /*e690*/  I2FP.F32.U32 R6, R12 ;  /* 0x0000000c00067245 */ /* 0x002fe20000201000 */
[----:B------:R-:W-:Y:S01]  /*e6a0*/  IMAD.X R2, RZ, RZ, ~R2, P1 ;  /* 0x000000ffff027224 */ /* 0x000fe200008e0e02 */
[----:B------:R-:W-:Y:S01]  /*e6b0*/  ISETP.NE.U32.AND P1, PT, RZ, UR12, PT ;  /* 0x0000000cff007c0c */ /* 0x000fe2000bf25070 */
[----:B------:R-:W1:Y:S02]  /*e6c0*/  LDC R15, c[0x0][0x148] ;  /* 0x00005200ff0f7b82 */ /* 0x000e640000000800 */
[----:B------:R-:W-:Y:S01]  /*e6d0*/  IMAD R4, R2, UR8, RZ ;  /* 0x0000000802047c24 */ /* 0x000fe2000f8e02ff */
[----:B------:R-:W-:-:S02]  /*e6e0*/  MOV R2, R14 ;  /* 0x0000000e00027202 */ /* 0x000fc40000000f00 */
[----:B------:R-:W-:-:S03]  /*e6f0*/  ISETP.NE.AND.EX P1, PT, RZ, UR13, PT, P1 ;  /* 0x0000000dff007c0c */ /* 0x000fc6000bf25310 */
[----:B------:R-:W-:Y:S01]  /*e700*/  IMAD.WIDE.U32 R2, R5, UR8, R2 ;  /* 0x0000000805027c25 */ /* 0x000fe2000f8e0002 */
[----:B------:R-:W-:-:S03]  /*e710*/  ULDC UR8, c[0x0][0x150] ;  /* 0x0000540000087ab9 */ /* 0x000fc60000000800 */
[----:B------:R-:W-:Y:S01]  /*e720*/  FMUL R6, R6, UR8 ;  /* 0x0000000806067c20 */ /* 0x000fe20008400000 */
[----:B------:R-:W-:Y:S01]  /*e730*/  IMAD R5, R5, UR9, R4 ;  /* 0x0000000905057c24 */ /* 0x000fe2000f8e0204 */
[----:B------:R-:W-:Y:S01]  /*e740*/  ULDC UR8, c[0x0][0x8c0] ;  /* 0x0002300000087ab9 */ /* 0x000fe20000000800 */
[----:B------:R-:W-:Y:S02]  /*e750*/  ULDC UR9, c[0x0][0x154] ;  /* 0x0000550000097ab9 */ /* 0x000fe40000000800 */
[----:B------:R-:W-:Y:S01]  /*e760*/  IMAD.IADD R3, R3, 0x1, R5 ;  /* 0x0000000103037824 */ /* 0x000fe200078e0205 */
[----:B------:R-:W4:Y:S04]  /*e770*/  F2I.U32.TRUNC.NTZ R6, R6 ;  /* 0x0000000600067305 */ /* 0x000f28000020f000 */
[----:B------:R-:W-:-:S02]  /*e780*/  SHF.R.U64 R13, R2, UR8, R3 ;  /* 0x00000008020d7c19 */ /* 0x000fc40008001203 */
[----:B--2---:R-:W-:-:S05]  /*e790*/  I2FP.F32.U32 R2, R10 ;  /* 0x0000000a00027245 */ /* 0x004fca0000201000 */
[----:B------:R-:W-:Y:S01]  /*e7a0*/  FMUL R4, R2, UR9 ;  /* 0x0000000902047c20 */ /* 0x000fe20008400000 */
[----:B------:R-:W-:Y:S01]  /*e7b0*/  SHF.R.U32.HI R2, RZ, UR8, R3 ;  /* 0x00000008ff027c19 */ /* 0x000fe20008011603 */
[----:B------:R-:W-:Y:S02]  /*e7c0*/  ULDC UR8, c[0x0][0x900] ;  /* 0x0002400000087ab9 */ /* 0x000fe40000000800 */
[----:B------:R2:W1:Y:S01]  /*e7d0*/  F2I.U32.TRUNC.NTZ R18, R4 ;  /* 0x0000000400127305 */ /* 0x000462000020f000 */
[--C-:B------:R-:W-:Y:S02]  /*e7e0*/  SHF.R.U64 R16, R13, UR10, R2.reuse ;  /* 0x0000000a0d107c19 */ /* 0x100fe40008001202 */
[----:B------:R-:W-:Y:S02]  /*e7f0*/  SHF.R.U32.HI R3, RZ, UR10, R2 ;  /* 0x0000000aff037c19 */ /* 0x000fe40008011602 */
[----:B----4-:R-:W-:Y:S02]  /*e800*/  IADD3 R6, -R6, RZ, RZ ;  /* 0x000000ff06067210 */ /* 0x010fe40007ffe1ff */
[----:B------:R-:W-:-:S02]  /*e810*/  SHF.R.U64 R14, R16, UR8, R3 ;  /* 0x00000008100e7c19 */ /* 0x000fc40008001203 */
[----:B------:R-:W-:Y:S01]  /*e820*/  SHF.R.U32.HI R3, RZ, UR8, R3 ;  /* 0x00000008ff037c19 */ /* 0x000fe20008011603 */
[----:B---3--:R-:W-:Y:S01]  /*e830*/  IMAD R19, R7, R6, R12 ;  /* 0x0000000607137224 */ /* 0x008fe200078e020c */
[----:B------:R-:W-:Y:S01]  /*e840*/  MOV R2, R14 ;  /* 0x0000000e00027202 */ /* 0x000fe20000000f00 */
[----:B--2---:R-:W-:Y:S06]  /*e850*/  @!P1 BRA `(.L_x_226) ;  /* 0x0000000000289947 */ /* 0x004fec0003800000 */
        /* <DEDUP_REMOVED lines=10> */
.L_x_226:
[----:B------:R-:W2:Y:S01]  /*e900*/  LDC R4, c[0x0][0x904] ;  /* 0x00024100ff047b82 */ /* 0x000ea20000000800 */
[----:B------:R-:W-:Y:S01]  /*e910*/  ULDC UR8, c[0x0][0x8f0] ;  /* 0x00023c0000087ab9 */ /* 0x000fe20000000800 */
[----:B-1----:R-:W-:Y:S01]  /*e920*/  IMAD.MOV R18, RZ, RZ, -R18 ;  /* 0x000000ffff127224 */ /* 0x002fe200078e0a12 */
[----:B------:R-:W-:Y:S01]  /*e930*/  SHF.R.U64 R3, R2, UR8, R3 ;  /* 0x0000000802037c19 */ /* 0x000fe20008001203 */
[----:B------:R-:W-:Y:S01]  /*e940*/  ULDC UR8, c[0x0][0x8e0] ;  /* 0x0002380000087ab9 */ /* 0x000fe20000000800 */
[----:B------:R-:W-:Y:S01]  /*e950*/  LOP3.LUT R2, R16, UR7, RZ, 0xc0, !PT ;  /* 0x0000000710027c12 */ /* 0x000fe2000f8ec0ff */
[----:B------:R-:W-:Y:S01]  /*e960*/  ULDC UR9, c[0x0][0x8b8] ;  /* 0x00022e0000097ab9 */ /* 0x000fe20000000800 */
[----:B------:R-:W-:-:S03]  /*e970*/  IADD3 R5, -R3, RZ, RZ ;  /* 0x000000ff03057210 */ /* 0x000fc60007ffe1ff */
[----:B------:R-:W-:Y:S01]  /*e980*/  IMAD R2, R3, UR5, R2 ;  /* 0x0000000503027c24 */ /* 0x000fe2000f8e0202 */
[----:B------:R-:W-:Y:S01]  /*e990*/  LOP3.LUT R3, R13, UR4, RZ, 0xc0, !PT ;  /* 0x000000040d037c12 */ /* 0x000fe2000f8ec0ff */
[----:B------:R-:W-:Y:S01]  /*e9a0*/  IMAD R14, R5, UR8, R14 ;  /* 0x00000008050e7c24 */ /* 0x000fe2000f8e020e */
[----:B------:R-:W-:-:S03]  /*e9b0*/  ULDC UR8, c[0x0][0x8a8] ;  /* 0x00022a0000087ab9 */ /* 0x000fc60000000800 */
[----:B------:R-:W-:Y:S01]  /*e9c0*/  IMAD R14, R14, UR8, R3 ;  /* 0x000000080e0e7c24 */ /* 0x000fe2000f8e0203 */
[----:B--2---:R-:W-:Y:S01]  /*e9d0*/  ISETP.NE.AND P1, PT, R4, 0x1, PT ;  /* 0x000000010400780c */ /* 0x004fe20003f25270 */
[----:B------:R-:W-:-:S12]  /*e9e0*/  IMAD.MOV.U32 R4, RZ, RZ, R11 ;  /* 0x000000ffff047224 */ /* 0x000fd800078e000b */
[----:B------:R-:W-:-:S04]  /*e9f0*/  @P1 IMAD R19, R15, R18, R10 ;  /* 0x000000120f131224 */ /* 0x000fc800078e020a */
[----:B------:R-:W-:Y:S01]  /*ea00*/  IMAD R13, R2, UR9, R19 ;  /* 0x00000009020d7c24 */ /* 0x000fe2000f8e0213 */
[----:B------:R-:W-:-:S04]  /*ea10*/  MOV R2, 0x1 ;  /* 0x0000000100027802 */ /* 0x000fc80000000f00 */
[----:B------:R-:W-:Y:S02]  /*ea20*/  SEL R12, R14, R13, !P1 ;  /* 0x0000000d0e0c7207 */ /* 0x000fe40004800000 */
[----:B------:R-:W-:-:S07]  /*ea30*/  SEL R13, R13, R14, !P1 ;  /* 0x0000000e0d0d7207 */ /* 0x000fce0004800000 */
.L_x_224:
[----:B------:R-:W-:Y:S05]  /*ea40*/  BSYNC B1 ;  /* 0x0000000000017941 */ /* 0x000fea0003800000 */
.L_x_223:
[----:B------:R-:W-:-:S13]  /*ea50*/  LOP3.LUT P1, RZ, R2, 0xff, RZ, 0xc0, !PT ;  /* 0x000000ff02ff7812 */ /* 0x000fda000782c0ff */
[----:B------:R-:W-:Y:S05]  /*ea60*/  @P1 BRA `(.L_x_227) ;  /* 0xfffffff400201947 */ /* 0x000fea000383ffff */
[----:B------:R-:W-:Y:S05]  /*ea70*/  BSYNC B0 ;  /* 0x0000000000007941 */ /* 0x000fea0003800000 */
.L_x_215:
[----:B------:R-:W-:-:S03]  /*ea80*/  UMOV UR8, 0xffffffff ;  /* 0xffffffff00087882 */ /* 0x000fc60000000000 */
[----:B------:R-:W-:Y:S05]  /*ea90*/  BRA.DIV UR8, `(.L_x_228) ;  /* 0x0000000e08647947 */ /* 0x000fea000b800000 */
[----:B------:R-:W-:-:S13]  /*eaa0*/  ELECT P6, URZ, PT ;  /* 0x00000000003f782f */ /* 0x000fda00038c0000 */
.L_x_265:
[----:B------:R-:W-:Y:S04]  /*eab0*/  BSSY B0, `(.L_x_229) ;  /* 0x0000050000007945 */ /* 0x000fe80003800000 */
[----:B------:R-:W-:Y:S05]  /*eac0*/  @!P6 BRA `(.L_x_230) ;  /* 0x000000040038e947 */ /* 0x000fea0003800000 */
[----:B------:R-:W-:-:S04]  /*ead0*/  ULOP3.LUT UR8, UR41, 0x2, URZ, 0xfc, !UPT ;  /* 0x0000000229087892 */ /* 0x000fc8000f8efc3f */
[----:B------:R-:W-:-:S06]  /*eae0*/  UISETP.NE.AND UP0, UPT, UR8, 0x3, UPT ;  /* 0x000000030800788c */ /* 0x000fcc000bf05270 */
[----:B------:R-:W-:-:S13]  /*eaf0*/  PLOP3.LUT P0, PT, PT, PT, UP0, 0x80, 0x0 ;  /* 0x000000000000781c */ /* 0x000fda0003f0f008 */
[----:B------:R-:W-:Y:S05]  /*eb00*/  @!P0 BRA `(.L_x_231) ;  /* 0x0000000000048947 */ /* 0x000fea0003800000 */
[----:B------:R-:W-:Y:S01]  /*eb10*/  BPT.TRAP 0x1 ;  /* 0x000000040000795c */ /* 0x000fe20000300000 */
.L_x_231:
[----:B------:R-:W1:Y:S01]  /*eb20*/  S2R R3, SR_CgaCtaId ;  /* 0x0000000000037919 */ /* 0x000e620000008800 */
[----:B------:R-:W-:-:S04]  /*eb30*/  MOV R2, 0x400 ;  /* 0x0000040000027802 */ /* 0x000fc80000000f00 */
[----:B-1----:R-:W-:Y:S02]  /*eb40*/  LEA R3, R3, R2, 0x18 ;  /* 0x0000000203037211 */ /* 0x002fe400078ec0ff */
[----:B------:R-:W-:Y:S02]  /*eb50*/  SHF.L.U32 R2, R8, 0x1f, RZ ;  /* 0x0000001f08027819 */ /* 0x000fe400000006ff */
[----:B------:R-:W-:-:S04]  /*eb60*/  IADD3 R3, R3, 0x40, RZ ;  /* 0x0000004003037810 */ /* 0x000fc80007ffe0ff */
[C---:B------:R-:W-:Y:S01]  /*eb70*/  LEA R7, R0.reuse, R3, 0x3 ;  /* 0x0000000300077211 */ /* 0x040fe200078e18ff */
[----:B------:R-:W-:-:S03]  /*eb80*/  VIADD R0, R0, 0x1 ;  /* 0x0000000100007836 */ /* 0x000fc60000000000 */
[----:B------:R-:W1:Y:S02]  /*eb90*/  SYNCS.PHASECHK.TRANS64.TRYWAIT P0, [R7+URZ], R2 ;  /* 0x00000002070075a7 */ /* 0x000e64000800017f */
[----:B------:R-:W-:-:S04]  /*eba0*/  ISETP.NE.AND P1, PT, R0, 0x8, PT ;  /* 0x000000080000780c */ /* 0x000fc80003f25270 */
[----:B------:R-:W-:Y:S02]  /*ebb0*/  SEL R5, RZ, 0x1, P1 ;  /* 0x00000001ff057807 */ /* 0x000fe40000800000 */
[----:B------:R-:W-:Y:S02]  /*ebc0*/  SEL R0, R0, RZ, P1 ;  /* 0x000000ff00007207 */ /* 0x000fe40000800000 */
[----:B------:R-:W-:Y:S02]  /*ebd0*/  LOP3.LUT R5, R8, R5, RZ, 0x3c, !PT ;  /* 0x0000000508057212 */ /* 0x000fe400078e3cff */
[----:B------:R-:W-:Y:S02]  /*ebe0*/  LEA R9, R0, R3, 0x3 ;  /* 0x0000000300097211 */ /* 0x000fe400078e18ff */
[----:B------:R-:W-:Y:S01]  /*ebf0*/  SHF.L.U32 R4, R5, 0x1f, RZ ;  /* 0x0000001f05047819 */ /* 0x000fe200000006ff */
[----:B-1----:R-:W-:Y:S06]  /*ec00*/  @!P0 BRA `(.L_x_232) ;  /* 0x0000000c00288947 */ /* 0x002fec0003800000 */
.L_x_266:
[----:B------:R-:W2:Y:S01]  /*ec10*/  SYNCS.PHASECHK.TRANS64.TRYWAIT P0, [R9+URZ], R4 ;  /* 0x00000004090075a7 */ /* 0x000ea2000800017f */
[----:B------:R-:W-:-:S04]  /*ec20*/  IADD3 R0, R0, 0x1, RZ ;  /* 0x0000000100007810 */ /* 0x000fc80007ffe0ff */
[----:B------:R-:W-:-:S04]  /*ec30*/  ISETP.NE.AND P1, PT, R0, 0x8, PT ;  /* 0x000000080000780c */ /* 0x000fc80003f25270 */
[----:B-1----:R-:W-:Y:S02]  /*ec40*/  SEL R2, RZ, 0x1, P1 ;  /* 0x00000001ff027807 */ /* 0x002fe40000800000 */
[----:B------:R-:W-:Y:S02]  /*ec50*/  SEL R0, R0, RZ, P1 ;  /* 0x000000ff00007207 */ /* 0x000fe40000800000 */
[----:B------:R-:W-:-:S03]  /*ec60*/  LOP3.LUT R7, R5, R2, RZ, 0x3c, !PT ;  /* 0x0000000205077212 */ /* 0x000fc600078e3cff */
[----:B------:R-:W-:Y:S01]  /*ec70*/  IMAD R6, R0, 0x8, R3 ;  /* 0x0000000800067824 */ /* 0x000fe200078e0203 */
[----:B------:R-:W-:Y:S01]  /*ec80*/  SHF.L.U32 R5, R7, 0x1f, RZ ;  /* 0x0000001f07057819 */ /* 0x000fe200000006ff */
[----:B--2---:R-:W-:Y:S06]  /*ec90*/  @!P0 BRA `(.L_x_233) ;  /* 0x0000000c00188947 */ /* 0x004fec0003800000 */
.L_x_267:
[----:B------:R-:W2:Y:S01]  /*eca0*/  SYNCS.PHASECHK.TRANS64.TRYWAIT P0, [R6+URZ], R5 ;  /* 0x00000005060075a7 */ /* 0x000ea2000800017f */
[----:B------:R-:W-:-:S04]  /*ecb0*/  IADD3 R0, R0, 0x1, RZ ;  /* 0x0000000100007810 */ /* 0x000fc80007ffe0ff */
[----:B------:R-:W-:-:S04]  /*ecc0*/  ISETP.NE.AND P1, PT, R0, 0x8, PT ;  /* 0x000000080000780c */ /* 0x000fc80003f25270 */
[----:B------:R-:W-:Y:S02]  /*ecd0*/  SEL R2, RZ, 0x1, P1 ;  /* 0x00000001ff027807 */ /* 0x000fe40000800000 */
[----:B------:R-:W-:Y:S02]  /*ece0*/  SEL R0, R0, RZ, P1 ;  /* 0x000000ff00007207 */ /* 0x000fe40000800000 */
[----:B------:R-:W-:Y:S02]  /*ecf0*/  LOP3.LUT R7, R7, R2, RZ, 0x3c, !PT ;  /* 0x0000000207077212 */ /* 0x000fe400078e3cff */
[----:B-1----:R-:W-:Y:S02]  /*ed00*/  LEA R9, R0, R3, 0x3 ;  /* 0x0000000300097211 */ /* 0x002fe400078e18ff */
[----:B------:R-:W-:Y:S01]  /*ed10*/  SHF.L.U32 R4, R7, 0x1f, RZ ;  /* 0x0000001f07047819 */ /* 0x000fe200000006ff */
[----:B--2---:R-:W-:Y:S06]  /*ed20*/  @!P0 BRA `(.L_x_234) ;  /* 0x0000000c00088947 */ /* 0x004fec0003800000 */
.L_x_268:
[----:B------:R-:W2:Y:S01]  /*ed30*/  SYNCS.PHASECHK.TRANS64.TRYWAIT P0, [R9+URZ], R4 ;  /* 0x00000004090075a7 */ /* 0x000ea2000800017f */
[----:B------:R-:W-:-:S05]  /*ed40*/  VIADD R0, R0, 0x1 ;  /* 0x0000000100007836 */ /* 0x000fca0000000000 */
[----:B------:R-:W-:-:S04]  /*ed50*/  ISETP.NE.AND P1, PT, R0, 0x8, PT ;  /* 0x000000080000780c */ /* 0x000fc80003f25270 */
[----:B------:R-:W-:Y:S02]  /*ed60*/  SEL R2, RZ, 0x1, P1 ;  /* 0x00000001ff027807 */ /* 0x000fe40000800000 */
[----:B------:R-:W-:Y:S02]  /*ed70*/  SEL R0, R0, RZ, P1 ;  /* 0x000000ff00007207 */ /* 0x000fe40000800000 */
[----:B------:R-:W-:Y:S02]  /*ed80*/  LOP3.LUT R7, R7, R2, RZ, 0x3c, !PT ;  /* 0x0000000207077212 */ /* 0x000fe400078e3cff */
[----:B-1----:R-:W-:Y:S02]  /*ed90*/  LEA R6, R0, R3, 0x3 ;  /* 0x0000000300067211 */ /* 0x002fe400078e18ff */
[----:B------:R-:W-:Y:S01]  /*eda0*/  SHF.L.U32 R5, R7, 0x1f, RZ ;  /* 0x0000001f07057819 */ /* 0x000fe200000006ff */
[----:B--2---:R-:W-:Y:S06]  /*edb0*/  @!P0 BRA `(.L_x_235) ;  /* 0x0000000800f88947 */ /* 0x004fec0003800000 */
.L_x_269:
[----:B------:R-:W2:Y:S01]  /*edc0*/  SYNCS.PHASECHK.TRANS64.TRYWAIT P0, [R6+URZ], R5 ;  /* 0x00000005060075a7 */ /* 0x000ea2000800017f */
[----:B------:R-:W-:-:S04]  /*edd0*/  IADD3 R0, R0, 0x1, RZ ;  /* 0x0000000100007810 */ /* 0x000fc80007ffe0ff */
[----:B------:R-:W-:-:S04]  /*ede0*/  ISETP.NE.AND P1, PT, R0, 0x8, PT ;  /* 0x000000080000780c */ /* 0x000fc80003f25270 */
[----:B------:R-:W-:Y:S02]  /*edf0*/  SEL R2, RZ, 0x1, P1 ;  /* 0x00000001ff027807 */ /* 0x000fe40000800000 */
[----:B------:R-:W-:Y:S02]  /*ee00*/  SEL R0, R0, RZ, P1 ;  /* 0x000000ff00007207 */ /* 0x000fe40000800000 */
[----:B------:R-:W-:-:S03]  /*ee10*/  LOP3.LUT R7, R7, R2, RZ, 0x3c, !PT ;  /* 0x0000000207077212 */ /* 0x000fc600078e3cff */
[----:B-1----:R-:W-:Y:S01]  /*ee20*/  IMAD R9, R0, 0x8, R3 ;  /* 0x0000000800097824 */ /* 0x002fe200078e0203 */
[----:B------:R-:W-:Y:S01]  /*ee30*/  SHF.L.U32 R4, R7, 0x1f, RZ ;  /* 0x0000001f07047819 */ /* 0x000fe200000006ff */
[----:B--2---:R-:W-:Y:S06]  /*ee40*/  @!P0 BRA `(.L_x_236) ;  /* 0x0000000800e88947 */ /* 0x004fec0003800000 */
.L_x_270:
        /* <DEDUP_REMOVED lines=9> */
.L_x_271:
[----:B------:R-:W2:Y:S01]  /*eee0*/  SYNCS.PHASECHK.TRANS64.TRYWAIT P0, [R6+URZ], R5 ;  /* 0x00000005060075a7 */ /* 0x000ea2000800017f */
[----:B------:R-:W-:-:S05]  /*eef0*/  VIADD R0, R0, 0x1 ;  /* 0x0000000100007836 */ /* 0x000fca0000000000 */
[----:B------:R-:W-:-:S04]  /*ef00*/  ISETP.NE.AND P1, PT, R0, 0x8, PT ;  /* 0x000000080000780c */ /* 0x000fc80003f25270 */
[----:B------:R-:W-:Y:S02]  /*ef10*/  SEL R2, RZ, 0x1, P1 ;  /* 0x00000001ff027807 */ /* 0x000fe40000800000 */
[----:B------:R-:W-:Y:S02]  /*ef20*/  SEL R0, R0, RZ, P1 ;  /* 0x000000ff00007207 */ /* 0x000fe40000800000 */
[----:B------:R-:W-:Y:S01]  /*ef30*/  LOP3.LUT R2, R7, R2, RZ, 0x3c, !PT ;  /* 0x0000000207027212 */ /* 0x000fe200078e3cff */
[----:B--2---:R-:W-:Y:S06]  /*ef40*/  @!P0 BRA `(.L_x_238) ;  /* 0x0000000800d08947 */ /* 0x004fec0003800000 */
.L_x_272:
[----:B------:R-:W-:Y:S02]  /*ef50*/  LEA R3, R0, R3, 0x3 ;  /* 0x0000000300037211 */ /* 0x000fe400078e18ff */
[----:B------:R-:W-:-:S07]  /*ef60*/  SHF.L.U32 R0, R2, 0x1f, RZ ;  /* 0x0000001f02007819 */ /* 0x000fce00000006ff */
.L_x_239:
[----:B---3--:R3:W4:Y:S02]  /*ef70*/  SYNCS.PHASECHK.TRANS64.TRYWAIT P0, [R3+URZ], R0 ;  /* 0x00000000030075a7 */ /* 0x008724000800017f */
[----:B----4-:R-:W-:Y:S05]  /*ef80*/  @!P0 NANOSLEEP.SYNCS 0x989680 ;  /* 0x009896800000895d */ /* 0x010fea0003900000 */
[----:B------:R-:W4:Y:S02]  /*ef90*/  @!P0 SYNCS.PHASECHK.TRANS64 P0, [R3+URZ], R0 ;  /* 0x00000000030085a7 */ /* 0x000f24000800007f */
[----:B----4-:R-:W-:Y:S05]  /*efa0*/  @!P0 BRA `(.L_x_239) ;  /* 0xfffffffc00f08947 */ /* 0x010fea000383ffff */
.L_x_230:
[----:B------:R-:W-:Y:S05]  /*efb0*/  BSYNC B0 ;  /* 0x0000000000007941 */ /* 0x000fea0003800000 */
.L_x_229:
[----:B------:R-:W-:Y:S05]  /*efc0*/  EXIT ;  /* 0x000000000000794d */ /* 0x000fea0003800000 */
.L_x_20:
[----:B---3--:R-:W-:-:S04]  /*efd0*/  MOV R3, UR4 ;  /* 0x0000000400037c02 */ /* 0x008fc80008000f00 */
[----:B------:R3:W4:Y:S03]  /*efe0*/  SYNCS.PHASECHK.TRANS64.TRYWAIT P0, [R3+URZ], R0 ;  /* 0x00000000030075a7 */ /* 0x000726000800017f */
[----:B----4-:R-:W-:Y:S05]  /*eff0*/  @!P0 NANOSLEEP.SYNCS 0x989680 ;  /* 0x009896800000895d */ /* 0x010fea0003900000 */
[----:B------:R-:W4:Y:S02]  /*f000*/  @!P0 SYNCS.PHASECHK.TRANS64 P0, [R3+URZ], R0 ;  /* 0x00000000030085a7 */ /* 0x000f24000800007f */
[----:B----4-:R-:W-:Y:S05]  /*f010*/  @!P0 BRA `(.L_x_20) ;  /* 0xfffffffc00ec8947 */ /* 0x010fea000383ffff */
[----:B------:R-:W-:Y:S05]  /*f020*/  BRA `(.L_x_19) ;  /* 0xffffff30006c7947 */ /* 0x000fea000383ffff */
.L_x_26:
[----:B---3--:R-:W-:-:S04]  /*f030*/  IMAD.U32 R4, RZ, RZ, UR6 ;  /* 0x00000006ff047e24 */ /* 0x008fc8000f8e00ff */
[----:B------:R3:W4:Y:S03]  /*f040*/  SYNCS.PHASECHK.TRANS64.TRYWAIT P0, [R4+URZ], R3 ;  /* 0x00000003040075a7 */ /* 0x000726000800017f */
[----:B----4-:R-:W-:Y:S05]  /*f050*/  @!P0 NANOSLEEP.SYNCS 0x989680 ;  /* 0x009896800000895d */ /* 0x010fea0003900000 */
[----:B------:R-:W4:Y:S02]  /*f060*/  @!P0 SYNCS.PHASECHK.TRANS64 P0, [R4+URZ], R3 ;  /* 0x00000003040085a7 */ /* 0x000f24000800007f */
[----:B----4-:R-:W-:Y:S05]  /*f070*/  @!P0 BRA `(.L_x_26) ;  /* 0xfffffffc00ec8947 */ /* 0x010fea000383ffff */
[----:B------:R-:W-:Y:S05]  /*f080*/  BRA `(.L_x_25) ;  /* 0xffffff4400687947 */ /* 0x000fea000383ffff */
.L_x_52:
[----:B-1----:R1:W2:Y:S02]  /*f090*/  SYNCS.PHASECHK.TRANS64.TRYWAIT P1, [R27+URZ+0x80], R4 ;  /* 0x000080041b0075a7 */ /* 0x0022a4000802017f */
[----:B--2---:R-:W-:Y:S05]  /*f0a0*/  @!P1 NANOSLEEP.SYNCS 0x989680 ;  /* 0x009896800000995d */ /* 0x004fea0003900000 */
[----:B------:R-:W2:Y:S02]  /*f0b0*/  @!P1 SYNCS.PHASECHK.TRANS64 P1, [R27+URZ+0x80], R4 ;  /* 0x000080041b0095a7 */ /* 0x000ea4000802007f */
[----:B--2---:R-:W-:Y:S05]  /*f0c0*/  @!P1 BRA `(.L_x_52) ;  /* 0xfffffffc00f09947 */ /* 0x004fea000383ffff */
[----:B------:R-:W-:Y:S05]  /*f0d0*/  BRA `(.L_x_240) ;  /* 0xffffff74002c7947 */ /* 0x000fea000383ffff */
.L_x_63:
[----:B-1----:R1:W3:Y:S02]  /*f0e0*/  SYNCS.PHASECHK.TRANS64.TRYWAIT P2, [R26+URZ+0x80], R15 ;  /* 0x0000800f1a0075a7 */ /* 0x0022e4000804017f */
[----:B---3--:R-:W-:Y:S05]  /*f0f0*/  @!P2 NANOSLEEP.SYNCS 0x989680 ;  /* 0x009896800000a95d */ /* 0x008fea0003900000 */
[----:B------:R-:W3:Y:S02]  /*f100*/  @!P2 SYNCS.PHASECHK.TRANS64 P2, [R26+URZ+0x80], R15 ;  /* 0x0000800f1a00a5a7 */ /* 0x000ee4000804007f */
[----:B---3--:R-:W-:Y:S05]  /*f110*/  @!P2 BRA `(.L_x_63) ;  /* 0xfffffffc00f0a947 */ /* 0x008fea000383ffff */
[----:B------:R-:W-:Y:S05]  /*f120*/  BRA `(.L_x_241) ;  /* 0xffffff7c00e87947 */ /* 0x000fea000383ffff */
.L_x_74:
[----:B-1----:R1:W3:Y:S02]  /*f130*/  SYNCS.PHASECHK.TRANS64.TRYWAIT P2, [R20+URZ+0x80], R15 ;  /* 0x0000800f140075a7 */ /* 0x0022e4000804017f */
[----:B---3--:R-:W-:Y:S05]  /*f140*/  @!P2 NANOSLEEP.SYNCS 0x989680 ;  /* 0x009896800000a95d */ /* 0x008fea0003900000 */
[----:B------:R-:W3:Y:S02]  /*f150*/  @!P2 SYNCS.PHASECHK.TRANS64 P2, [R20+URZ+0x80], R15 ;  /* 0x0000800f1400a5a7 */ /* 0x000ee4000804007f */
[----:B---3--:R-:W-:Y:S05]  /*f160*/  @!P2 BRA `(.L_x_74) ;  /* 0xfffffffc00f0a947 */ /* 0x008fea000383ffff */
[----:B------:R-:W-:Y:S05]  /*f170*/  BRA `(.L_x_242) ;  /* 0xffffff8800307947 */ /* 0x000fea000383ffff */
.L_x_85:
[----:B---3--:R3:W4:Y:S02]  /*f180*/  SYNCS.PHASECHK.TRANS64.TRYWAIT P2, [R19+URZ+0x80], R20 ;  /* 0x00008014130075a7 */ /* 0x008724000804017f */
[----:B----4-:R-:W-:Y:S05]  /*f190*/  @!P2 NANOSLEEP.SYNCS 0x989680 ;  /* 0x009896800000a95d */ /* 0x010fea0003900000 */
[----:B------:R-:W4:Y:S02]  /*f1a0*/  @!P2 SYNCS.PHASECHK.TRANS64 P2, [R19+URZ+0x80], R20 ;  /* 0x000080141300a5a7 */ /* 0x000f24000804007f */
[----:B----4-:R-:W-:Y:S05]  /*f1b0*/  @!P2 BRA `(.L_x_85) ;  /* 0xfffffffc00f0a947 */ /* 0x010fea000383ffff */
[----:B------:R-:W-:Y:S05]  /*f1c0*/  BRA `(.L_x_243) ;  /* 0xffffff9000707947 */ /* 0x000fea000383ffff */
.L_x_96:
[----:B--2---:R2:W3:Y:S02]  /*f1d0*/  SYNCS.PHASECHK.TRANS64.TRYWAIT P2, [R17+URZ+0x80], R20 ;  /* 0x00008014110075a7 */ /* 0x0044e4000804017f */
[----:B---3--:R-:W-:Y:S05]  /*f1e0*/  @!P2 NANOSLEEP.SYNCS 0x989680 ;  /* 0x009896800000a95d */ /* 0x008fea0003900000 */
[----:B------:R-:W3:Y:S02]  /*f1f0*/  @!P2 SYNCS.PHASECHK.TRANS64 P2, [R17+URZ+0x80], R20 ;  /* 0x000080141100a5a7 */ /* 0x000ee4000804007f */
[----:B---3--:R-:W-:Y:S05]  /*f200*/  @!P2 BRA `(.L_x_96) ;  /* 0xfffffffc00f0a947 */ /* 0x008fea000383ffff */
[----:B------:R-:W-:Y:S05]  /*f210*/  BRA `(.L_x_244) ;  /* 0xffffff9800fc7947 */ /* 0x000fea000383ffff */
.L_x_107:
[----:B--2---:R2:W3:Y:S02]  /*f220*/  SYNCS.PHASECHK.TRANS64.TRYWAIT P2, [R17+URZ+0x80], R20 ;  /* 0x00008014110075a7 */ /* 0x0044e4000804017f */
[----:B---3--:R-:W-:Y:S05]  /*f230*/  @!P2 NANOSLEEP.SYNCS 0x989680 ;  /* 0x009896800000a95d */ /* 0x008fea0003900000 */
[----:B------:R-:W3:Y:S02]  /*f240*/  @!P2 SYNCS.PHASECHK.TRANS64 P2, [R17+URZ+0x80], R20 ;  /* 0x000080141100a5a7 */ /* 0x000ee4000804007f */
[----:B---3--:R-:W-:Y:S05]  /*f250*/  @!P2 BRA `(.L_x_107) ;  /* 0xfffffffc00f0a947 */ /* 0x008fea000383ffff */
[----:B------:R-:W-:Y:S05]  /*f260*/  BRA `(.L_x_245) ;  /* 0xffffffa400547947 */ /* 0x000fea000383ffff */
.L_x_118:
[----:B--2---:R2:W3:Y:S02]  /*f270*/  SYNCS.PHASECHK.TRANS64.TRYWAIT P2, [R17+URZ+0x80], R20 ;  /* 0x00008014110075a7 */ /* 0x0044e4000804017f */
[----:B---3--:R-:W-:Y:S05]  /*f280*/  @!P2 NANOSLEEP.SYNCS 0x989680 ;  /* 0x009896800000a95d */ /* 0x008fea0003900000 */
[----:B------:R-:W3:Y:S02]  /*f290*/  @!P2 SYNCS.PHASECHK.TRANS64 P2, [R17+URZ+0x80], R20 ;  /* 0x000080141100a5a7 */ /* 0x000ee4000804007f */
[----:B---3--:R-:W-:Y:S05]  /*f2a0*/  @!P2 BRA `(.L_x_118) ;  /* 0xfffffffc00f0a947 */ /* 0x008fea000383ffff */
[----:B------:R-:W-:Y:S05]  /*f2b0*/  BRA `(.L_x_246) ;  /* 0xffffffac00ec7947 */ /* 0x000fea000383ffff */
.L_x_129:
[----:B--2---:R2:W3:Y:S02]  /*f2c0*/  SYNCS.PHASECHK.TRANS64.TRYWAIT P2, [R20+URZ+0x80], R9 ;  /* 0x00008009140075a7 */ /* 0x0044e4000804017f */
[----:B---3--:R-:W-:Y:S05]  /*f2d0*/  @!P2 NANOSLEEP.SYNCS 0x989680 ;  /* 0x009896800000a95d */ /* 0x008fea0003900000 */
[----:B------:R-:W3:Y:S02]  /*f2e0*/  @!P2 SYNCS.PHASECHK.TRANS64 P2, [R20+URZ+0x80], R9 ;  /* 0x000080091400a5a7 */ /* 0x000ee4000804007f */
[----:B---3--:R-:W-:Y:S05]  /*f2f0*/  @!P2 BRA `(.L_x_129) ;  /* 0xfffffffc00f0a947 */ /* 0x008fea000383ffff */
[----:B------:R-:W-:Y:S05]  /*f300*/  BRA `(.L_x_247) ;  /* 0xffffffb800447947 */ /* 0x000fea000383ffff */
.L_x_145:
[----:B-1----:R-:W-:-:S04]  /*f310*/  MOV R5, UR4 ;  /* 0x0000000400057c02 */ /* 0x002fc80008000f00 */
[----:B------:R1:W2:Y:S03]  /*f320*/  SYNCS.PHASECHK.TRANS64.TRYWAIT P0, [R5+URZ+0xc8], R0 ;  /* 0x0000c800050075a7 */ /* 0x0002a6000800017f */
[----:B--2---:R-:W-:Y:S05]  /*f330*/  @!P0 NANOSLEEP.SYNCS 0x989680 ;  /* 0x009896800000895d */ /* 0x004fea0003900000 */
[----:B------:R-:W2:Y:S02]  /*f340*/  @!P0 SYNCS.PHASECHK.TRANS64 P0, [R5+URZ+0xc8], R0 ;  /* 0x0000c800050085a7 */ /* 0x000ea4000800007f */
[----:B--2---:R-:W-:Y:S05]  /*f350*/  @!P0 BRA `(.L_x_145) ;  /* 0xfffffffc00ec8947 */ /* 0x004fea000383ffff */
[----:B------:R-:W-:Y:S05]  /*f360*/  BRA `(.L_x_144) ;  /* 0xffffffd000647947 */ /* 0x000fea000383ffff */
.L_x_154:
[----:B-1----:R-:W-:-:S04]  /*f370*/  MOV R3, UR13 ;  /* 0x0000000d00037c02 */ /* 0x002fc80008000f00 */
[----:B------:R1:W2:Y:S03]  /*f380*/  SYNCS.PHASECHK.TRANS64.TRYWAIT P2, [R3+URZ+0xa0], R2 ;  /* 0x0000a002030075a7 */ /* 0x0002a6000804017f */
[----:B--2---:R-:W-:Y:S05]  /*f390*/  @!P2 NANOSLEEP.SYNCS 0x989680 ;  /* 0x009896800000a95d */ /* 0x004fea0003900000 */
[----:B------:R-:W2:Y:S02]  /*f3a0*/  @!P2 SYNCS.PHASECHK.TRANS64 P2, [R3+URZ+0xa0], R2 ;  /* 0x0000a0020300a5a7 */ /* 0x000ea4000804007f */
[----:B--2---:R-:W-:Y:S05]  /*f3b0*/  @!P2 BRA `(.L_x_154) ;  /* 0xfffffffc00eca947 */ /* 0x004fea000383ffff */
[----:B------:R-:W-:Y:S05]  /*f3c0*/  BRA `(.L_x_248) ;  /* 0xffffffd4004c7947 */ /* 0x000fea000383ffff */
.L_x_160:
[----:B-12---:R-:W-:-:S04]  /*f3d0*/  IMAD.U32 R3, RZ, RZ, UR13 ;  /* 0x0000000dff037e24 */ /* 0x006fc8000f8e00ff */
[----:B------:R1:W2:Y:S03]  /*f3e0*/  SYNCS.PHASECHK.TRANS64.TRYWAIT P2, [R3+URZ+0xa8], R2 ;  /* 0x0000a802030075a7 */ /* 0x0002a6000804017f */
[----:B--2---:R-:W-:Y:S05]  /*f3f0*/  @!P2 NANOSLEEP.SYNCS 0x989680 ;  /* 0x009896800000a95d */ /* 0x004fea0003900000 */
[----:B------:R-:W2:Y:S02]  /*f400*/  @!P2 SYNCS.PHASECHK.TRANS64 P2, [R3+URZ+0xa8], R2 ;  /* 0x0000a8020300a5a7 */ /* 0x000ea4000804007f */
[----:B--2---:R-:W-:Y:S05]  /*f410*/  @!P2 BRA `(.L_x_160) ;  /* 0xfffffffc00eca947 */ /* 0x004fea000383ffff */
[----:B------:R-:W-:Y:S05]  /*f420*/  BRA `(.L_x_249) ;  /* 0xffffffd400947947 */ /* 0x000fea000383ffff */
.L_x_166:
[----:B-123--:R-:W-:-:S04]  /*f430*/  MOV R3, UR13 ;  /* 0x0000000d00037c02 */ /* 0x00efc80008000f00 */
[----:B------:R1:W2:Y:S03]  /*f440*/  SYNCS.PHASECHK.TRANS64.TRYWAIT P2, [R3+URZ+0xb0], R2 ;  /* 0x0000b002030075a7 */ /* 0x0002a6000804017f */
[----:B--2---:R-:W-:Y:S05]  /*f450*/  @!P2 NANOSLEEP.SYNCS 0x989680 ;  /* 0x009896800000a95d */ /* 0x004fea0003900000 */
[----:B------:R-:W2:Y:S02]  /*f460*/  @!P2 SYNCS.PHASECHK.TRANS64 P2, [R3+URZ+0xb0], R2 ;  /* 0x0000b0020300a5a7 */ /* 0x000ea4000804007f */
[----:B--2---:R-:W-:Y:S05]  /*f470*/  @!P2 BRA `(.L_x_166) ;  /* 0xfffffffc00eca947 */ /* 0x004fea000383ffff */
[----:B------:R-:W-:Y:S05]  /*f480*/  BRA `(.L_x_250) ;  /* 0xffffffd400e87947 */ /* 0x000fea000383ffff */
.L_x_172:
[----:B-1234-:R-:W-:-:S04]  /*f490*/  MOV R3, UR13 ;  /* 0x0000000d00037c02 */ /* 0x01efc80008000f00 */
[----:B------:R1:W2:Y:S03]  /*f4a0*/  SYNCS.PHASECHK.TRANS64.TRYWAIT P2, [R3+URZ+0xb8], R2 ;  /* 0x0000b802030075a7 */ /* 0x0002a6000804017f */
[----:B--2---:R-:W-:Y:S05]  /*f4b0*/  @!P2 NANOSLEEP.SYNCS 0x989680 ;  /* 0x009896800000a95d */ /* 0x004fea0003900000 */
[----:B------:R-:W2:Y:S02]  /*f4c0*/  @!P2 SYNCS.PHASECHK.TRANS64 P2, [R3+URZ+0xb8], R2 ;  /* 0x0000b8020300a5a7 */ /* 0x000ea4000804007f */
[----:B--2---:R-:W-:Y:S05]  /*f4d0*/  @!P2 BRA `(.L_x_172) ;  /* 0xfffffffc00eca947 */ /* 0x004fea000383ffff */
[----:B------:R-:W-:Y:S05]  /*f4e0*/  BRA `(.L_x_251) ;  /* 0xffffffd800347947 */ /* 0x000fea000383ffff */
.L_x_178:
[----:B-1234-:R-:W-:-:S04]  /*f4f0*/  IMAD.U32 R3, RZ, RZ, UR13 ;  /* 0x0000000dff037e24 */ /* 0x01efc8000f8e00ff */
[----:B------:R1:W2:Y:S03]  /*f500*/  SYNCS.PHASECHK.TRANS64.TRYWAIT P2, [R3+URZ+0xa0], R2 ;  /* 0x0000a002030075a7 */ /* 0x0002a6000804017f */
[----:B--2---:R-:W-:Y:S05]  /*f510*/  @!P2 NANOSLEEP.SYNCS 0x989680 ;  /* 0x009896800000a95d */ /* 0x004fea0003900000 */
[----:B------:R-:W2:Y:S02]  /*f520*/  @!P2 SYNCS.PHASECHK.TRANS64 P2, [R3+URZ+0xa0], R2 ;  /* 0x0000a0020300a5a7 */ /* 0x000ea4000804007f */
[----:B--2---:R-:W-:Y:S05]  /*f530*/  @!P2 BRA `(.L_x_178) ;  /* 0xfffffffc00eca947 */ /* 0x004fea000383ffff */
[----:B------:R-:W-:Y:S05]  /*f540*/  BRA `(.L_x_252) ;  /* 0xffffffd800887947 */ /* 0x000fea000383ffff */
.L_x_184:
[----:B-1234-:R-:W-:-:S04]  /*f550*/  MOV R3, UR13 ;  /* 0x0000000d00037c02 */ /* 0x01efc80008000f00 */
[----:B------:R1:W2:Y:S03]  /*f560*/  SYNCS.PHASECHK.TRANS64.TRYWAIT P2, [R3+URZ+0xa8], R2 ;  /* 0x0000a802030075a7 */ /* 0x0002a6000804017f */
[----:B--2---:R-:W-:Y:S05]  /*f570*/  @!P2 NANOSLEEP.SYNCS 0x989680 ;  /* 0x009896800000a95d */ /* 0x004fea0003900000 */
[----:B------:R-:W2:Y:S02]  /*f580*/  @!P2 SYNCS.PHASECHK.TRANS64 P2, [R3+URZ+0xa8], R2 ;  /* 0x0000a8020300a5a7 */ /* 0x000ea4000804007f */
[----:B--2---:R-:W-:Y:S05]  /*f590*/  @!P2 BRA `(.L_x_184) ;  /* 0xfffffffc00eca947 */ /* 0x004fea000383ffff */
[----:B------:R-:W-:Y:S05]  /*f5a0*/  BRA `(.L_x_253) ;  /* 0xffffffd800c87947 */ /* 0x000fea000383ffff */
.L_x_190:
[----:B-1234-:R-:W-:-:S04]  /*f5b0*/  MOV R3, UR13 ;  /* 0x0000000d00037c02 */ /* 0x01efc80008000f00 */
[----:B------:R1:W2:Y:S03]  /*f5c0*/  SYNCS.PHASECHK.TRANS64.TRYWAIT P2, [R3+URZ+0xb0], R2 ;  /* 0x0000b002030075a7 */ /* 0x0002a6000804017f */
[----:B--2---:R-:W-:Y:S05]  /*f5d0*/  @!P2 NANOSLEEP.SYNCS 0x989680 ;  /* 0x009896800000a95d */ /* 0x004fea0003900000 */
[----:B------:R-:W2:Y:S02]  /*f5e0*/  @!P2 SYNCS.PHASECHK.TRANS64 P2, [R3+URZ+0xb0], R2 ;  /* 0x0000b0020300a5a7 */ /* 0x000ea4000804007f */
[----:B--2---:R-:W-:Y:S05]  /*f5f0*/  @!P2 BRA `(.L_x_190) ;  /* 0xfffffffc00eca947 */ /* 0x004fea000383ffff */
[----:B------:R-:W-:Y:S05]  /*f600*/  BRA `(.L_x_254) ;  /* 0xffffffdc00107947 */ /* 0x000fea000383ffff */
.L_x_196:
[----:B-1234-:R-:W-:-:S04]  /*f610*/  IMAD.U32 R3, RZ, RZ, UR13 ;  /* 0x0000000dff037e24 */ /* 0x01efc8000f8e00ff */
[----:B------:R1:W2:Y:S03]  /*f620*/  SYNCS.PHASECHK.TRANS64.TRYWAIT P2, [R3+URZ+0xb8], R2 ;  /* 0x0000b802030075a7 */ /* 0x0002a6000804017f */
[----:B--2---:R-:W-:Y:S05]  /*f630*/  @!P2 NANOSLEEP.SYNCS 0x989680 ;  /* 0x009896800000a95d */ /* 0x004fea0003900000 */
[----:B------:R-:W2:Y:S02]  /*f640*/  @!P2 SYNCS.PHASECHK.TRANS64 P2, [R3+URZ+0xb8], R2 ;  /* 0x0000b8020300a5a7 */ /* 0x000ea4000804007f */
[----:B--2---:R-:W-:Y:S05]  /*f650*/  @!P2 BRA `(.L_x_196) ;  /* 0xfffffffc00eca947 */ /* 0x004fea000383ffff */
[----:B------:R-:W-:Y:S05]  /*f660*/  BRA `(.L_x_255) ;  /* 0xffffffdc004c7947 */ /* 0x000fea000383ffff */
.L_x_208:
[----:B-1----:R1:W3:Y:S02]  /*f670*/  SYNCS.PHASECHK.TRANS64.TRYWAIT P0, [R0+URZ+0xa0], R3 ;  /* 0x0000a003000075a7 */ /* 0x0022e4000800017f */
[----:B---3--:R-:W-:Y:S05]  /*f680*/  @!P0 NANOSLEEP.SYNCS 0x989680 ;  /* 0x009896800000895d */ /* 0x008fea0003900000 */
[----:B------:R-:W3:Y:S02]  /*f690*/  @!P0 SYNCS.PHASECHK.TRANS64 P0, [R0+URZ+0xa0], R3 ;  /* 0x0000a003000085a7 */ /* 0x000ee4000800007f */
[----:B---3--:R-:W-:Y:S05]  /*f6a0*/  @!P0 BRA `(.L_x_208) ;  /* 0xfffffffc00f08947 */ /* 0x008fea000383ffff */
[----:B------:R-:W-:Y:S05]  /*f6b0*/  BRA `(.L_x_256) ;  /* 0xffffffe400587947 */ /* 0x000fea000383ffff */
.L_x_210:
[----:B---3--:R3:W4:Y:S02]  /*f6c0*/  SYNCS.PHASECHK.TRANS64.TRYWAIT P0, [R0+URZ+0xa8], R3 ;  /* 0x0000a803000075a7 */ /* 0x008724000800017f */
[----:B----4-:R-:W-:Y:S05]  /*f6d0*/  @!P0 NANOSLEEP.SYNCS 0x989680 ;  /* 0x009896800000895d */ /* 0x010fea0003900000 */
[----:B------:R-:W4:Y:S02]  /*f6e0*/  @!P0 SYNCS.PHASECHK.TRANS64 P0, [R0+URZ+0xa8], R3 ;  /* 0x0000a803000085a7 */ /* 0x000f24000800007f */
[----:B----4-:R-:W-:Y:S05]  /*f6f0*/  @!P0 BRA `(.L_x_210) ;  /* 0xfffffffc00f08947 */ /* 0x010fea000383ffff */
[----:B------:R-:W-:Y:S05]  /*f700*/  BRA `(.L_x_257) ;  /* 0xffffffe400547947 */ /* 0x000fea000383ffff */
.L_x_212:
[----:B----4-:R4:W1:Y:S02]  /*f710*/  SYNCS.PHASECHK.TRANS64.TRYWAIT P0, [R0+URZ+0xb0], R3 ;  /* 0x0000b003000075a7 */ /* 0x010864000800017f */
[----:B-1----:R-:W-:Y:S05]  /*f720*/  @!P0 NANOSLEEP.SYNCS 0x989680 ;  /* 0x009896800000895d */ /* 0x002fea0003900000 */
[----:B------:R-:W1:Y:S02]  /*f730*/  @!P0 SYNCS.PHASECHK.TRANS64 P0, [R0+URZ+0xb0], R3 ;  /* 0x0000b003000085a7 */ /* 0x000e64000800007f */
[----:B-1----:R-:W-:Y:S05]  /*f740*/  @!P0 BRA `(.L_x_212) ;  /* 0xfffffffc00f08947 */ /* 0x002fea000383ffff */
[----:B------:R-:W-:Y:S05]  /*f750*/  BRA `(.L_x_258) ;  /* 0xffffffe400507947 */ /* 0x000fea000383ffff */
.L_x_216:
[----:B------:R-:W-:Y:S01]  /*f760*/  BSSY B1, `(.L_x_259) ;  /* 0x0000006000017945 */ /* 0x000fe20003800000 */
[----:B------:R-:W-:-:S07]  /*f770*/  MOV R15, 0xffffffff ;  /* 0xffffffff000f7802 */ /* 0x000fce0000000f00 */
[----:B------:R-:W-:Y:S05]  /*f780*/  WARPSYNC.COLLECTIVE R15, `(.L_x_260) ;  /* 0x000000000f0c7348 */ /* 0x000fea0003c00000 */
[----:B------:R-:W-:Y:S02]  /*f790*/  ELECT P6, UR62, PT ;  /* 0x00000000003e782f */ /* 0x000fe400038c0000 */
[----:B------:R-:W-:Y:S01]  /*f7a0*/  MOV R14, UR62 ;  /* 0x0000003e000e7c02 */ /* 0x000fe20008000f00 */
[----:B------:R-:W-:Y:S10]  /*f7b0*/  ENDCOLLECTIVE ;  /* 0x000000000000791b */ /* 0x000ff40003800000 */
.L_x_260:
[----:B------:R-:W-:Y:S05]  /*f7c0*/  BSYNC B1 ;  /* 0x0000000000017941 */ /* 0x000fea0003800000 */
.L_x_259:
[----:B------:R-:W-:Y:S05]  /*f7d0*/  BRA `(.L_x_261) ;  /* 0xffffffe400d07947 */ /* 0x000fea000383ffff */
.L_x_219:
[----:B--2---:R2:W3:Y:S02]  /*f7e0*/  SYNCS.PHASECHK.TRANS64.TRYWAIT P1, [R10+URZ+0x40], R5 ;  /* 0x000040050a0075a7 */ /* 0x0044e4000802017f */
[----:B---3--:R-:W-:Y:S05]  /*f7f0*/  @!P1 NANOSLEEP.SYNCS 0x989680 ;  /* 0x009896800000995d */ /* 0x008fea0003900000 */
[----:B------:R-:W3:Y:S02]  /*f800*/  @!P1 SYNCS.PHASECHK.TRANS64 P1, [R10+URZ+0x40], R5 ;  /* 0x000040050a0095a7 */ /* 0x000ee4000802007f */
[----:B---3--:R-:W-:Y:S05]  /*f810*/  @!P1 BRA `(.L_x_219) ;  /* 0xfffffffc00f09947 */ /* 0x008fea000383ffff */
[----:B------:R-:W-:Y:S05]  /*f820*/  BRA `(.L_x_262) ;  /* 0xffffffe800047947 */ /* 0x000fea000383ffff */
.L_x_228:
[----:B------:R-:W-:Y:S01]  /*f830*/  BSSY B0, `(.L_x_263) ;  /* 0x0000006000007945 */ /* 0x000fe20003800000 */
[----:B------:R-:W-:-:S07]  /*f840*/  MOV R15, 0xffffffff ;  /* 0xffffffff000f7802 */ /* 0x000fce0000000f00 */
[----:B------:R-:W-:Y:S05]  /*f850*/  WARPSYNC.COLLECTIVE R15, `(.L_x_264) ;  /* 0x000000000f0c7348 */ /* 0x000fea0003c00000 */
[----:B------:R-:W-:Y:S02]  /*f860*/  ELECT P6, UR62, PT ;  /* 0x00000000003e782f */ /* 0x000fe400038c0000 */
[----:B------:R-:W-:Y:S01]  /*f870*/  MOV R14, UR62 ;  /* 0x0000003e000e7c02 */ /* 0x000fe20008000f00 */
[----:B------:R-:W-:Y:S10]  /*f880*/  ENDCOLLECTIVE ;  /* 0x000000000000791b */ /* 0x000ff40003800000 */
.L_x_264:
[----:B------:R-:W-:Y:S05]  /*f890*/  BSYNC B0 ;  /* 0x0000000000007941 */ /* 0x000fea0003800000 */
.L_x_263:
[----:B------:R-:W-:Y:S05]  /*f8a0*/  BRA `(.L_x_265) ;  /* 0xfffffff000807947 */ /* 0x000fea000383ffff */
.L_x_232:
[----:B-1----:R1:W2:Y:S02]  /*f8b0*/  SYNCS.PHASECHK.TRANS64.TRYWAIT P0, [R7+URZ], R2 ;  /* 0x00000002070075a7 */ /* 0x0022a4000800017f */
[----:B--2---:R-:W-:Y:S05]  /*f8c0*/  @!P0 NANOSLEEP.SYNCS 0x989680 ;  /* 0x009896800000895d */ /* 0x004fea0003900000 */
[----:B------:R-:W2:Y:S02]  /*f8d0*/  @!P0 SYNCS.PHASECHK.TRANS64 P0, [R7+URZ], R2 ;  /* 0x00000002070085a7 */ /* 0x000ea4000800007f */
[----:B--2---:R-:W-:Y:S05]  /*f8e0*/  @!P0 BRA `(.L_x_232) ;  /* 0xfffffffc00f08947 */ /* 0x004fea000383ffff */
[----:B------:R-:W-:Y:S05]  /*f8f0*/  BRA `(.L_x_266) ;  /* 0xfffffff000c47947 */ /* 0x000fea000383ffff */
.L_x_233:
[----:B-1----:R1:W2:Y:S02]  /*f900*/  SYNCS.PHASECHK.TRANS64.TRYWAIT P0, [R9+URZ], R4 ;  /* 0x00000004090075a7 */ /* 0x0022a4000800017f */
[----:B--2---:R-:W-:Y:S05]  /*f910*/  @!P0 NANOSLEEP.SYNCS 0x989680 ;  /* 0x009896800000895d */ /* 0x004fea0003900000 */
[----:B------:R-:W2:Y:S02]  /*f920*/  @!P0 SYNCS.PHASECHK.TRANS64 P0, [R9+URZ], R4 ;  /* 0x00000004090085a7 */ /* 0x000ea4000800007f */
[----:B--2---:R-:W-:Y:S05]  /*f930*/  @!P0 BRA `(.L_x_233) ;  /* 0xfffffffc00f08947 */ /* 0x004fea000383ffff */
[----:B------:R-:W-:Y:S05]  /*f940*/  BRA `(.L_x_267) ;  /* 0xfffffff000d47947 */ /* 0x000fea000383ffff */
.L_x_234:
[----:B-1----:R1:W2:Y:S02]  /*f950*/  SYNCS.PHASECHK.TRANS64.TRYWAIT P0, [R6+URZ], R5 ;  /* 0x00000005060075a7 */ /* 0x0022a4000800017f */
[----:B--2---:R-:W-:Y:S05]  /*f960*/  @!P0 NANOSLEEP.SYNCS 0x989680 ;  /* 0x009896800000895d */ /* 0x004fea0003900000 */
[----:B------:R-:W2:Y:S02]  /*f970*/  @!P0 SYNCS.PHASECHK.TRANS64 P0, [R6+URZ], R5 ;  /* 0x00000005060085a7 */ /* 0x000ea4000800007f */
[----:B--2---:R-:W-:Y:S05]  /*f980*/  @!P0 BRA `(.L_x_234) ;  /* 0xfffffffc00f08947 */ /* 0x004fea000383ffff */
[----:B------:R-:W-:Y:S05]  /*f990*/  BRA `(.L_x_268) ;  /* 0xfffffff000e47947 */ /* 0x000fea000383ffff */
.L_x_235:
[----:B-1----:R1:W2:Y:S02]  /*f9a0*/  SYNCS.PHASECHK.TRANS64.TRYWAIT P0, [R9+URZ], R4 ;  /* 0x00000004090075a7 */ /* 0x0022a4000800017f */
[----:B--2---:R-:W-:Y:S05]  /*f9b0*/  @!P0 NANOSLEEP.SYNCS 0x989680 ;  /* 0x009896800000895d */ /* 0x004fea0003900000 */
[----:B------:R-:W2:Y:S02]  /*f9c0*/  @!P0 SYNCS.PHASECHK.TRANS64 P0, [R9+URZ], R4 ;  /* 0x00000004090085a7 */ /* 0x000ea4000800007f */
[----:B--2---:R-:W-:Y:S05]  /*f9d0*/  @!P0 BRA `(.L_x_235) ;  /* 0xfffffffc00f08947 */ /* 0x004fea000383ffff */
[----:B------:R-:W-:Y:S05]  /*f9e0*/  BRA `(.L_x_269) ;  /* 0xfffffff000f47947 */ /* 0x000fea000383ffff */
.L_x_236:
[----:B-1----:R1:W2:Y:S02]  /*f9f0*/  SYNCS.PHASECHK.TRANS64.TRYWAIT P0, [R6+URZ], R5 ;  /* 0x00000005060075a7 */ /* 0x0022a4000800017f */
[----:B--2---:R-:W-:Y:S05]  /*fa00*/  @!P0 NANOSLEEP.SYNCS 0x989680 ;  /* 0x009896800000895d */ /* 0x004fea0003900000 */
[----:B------:R-:W2:Y:S02]  /*fa10*/  @!P0 SYNCS.PHASECHK.TRANS64 P0, [R6+URZ], R5 ;  /* 0x00000005060085a7 */ /* 0x000ea4000800007f */
[----:B--2---:R-:W-:Y:S05]  /*fa20*/  @!P0 BRA `(.L_x_236) ;  /* 0xfffffffc00f08947 */ /* 0x004fea000383ffff */
[----:B------:R-:W-:Y:S05]  /*fa30*/  BRA `(.L_x_270) ;  /* 0xfffffff400047947 */ /* 0x000fea000383ffff */
.L_x_237:
[----:B-1----:R1:W2:Y:S02]  /*fa40*/  SYNCS.PHASECHK.TRANS64.TRYWAIT P0, [R9+URZ], R4 ;  /* 0x00000004090075a7 */ /* 0x0022a4000800017f */
[----:B--2---:R-:W-:Y:S05]  /*fa50*/  @!P0 NANOSLEEP.SYNCS 0x989680 ;  /* 0x009896800000895d */ /* 0x004fea0003900000 */
[----:B------:R-:W2:Y:S02]  /*fa60*/  @!P0 SYNCS.PHASECHK.TRANS64 P0, [R9+URZ], R4 ;  /* 0x00000004090085a7 */ /* 0x000ea4000800007f */
[----:B--2---:R-:W-:Y:S05]  /*fa70*/  @!P0 BRA `(.L_x_237) ;  /* 0xfffffffc00f08947 */ /* 0x004fea000383ffff */
[----:B------:R-:W-:Y:S05]  /*fa80*/  BRA `(.L_x_271) ;  /* 0xfffffff400147947 */ /* 0x000fea000383ffff */
.L_x_238:
[----:B--2---:R2:W3:Y:S02]  /*fa90*/  SYNCS.PHASECHK.TRANS64.TRYWAIT P0, [R6+URZ], R5 ;  /* 0x00000005060075a7 */ /* 0x0044e4000800017f */
[----:B---3--:R-:W-:Y:S05]  /*faa0*/  @!P0 NANOSLEEP.SYNCS 0x989680 ;  /* 0x009896800000895d */ /* 0x008fea0003900000 */
[----:B------:R-:W3:Y:S02]  /*fab0*/  @!P0 SYNCS.PHASECHK.TRANS64 P0, [R6+URZ], R5 ;  /* 0x00000005060085a7 */ /* 0x000ee4000800007f */
[----:B---3--:R-:W-:Y:S05]  /*fac0*/  @!P0 BRA `(.L_x_238) ;  /* 0xfffffffc00f08947 */ /* 0x008fea000383ffff */
[----:B------:R-:W-:Y:S05]  /*fad0*/  BRA `(.L_x_272) ;  /* 0xfffffff4001c7947 */ /* 0x000fea000383ffff */
.L_x_273:
[----:B------:R-:W-:-:S00]  /*fae0*/  BRA `(.L_x_273) ;  /* 0xfffffffc00fc7947 */ /* 0x000fc0000383ffff */
[----:B------:R-:W-:-:S00]  /*faf0*/  NOP ;  /* 0x0000000000007918 */ /* 0x000fc00000000000 */
        /* <DEDUP_REMOVED lines=8> */
.L_x_274:


//--------------------- .nv.global.init           --------------------------
	.section	.nv.global.init,"aw",@progbits
.nv.global.init:
	.type		$str$24,@object
	.size		$str$24,($str$25 - $str$24)
$str$24:
        /*0000*/ 	.byte	0x28, 0x61, 0x64, 0x64, 0x72, 0x65, 0x73, 0x73, 0x20, 0x26, 0x20, 0x6d, 0x61, 0x73, 0x6b, 0x29
        /*0010*/ 	.byte	0x20, 0x3d, 0x3d, 0x20, 0x30, 0x00
	.type		$str$25,@object
	.size		$str$25,(__unnamed_1 - $str$25)
$str$25:
        /*0016*/ 	.byte	0x2f, 0x74, 0x6d, 0x70, 0x2f, 0x63, 0x75, 0x74, 0x6c, 0x61, 0x73, 0x73, 0x5f, 0x73, 0x77, 0x65
        /*0026*/ 	.byte	0x65, 0x70, 0x5f, 0x73, 0x72, 0x63, 0x2f, 0x69, 0x6e, 0x63, 0x6c, 0x75, 0x64, 0x65, 0x2f, 0x63
        /*0036*/ 	.byte	0x75, 0x74, 0x65, 0x2f, 0x70, 0x6f, 0x69, 0x6e, 0x74, 0x65, 0x72, 0x5f, 0x66, 0x6c, 0x61, 0x67
        /*0046*/ 	.byte	0x67, 0x65, 0x64, 0x2e, 0x68, 0x70, 0x70, 0x00
	.type		__unnamed_1,@object
	.size		__unnamed_1,(__unnamed_2 - __unnamed_1)
__unnamed_1:
        /* <DEDUP_REMOVED lines=28> */
        /*020e*/ 	.byte	0x3a, 0x43, 0x3c, 0x34, 0x30, 0x39, 0x36, 0x3e, 0x3e, 0x3e, 0x3e, 0x3e, 0x5d, 0x00
	.type		__unnamed_2,@object
	.size		__unnamed_2,(.L_1 - __unnamed_2)
__unnamed_2:
        /* <DEDUP_REMOVED lines=29> */
.L_1:


//--------------------- .nv.shared._ZN7cutlass13device_kernelINS_4gemm6kernel13GemmUniversalIN4cute5tupleIJiiiiEEENS1_10collective13CollectiveMmaINS1_37MainloopSm90TmaGmmaWarpSpecializedFP8ILi8ENS5_IJNS4_1CILi1EEESB_SB_EEENS1_35KernelTmaWarpSpecializedCooperativeEEENS5_IJNSA_ILi256EEENSA_ILi128EEENSA_ILi64EEEEEENS_12float_e4m3_tENS5_IJlSB_lEEESJ_SK_NS4_8TiledMMAINS4_8MMA_AtomIJNS4_4SM904GMMA31MMA_64x128x32_F32E4M3E4M3_SS_TNILNSO_7ScaleInE1ELSQ_1EEEEEENS4_6LayoutINS5_IJNSA_ILi2EEESB_SB_EEENS5_IJSB_NSA_ILi0EEESW_EEEEENS5_IJNS4_10UnderscoreESZ_SZ_EEEEENS4_13SM90_TMA_LOADENS4_14ComposedLayoutINS4_7SwizzleILi2ELi4ELi3EEENS4_18smem_ptr_flag_bitsILi8EEENST_INS5_IJNSA_ILi8EEESH_EEENS5_IJSH_SB_EEEEEEEvNS4_8identityES12_S1C_vS1D_EENS_8epilogue10collective18CollectiveEpilogueINS1F_22Sm90TmaWarpSpecializedILi4ELi2ELi16ELb0ELb0EEEJSI_NS5_IJSG_NSA_ILi32EEEEEESJ_SK_SJ_SK_NS1F_6fusion15FusionCallbacksIS1J_NS1M_17LinCombPerRowBiasISJ_fSJ_SJ_fLi16ELNS_15FloatRoundStyleE2EEESI_S1L_JEEES12_NS13_INS14_ILi1ELi4ELi3EEES17_NST_INS5_IJS18_S1K_EEENS5_IJS1K_SB_EEEEEEENS4_39AutoVectorizingCopyWithAssumedAlignmentILi128EEENS4_14SM90_TMA_STOREES1W_S1Y_NS4_9Copy_AtomIJNS4_17SM90_U32x4_STSM_NENS_6half_tEEEEvEEEvvEEEEvNT_6ParamsE --------------------------
	.section	.nv.shared._ZN7cutlass13device_kernelINS_4gemm6kernel13GemmUniversalIN4cute5tupleIJiiiiEEENS1_10collective13CollectiveMmaINS1_37MainloopSm90TmaGmmaWarpSpecializedFP8ILi8ENS5_IJNS4_1CILi1EEESB_SB_EEENS1_35KernelTmaWarpSpecializedCooperativeEEENS5_IJNSA_ILi256EEENSA_ILi128EEENSA_ILi64EEEEEENS_12float_e4m3_tENS5_IJlSB_lEEESJ_SK_NS4_8TiledMMAINS4_8MMA_AtomIJNS4_4SM904GMMA31MMA_64x128x32_F32E4M3E4M3_SS_TNILNSO_7ScaleInE1ELSQ_1EEEEEENS4_6LayoutINS5_IJNSA_ILi2EEESB_SB_EEENS5_IJSB_NSA_ILi0EEESW_EEEEENS5_IJNS4_10UnderscoreESZ_SZ_EEEEENS4_13SM90_TMA_LOADENS4_14ComposedLayoutINS4_7SwizzleILi2ELi4ELi3EEENS4_18smem_ptr_flag_bitsILi8EEENST_INS5_IJNSA_ILi8EEESH_EEENS5_IJSH_SB_EEEEEEEvNS4_8identityES12_S1C_vS1D_EENS_8epilogue10collective18CollectiveEpilogueINS1F_22Sm90TmaWarpSpecializedILi4ELi2ELi16ELb0ELb0EEEJSI_NS5_IJSG_NSA_ILi32EEEEEESJ_SK_SJ_SK_NS1F_6fusion15FusionCallbacksIS1J_NS1M_17LinCombPerRowBiasISJ_fSJ_SJ_fLi16ELNS_15FloatRoundStyleE2EEESI_S1L_JEEES12_NS13_INS14_ILi1ELi4ELi3EEES17_NST_INS5_IJS18_S1K_EEENS5_IJS1K_SB_EEEEEEENS4_39AutoVectorizingCopyWithAssumedAlignmentILi128EEENS4_14SM90_TMA_STOREES1W_S1Y_NS4_9Copy_AtomIJNS4_17SM90_U32x4_STSM_NENS_6half_tEEEEvEEEvvEEEEvNT_6ParamsE,"aw",@nobits
	.sectionflags	@""
	.align	16
	.zero		1024


//--------------------- .nv.shared.reserved.0     --------------------------
	.section	.nv.shared.reserved.0,"aw",@nobits
	.weak		__nv_reservedSMEM_offset_0_alias
	.size		__nv_reservedSMEM_offset_0_alias, 0, 0
	.other		__nv_reservedSMEM_offset_0_alias,@"STO_CUDA_RESERVED_SHARED STV_DEFAULT"
__nv_reservedSMEM_offset_0_alias:
	.zero		0


//--------------------- .nv.global                --------------------------
	.section	.nv.global,"aw",@nobits
.nv.global:
	.type		_ZN39_INTERNAL_251fcbf3_4_k_cu_35395ce4_27504cute1_E,@object
	.size		_ZN39_INTERNAL_251fcbf3_4_k_cu_35395ce4_27504cute1_E,(_ZN39_INTERNAL_251fcbf3_4_k_cu_35395ce4_27504cuda3std3__45__cpo6cbeginE - _ZN39_INTERNAL_251fcbf3_4_k_cu_35395ce4_27504cute1_E)
_ZN39_INTERNAL_251fcbf3_4_k_cu_35395ce4_27504cute1_E:
	.zero		1
	.type		_ZN39_INTERNAL_251fcbf3_4_k_cu_35395ce4_27504cuda3std3__45__cpo6cbeginE,@object
	.size		_ZN39_INTERNAL_251fcbf3_4_k_cu_35395ce4_27504cuda3std3__45__cpo6cbeginE,(_ZN39_INTERNAL_251fcbf3_4_k_cu_35395ce4_27504cuda3std3__48in_placeE - _ZN39_INTERNAL_251fcbf3_4_k_cu_35395ce4_27504cuda3std3__45__cpo6cbeginE)
_ZN39_INTERNAL_251fcbf3_4_k_cu_35395ce4_27504cuda3std3__45__cpo6cbeginE:
	.zero		1
	.type		_ZN39_INTERNAL_251fcbf3_4_k_cu_35395ce4_27504cuda3std3__48in_placeE,@object
	.size		_ZN39_INTERNAL_251fcbf3_4_k_cu_35395ce4_27504cuda3std3__48in_placeE,(_ZN39_INTERNAL_251fcbf3_4_k_cu_35395ce4_27504cuda3std6ranges3__45__cpo9iter_moveE - _ZN39_INTERNAL_251fcbf3_4_k_cu_35395ce4_27504cuda3std3__48in_placeE)
_ZN39_INTERNAL_251fcbf3_4_k_cu_35395ce4_27504cuda3std3__48in_placeE:
	.zero		1
	.type		_ZN39_INTERNAL_251fcbf3_4_k_cu_35395ce4_27504cuda3std6ranges3__45__cpo9iter_moveE,@object
	.size		_ZN39_INTERNAL_251fcbf3_4_k_cu_35395ce4_27504cuda3std6ranges3__45__cpo9iter_moveE,(_ZN39_INTERNAL_251fcbf3_4_k_cu_35395ce4_27504cuda3std3__45__cpo5beginE - _ZN39_INTERNAL_251fcbf3_4_k_cu_35395ce4_27504cuda3std6ranges3__45__cpo9iter_moveE)
_ZN39_INTERNAL_251fcbf3_4_k_cu_35395ce4_27504cuda3std6ranges3__45__cpo9iter_moveE:
	.zero		1
	.type		_ZN39_INTERNAL_251fcbf3_4_k_cu_35395ce4_27504cuda3std3__45__cpo5beginE,@object
	.size		_ZN39_INTERNAL_251fcbf3_4_k_cu_35395ce4_27504cuda3std3__45__cpo5beginE,(_ZN39_INTERNAL_251fcbf3_4_k_cu_35395ce4_27504cuda3std3__441_GLOBAL__N__251fcbf3_4_k_cu_35395ce4_27506ignoreE - _ZN39_INTERNAL_251fcbf3_4_k_cu_35395ce4_27504cuda3std3__45__cpo5beginE)
_ZN39_INTERNAL_251fcbf3_4_k_cu_35395ce4_27504cuda3std3__45__cpo5beginE:
	.zero		1
	.type		_ZN39_INTERNAL_251fcbf3_4_k_cu_35395ce4_27504cuda3std3__441_GLOBAL__N__251fcbf3_4_k_cu_35395ce4_27506ignoreE,@object
	.size		_ZN39_INTERNAL_251fcbf3_4_k_cu_35395ce4_27504cuda3std3__441_GLOBAL__N__251fcbf3_4_k_cu_35395ce4_27506ignoreE,(_ZN39_INTERNAL_251fcbf3_4_k_cu_35395ce4_27504cute7productE - _ZN39_INTERNAL_251fcbf3_4_k_cu_35395ce4_27504cuda3std3__441_GLOBAL__N__251fcbf3_4_k_cu_35395ce4_27506ignoreE)
_ZN39_INTERNAL_251fcbf3_4_k_cu_35395ce4_27504cuda3std3__441_GLOBAL__N__251fcbf3_4_k_cu_35395ce4_27506ignoreE:
	.zero		1
	.type		_ZN39_INTERNAL_251fcbf3_4_k_cu_35395ce4_27504cute7productE,@object
	.size		_ZN39_INTERNAL_251fcbf3_4_k_cu_35395ce4_27504cute7productE,(_ZN39_INTERNAL_251fcbf3_4_k_cu_35395ce4_27504cuda3std3__45__cpo3endE - _ZN39_INTERNAL_251fcbf3_4_k_cu_35395ce4_27504cute7productE)
_ZN39_INTERNAL_251fcbf3_4_k_cu_35395ce4_27504cute7productE:
	.zero		1
	.type		_ZN39_INTERNAL_251fcbf3_4_k_cu_35395ce4_27504cuda3std3__45__cpo3endE,@object
	.size		_ZN39_INTERNAL_251fcbf3_4_k_cu_35395ce4_27504cuda3std3__45__cpo3endE,(_ZN39_INTERNAL_251fcbf3_4_k_cu_35395ce4_27504cuda3std3__419piecewise_constructE - _ZN39_INTERNAL_251fcbf3_4_k_cu_35395ce4_27504cuda3std3__45__cpo3endE)
_ZN39_INTERNAL_251fcbf3_4_k_cu_35395ce4_27504cuda3std3__45__cpo3endE:
	.zero		1
	.type		_ZN39_INTERNAL_251fcbf3_4_k_cu_35395ce4_27504cuda3std3__419piecewise_constructE,@object
	.size		_ZN39_INTERNAL_251fcbf3_4_k_cu_35395ce4_27504cuda3std3__419piecewise_constructE,(_ZN39_INTERNAL_251fcbf3_4_k_cu_35395ce4_27504cuda3std3__45__cpo4cendE - _ZN39_INTERNAL_251fcbf3_4_k_cu_35395ce4_27504cuda3std3__419piecewise_constructE)
_ZN39_INTERNAL_251fcbf3_4_k_cu_35395ce4_27504cuda3std3__419piecewise_constructE:
	.zero		1
	.type		_ZN39_INTERNAL_251fcbf3_4_k_cu_35395ce4_27504cuda3std3__45__cpo4cendE,@object
	.size		_ZN39_INTERNAL_251fcbf3_4_k_cu_35395ce4_27504cuda3std3__45__cpo4cendE,(_ZN39_INTERNAL_251fcbf3_4_k_cu_35395ce4_27504cuda3std6ranges3__45__cpo4swapE - _ZN39_INTERNAL_251fcbf3_4_k_cu_35395ce4_27504cuda3std3__45__cpo4cendE)
_ZN39_INTERNAL_251fcbf3_4_k_cu_35395ce4_27504cuda3std3__45__cpo4cendE:
	.zero		1
	.type		_ZN39_INTERNAL_251fcbf3_4_k_cu_35395ce4_27504cuda3std6ranges3__45__cpo4swapE,@object
	.size		_ZN39_INTERNAL_251fcbf3_4_k_cu_35395ce4_27504cuda3std6ranges3__45__cpo4swapE,(.L_9 - _ZN39_INTERNAL_251fcbf3_4_k_cu_35395ce4_27504cuda3std6ranges3__45__cpo4swapE)
_ZN39_INTERNAL_251fcbf3_4_k_cu_35395ce4_27504cuda3std6ranges3__45__cpo4swapE:
	.zero		1
.L_9:


//--------------------- .nv.constant0._ZN7cutlass13device_kernelINS_4gemm6kernel13GemmUniversalIN4cute5tupleIJiiiiEEENS1_10collective13CollectiveMmaINS1_37MainloopSm90TmaGmmaWarpSpecializedFP8ILi8ENS5_IJNS4_1CILi1EEESB_SB_EEENS1_35KernelTmaWarpSpecializedCooperativeEEENS5_IJNSA_ILi256EEENSA_ILi128EEENSA_ILi64EEEEEENS_12float_e4m3_tENS5_IJlSB_lEEESJ_SK_NS4_8TiledMMAINS4_8MMA_AtomIJNS4_4SM904GMMA31MMA_64x128x32_F32E4M3E4M3_SS_TNILNSO_7ScaleInE1ELSQ_1EEEEEENS4_6LayoutINS5_IJNSA_ILi2EEESB_SB_EEENS5_IJSB_NSA_ILi0EEESW_EEEEENS5_IJNS4_10UnderscoreESZ_SZ_EEEEENS4_13SM90_TMA_LOADENS4_14ComposedLayoutINS4_7SwizzleILi2ELi4ELi3EEENS4_18smem_ptr_flag_bitsILi8EEENST_INS5_IJNSA_ILi8EEESH_EEENS5_IJSH_SB_EEEEEEEvNS4_8identityES12_S1C_vS1D_EENS_8epilogue10collective18CollectiveEpilogueINS1F_22Sm90TmaWarpSpecializedILi4ELi2ELi16ELb0ELb0EEEJSI_NS5_IJSG_NSA_ILi32EEEEEESJ_SK_SJ_SK_NS1F_6fusion15FusionCallbacksIS1J_NS1M_17LinCombPerRowBiasISJ_fSJ_SJ_fLi16ELNS_15FloatRoundStyleE2EEESI_S1L_JEEES12_NS13_INS14_ILi1ELi4ELi3EEES17_NST_INS5_IJS18_S1K_EEENS5_IJS1K_SB_EEEEEEENS4_39AutoVectorizingCopyWithAssumedAlignmentILi128EEENS4_14SM90_TMA_STOREES1W_S1Y_NS4_9Copy_AtomIJNS4_17SM90_U32x4_STSM_NENS_6half_tEEEEvEEEvvEEEEvNT_6ParamsE --------------------------
	.section	.nv.constant0._ZN7cutlass13device_kernelINS_4gemm6kernel13GemmUniversalIN4cute5tupleIJiiiiEEENS1_10collective13CollectiveMmaINS1_37MainloopSm90TmaGmmaWarpSpecializedFP8ILi8ENS5_IJNS4_1CILi1EEESB_SB_EEENS1_35KernelTmaWarpSpecializedCooperativeEEENS5_IJNSA_ILi256EEENSA_ILi128EEENSA_ILi64EEEEEENS_12float_e4m3_tENS5_IJlSB_lEEESJ_SK_NS4_8TiledMMAINS4_8MMA_AtomIJNS4_4SM904GMMA31MMA_64x128x32_F32E4M3E4M3_SS_TNILNSO_7ScaleInE1ELSQ_1EEEEEENS4_6LayoutINS5_IJNSA_ILi2EEESB_SB_EEENS5_IJSB_NSA_ILi0EEESW_EEEEENS5_IJNS4_10UnderscoreESZ_SZ_EEEEENS4_13SM90_TMA_LOADENS4_14ComposedLayoutINS4_7SwizzleILi2ELi4ELi3EEENS4_18smem_ptr_flag_bitsILi8EEENST_INS5_IJNSA_ILi8EEESH_EEENS5_IJSH_SB_EEEEEEEvNS4_8identityES12_S1C_vS1D_EENS_8epilogue10collective18CollectiveEpilogueINS1F_22Sm90TmaWarpSpecializedILi4ELi2ELi16ELb0ELb0EEEJSI_NS5_IJSG_NSA_ILi32EEEEEESJ_SK_SJ_SK_NS1F_6fusion15FusionCallbacksIS1J_NS1M_17LinCombPerRowBiasISJ_fSJ_SJ_fLi16ELNS_15FloatRoundStyleE2EEESI_S1L_JEEES12_NS13_INS14_ILi1ELi4ELi3EEES17_NST_INS5_IJS18_S1K_EEENS5_IJS1K_SB_EEEEEEENS4_39AutoVectorizingCopyWithAssumedAlignmentILi128EEENS4_14SM90_TMA_STOREES1W_S1Y_NS4_9Copy_AtomIJNS4_17SM90_U32x4_STSM_NENS_6half_tEEEEvEEEvvEEEEvNT_6ParamsE,"a",@progbits
	.sectionflags	@""
	.align	4
.nv.constant0._ZN7cutlass13device_kernelINS_4gemm6kernel13GemmUniversalIN4cute5tupleIJiiiiEEENS1_10collective13CollectiveMmaINS1_37MainloopSm90TmaGmmaWarpSpecializedFP8ILi8ENS5_IJNS4_1CILi1EEESB_SB_EEENS1_35KernelTmaWarpSpecializedCooperativeEEENS5_IJNSA_ILi256EEENSA_ILi128EEENSA_ILi64EEEEEENS_12float_e4m3_tENS5_IJlSB_lEEESJ_SK_NS4_8TiledMMAINS4_8MMA_AtomIJNS4_4SM904GMMA31MMA_64x128x32_F32E4M3E4M3_SS_TNILNSO_7ScaleInE1ELSQ_1EEEEEENS4_6LayoutINS5_IJNSA_ILi2EEESB_SB_EEENS5_IJSB_NSA_ILi0EEESW_EEEEENS5_IJNS4_10UnderscoreESZ_SZ_EEEEENS4_13SM90_TMA_LOADENS4_14ComposedLayoutINS4_7SwizzleILi2ELi4ELi3EEENS4_18smem_ptr_flag_bitsILi8EEENST_INS5_IJNSA_ILi8EEESH_EEENS5_IJSH_SB_EEEEEEEvNS4_8identityES12_S1C_vS1D_EENS_8epilogue10collective18CollectiveEpilogueINS1F_22Sm90TmaWarpSpecializedILi4ELi2ELi16ELb0ELb0EEEJSI_NS5_IJSG_NSA_ILi32EEEEEESJ_SK_SJ_SK_NS1F_6fusion15FusionCallbacksIS1J_NS1M_17LinCombPerRowBiasISJ_fSJ_SJ_fLi16ELNS_15FloatRoundStyleE2EEESI_S1L_JEEES12_NS13_INS14_ILi1ELi4ELi3EEES17_NST_INS5_IJS18_S1K_EEENS5_IJS1K_SB_EEEEEEENS4_39AutoVectorizingCopyWithAssumedAlignmentILi128EEENS4_14SM90_TMA_STOREES1W_S1Y_NS4_9Copy_AtomIJNS4_17SM90_U32x4_STSM_NENS_6half_tEEEEvEEEvvEEEEvNT_6ParamsE:
	.zero		2432


//--------------------- SYMBOLS --------------------------

	.type		.nv.reservedSmem.offset0,@object
	.size		.nv.reservedSmem.offset0,0x4
	.type		__assertfail,@function
